	.target	sm_90a

	.elftype	@"ET_EXEC"


//--------------------- .note.nv.tkinfo           --------------------------
	.section	.note.nv.tkinfo,"",@"SHT_NOTE"
	.sectionflags	@"SHF_NOTE_NV_TKINFO"
	.tkinfo
        /*0018*/ 	.word	0x00000002
        /*0030*/ 	.string	""
        /*0030*/ 	.string	"ptxas"
        /*0030*/ 	.string	"Cuda compilation tools, release 13.0, V13.0.88"
        /*0030*/ 	.string	"Build cuda_13.0.r13.0/compiler.36424714_0"
        /*0030*/ 	.string	"-arch sm_90a -m 64 "



//--------------------- .note.nv.cuinfo           --------------------------
	.section	.note.nv.cuinfo,"",@"SHT_NOTE"
	.sectionflags	@"SHF_NOTE_NV_CUINFO"
        /*0018*/ 	.short	0x0002
        /*001a*/ 	.short	0x005a
        /*001c*/ 	.short	0x0082
	.zero		2


//--------------------- .nv.info                  --------------------------
	.section	.nv.info,"",@"SHT_CUDA_INFO"
	.align	4


	//----- nvinfo : EIATTR_REGCOUNT
	.align		4
        /*0000*/ 	.byte	0x04, 0x2f
        /*0002*/ 	.short	(.L_21 - .L_20)
	.align		4
.L_20:
        /*0004*/ 	.word	index@(_ZN7cutlass13device_kernelIN5flash11enable_sm90INS1_16FlashAttnFwdSm90INS1_25CollectiveMainloopFwdSm90ILi2EN4cute5tupleIJNS5_1CILi1EEES8_S8_EEENS6_IJNS7_ILi192EEENS7_ILi160EEENS7_ILi64EEEEEELi64ENS_12float_e4m3_tEfNS_4arch4Sm90ELb1ELb0ELb0ELb1ELb0ELb1ELb0ELb1ELb1ELb1ELb0ELb0EEENS1_21CollectiveEpilogueFwdINS6_IJSA_SC_SB_EEES9_NS_10bfloat16_tESG_Li384ELb1ELb1ELb0ELb1EEENS1_36VarlenDynamicPersistentTileSchedulerILi192ELi160ELi384ELi128ELb0ELb1ELb1ELb1ELb1ELb1EEEEEEEEEvNT_6ParamsE)
        /*0008*/ 	.word	0x00000080


	//----- nvinfo : EIATTR_FRAME_SIZE
	.align		4
.L_21:
        /*000c*/ 	.byte	0x04, 0x11
        /*000e*/ 	.short	(.L_23 - .L_22)
	.align		4
.L_22:
        /*0010*/ 	.word	index@(_ZN7cutlass13device_kernelIN5flash11enable_sm90INS1_16FlashAttnFwdSm90INS1_25CollectiveMainloopFwdSm90ILi2EN4cute5tupleIJNS5_1CILi1EEES8_S8_EEENS6_IJNS7_ILi192EEENS7_ILi160EEENS7_ILi64EEEEEELi64ENS_12float_e4m3_tEfNS_4arch4Sm90ELb1ELb0ELb0ELb1ELb0ELb1ELb0ELb1ELb1ELb1ELb0ELb0EEENS1_21CollectiveEpilogueFwdINS6_IJSA_SC_SB_EEES9_NS_10bfloat16_tESG_Li384ELb1ELb1ELb0ELb1EEENS1_36VarlenDynamicPersistentTileSchedulerILi192ELi160ELi384ELi128ELb0ELb1ELb1ELb1ELb1ELb1EEEEEEEEEvNT_6ParamsE)
        /*0014*/ 	.word	0x00000090


	//----- nvinfo : EIATTR_REGCOUNT
	.align		4
.L_23:
        /*0018*/ 	.byte	0x04, 0x2f
        /*001a*/ 	.short	(.L_25 - .L_24)
	.align		4
.L_24:
        /*001c*/ 	.word	index@(_ZN7cutlass13device_kernelIN5flash11enable_sm90INS1_16FlashAttnFwdSm90INS1_25CollectiveMainloopFwdSm90ILi2EN4cute5tupleIJNS5_1CILi1EEES8_S8_EEENS6_IJNS7_ILi192EEENS7_ILi160EEENS7_ILi64EEEEEELi64ENS_12float_e4m3_tEfNS_4arch4Sm90ELb1ELb0ELb0ELb1ELb0ELb0ELb0ELb1ELb1ELb1ELb0ELb0EEENS1_21CollectiveEpilogueFwdINS6_IJSA_SC_SB_EEES9_NS_10bfloat16_tESG_Li384ELb1ELb1ELb0ELb1EEENS1_36VarlenDynamicPersistentTileSchedulerILi192ELi160ELi384ELi128ELb0ELb1ELb1ELb1ELb1ELb1EEEEEEEEEvNT_6ParamsE)
        /*0020*/ 	.word	0x00000080


	//----- nvinfo : EIATTR_FRAME_SIZE
	.align		4
.L_25:
        /*0024*/ 	.byte	0x04, 0x11
        /*0026*/ 	.short	(.L_27 - .L_26)
	.align		4
.L_26:
        /*0028*/ 	.word	index@(_ZN7cutlass13device_kernelIN5flash11enable_sm90INS1_16FlashAttnFwdSm90INS1_25CollectiveMainloopFwdSm90ILi2EN4cute5tupleIJNS5_1CILi1EEES8_S8_EEENS6_IJNS7_ILi192EEENS7_ILi160EEENS7_ILi64EEEEEELi64ENS_12float_e4m3_tEfNS_4arch4Sm90ELb1ELb0ELb0ELb1ELb0ELb0ELb0ELb1ELb1ELb1ELb0ELb0EEENS1_21CollectiveEpilogueFwdINS6_IJSA_SC_SB_EEES9_NS_10bfloat16_tESG_Li384ELb1ELb1ELb0ELb1EEENS1_36VarlenDynamicPersistentTileSchedulerILi192ELi160ELi384ELi128ELb0ELb1ELb1ELb1ELb1ELb1EEEEEEEEEvNT_6ParamsE)
        /*002c*/ 	.word	0x00000010


	//----- nvinfo : EIATTR_REGCOUNT
	.align		4
.L_27:
        /*0030*/ 	.byte	0x04, 0x2f
        /*0032*/ 	.short	(.L_29 - .L_28)
	.align		4
.L_28:
        /*0034*/ 	.word	index@(_ZN7cutlass13device_kernelIN5flash11enable_sm90INS1_16FlashAttnFwdSm90INS1_25CollectiveMainloopFwdSm90ILi2EN4cute5tupleIJNS5_1CILi1EEES8_S8_EEENS6_IJNS7_ILi192EEENS7_ILi160EEENS7_ILi64EEEEEELi64ENS_12float_e4m3_tEfNS_4arch4Sm90ELb1ELb0ELb0ELb0ELb0ELb0ELb0ELb1ELb1ELb1ELb0ELb0EEENS1_21CollectiveEpilogueFwdINS6_IJSA_SC_SB_EEES9_NS_10bfloat16_tESG_Li384ELb0ELb1ELb0ELb1EEENS1_30DynamicPersistentTileSchedulerILi384ELi128ELb0ELb1ELb1EEEEEEEEEvNT_6ParamsE)
        /*0038*/ 	.word	0x00000080


	//----- nvinfo : EIATTR_FRAME_SIZE
	.align		4
.L_29:
        /*003c*/ 	.byte	0x04, 0x11
        /*003e*/ 	.short	(.L_31 - .L_30)
	.align		4
.L_30:
        /*0040*/ 	.word	index@(_ZN7cutlass13device_kernelIN5flash11enable_sm90INS1_16FlashAttnFwdSm90INS1_25CollectiveMainloopFwdSm90ILi2EN4cute5tupleIJNS5_1CILi1EEES8_S8_EEENS6_IJNS7_ILi192EEENS7_ILi160EEENS7_ILi64EEEEEELi64ENS_12float_e4m3_tEfNS_4arch4Sm90ELb1ELb0ELb0ELb0ELb0ELb0ELb0ELb1ELb1ELb1ELb0ELb0EEENS1_21CollectiveEpilogueFwdINS6_IJSA_SC_SB_EEES9_NS_10bfloat16_tESG_Li384ELb0ELb1ELb0ELb1EEENS1_30DynamicPersistentTileSchedulerILi384ELi128ELb0ELb1ELb1EEEEEEEEEvNT_6ParamsE)
        /*0044*/ 	.word	0x00000008


	//----- nvinfo : EIATTR_REGCOUNT
	.align		4
.L_31:
        /*0048*/ 	.byte	0x04, 0x2f
        /*004a*/ 	.short	(.L_33 - .L_32)
	.align		4
.L_32:
        /*004c*/ 	.word	index@(_ZN7cutlass13device_kernelIN5flash11enable_sm90INS1_16FlashAttnFwdSm90INS1_25CollectiveMainloopFwdSm90ILi2EN4cute5tupleIJNS5_1CILi1EEES8_S8_EEENS6_IJNS7_ILi192EEENS7_ILi160EEENS7_ILi64EEEEEELi64ENS_12float_e4m3_tEfNS_4arch4Sm90ELb0ELb1ELb0ELb1ELb0ELb1ELb0ELb1ELb1ELb1ELb0ELb0EEENS1_21CollectiveEpilogueFwdINS6_IJSA_SC_SB_EEES9_NS_10bfloat16_tESG_Li384ELb1ELb1ELb0ELb1EEENS1_36VarlenDynamicPersistentTileSchedulerILi192ELi160ELi384ELi128ELb0ELb1ELb1ELb1ELb0ELb1EEEEEEEEEvNT_6ParamsE)
        /*0050*/ 	.word	0x00000080


	//----- nvinfo : EIATTR_FRAME_SIZE
	.align		4
.L_33:
        /*0054*/ 	.byte	0x04, 0x11
        /*0056*/ 	.short	(.L_35 - .L_34)
	.align		4
.L_34:
        /*0058*/ 	.word	index@(_ZN7cutlass13device_kernelIN5flash11enable_sm90INS1_16FlashAttnFwdSm90INS1_25CollectiveMainloopFwdSm90ILi2EN4cute5tupleIJNS5_1CILi1EEES8_S8_EEENS6_IJNS7_ILi192EEENS7_ILi160EEENS7_ILi64EEEEEELi64ENS_12float_e4m3_tEfNS_4arch4Sm90ELb0ELb1ELb0ELb1ELb0ELb1ELb0ELb1ELb1ELb1ELb0ELb0EEENS1_21CollectiveEpilogueFwdINS6_IJSA_SC_SB_EEES9_NS_10bfloat16_tESG_Li384ELb1ELb1ELb0ELb1EEENS1_36VarlenDynamicPersistentTileSchedulerILi192ELi160ELi384ELi128ELb0ELb1ELb1ELb1ELb0ELb1EEEEEEEEEvNT_6ParamsE)
        /*005c*/ 	.word	0x00000060


	//----- nvinfo : EIATTR_REGCOUNT
	.align		4
.L_35:
        /*0060*/ 	.byte	0x04, 0x2f
        /*0062*/ 	.short	(.L_37 - .L_36)
	.align		4
.L_36:
        /*0064*/ 	.word	index@(_ZN7cutlass13device_kernelIN5flash11enable_sm90INS1_16FlashAttnFwdSm90INS1_25CollectiveMainloopFwdSm90ILi2EN4cute5tupleIJNS5_1CILi1EEES8_S8_EEENS6_IJNS7_ILi192EEENS7_ILi160EEENS7_ILi64EEEEEELi64ENS_12float_e4m3_tEfNS_4arch4Sm90ELb0ELb1ELb0ELb1ELb0ELb0ELb0ELb1ELb1ELb1ELb0ELb0EEENS1_21CollectiveEpilogueFwdINS6_IJSA_SC_SB_EEES9_NS_10bfloat16_tESG_Li384ELb1ELb1ELb0ELb1EEENS1_36VarlenDynamicPersistentTileSchedulerILi192ELi160ELi384ELi128ELb0ELb1ELb1ELb1ELb0ELb1EEEEEEEEEvNT_6ParamsE)
        /*0068*/ 	.word	0x00000080


	//----- nvinfo : EIATTR_FRAME_SIZE
	.align		4
.L_37:
        /*006c*/ 	.byte	0x04, 0x11
        /*006e*/ 	.short	(.L_39 - .L_38)
	.align		4
.L_38:
        /*0070*/ 	.word	index@(_ZN7cutlass13device_kernelIN5flash11enable_sm90INS1_16FlashAttnFwdSm90INS1_25CollectiveMainloopFwdSm90ILi2EN4cute5tupleIJNS5_1CILi1EEES8_S8_EEENS6_IJNS7_ILi192EEENS7_ILi160EEENS7_ILi64EEEEEELi64ENS_12float_e4m3_tEfNS_4arch4Sm90ELb0ELb1ELb0ELb1ELb0ELb0ELb0ELb1ELb1ELb1ELb0ELb0EEENS1_21CollectiveEpilogueFwdINS6_IJSA_SC_SB_EEES9_NS_10bfloat16_tESG_Li384ELb1ELb1ELb0ELb1EEENS1_36VarlenDynamicPersistentTileSchedulerILi192ELi160ELi384ELi128ELb0ELb1ELb1ELb1ELb0ELb1EEEEEEEEEvNT_6ParamsE)
        /*0074*/ 	.word	0x00000008


	//----- nvinfo : EIATTR_REGCOUNT
	.align		4
.L_39:
        /*0078*/ 	.byte	0x04, 0x2f
        /*007a*/ 	.short	(.L_41 - .L_40)
	.align		4
.L_40:
        /*007c*/ 	.word	index@(_ZN7cutlass13device_kernelIN5flash11enable_sm90INS1_16FlashAttnFwdSm90INS1_25CollectiveMainloopFwdSm90ILi2EN4cute5tupleIJNS5_1CILi1EEES8_S8_EEENS6_IJNS7_ILi192EEENS7_ILi160EEENS7_ILi64EEEEEELi64ENS_12float_e4m3_tEfNS_4arch4Sm90ELb0ELb1ELb0ELb0ELb0ELb0ELb0ELb1ELb1ELb1ELb0ELb0EEENS1_21CollectiveEpilogueFwdINS6_IJSA_SC_SB_EEES9_NS_10bfloat16_tESG_Li384ELb0ELb1ELb0ELb1EEENS1_30DynamicPersistentTileSchedulerILi384ELi128ELb0ELb1ELb1EEEEEEEEEvNT_6ParamsE)
        /*0080*/ 	.word	0x00000080


	//----- nvinfo : EIATTR_FRAME_SIZE
	.align		4
.L_41:
        /*0084*/ 	.byte	0x04, 0x11
        /*0086*/ 	.short	(.L_43 - .L_42)
	.align		4
.L_42:
        /*0088*/ 	.word	index@(_ZN7cutlass13device_kernelIN5flash11enable_sm90INS1_16FlashAttnFwdSm90INS1_25CollectiveMainloopFwdSm90ILi2EN4cute5tupleIJNS5_1CILi1EEES8_S8_EEENS6_IJNS7_ILi192EEENS7_ILi160EEENS7_ILi64EEEEEELi64ENS_12float_e4m3_tEfNS_4arch4Sm90ELb0ELb1ELb0ELb0ELb0ELb0ELb0ELb1ELb1ELb1ELb0ELb0EEENS1_21CollectiveEpilogueFwdINS6_IJSA_SC_SB_EEES9_NS_10bfloat16_tESG_Li384ELb0ELb1ELb0ELb1EEENS1_30DynamicPersistentTileSchedulerILi384ELi128ELb0ELb1ELb1EEEEEEEEEvNT_6ParamsE)
        /*008c*/ 	.word	0x00000000


	//----- nvinfo : EIATTR_REGCOUNT
	.align		4
.L_43:
        /*0090*/ 	.byte	0x04, 0x2f
        /*0092*/ 	.short	(.L_45 - .L_44)
	.align		4
.L_44:
        /*0094*/ 	.word	index@(_ZN7cutlass13device_kernelIN5flash11enable_sm90INS1_16FlashAttnFwdSm90INS1_25CollectiveMainloopFwdSm90ILi2EN4cute5tupleIJNS5_1CILi1EEES8_S8_EEENS6_IJNS7_ILi192EEENS7_ILi160EEENS7_ILi64EEEEEELi64ENS_12float_e4m3_tEfNS_4arch4Sm90ELb0ELb0ELb0ELb1ELb0ELb1ELb0ELb1ELb1ELb1ELb0ELb0EEENS1_21CollectiveEpilogueFwdINS6_IJSA_SC_SB_EEES9_NS_10bfloat16_tESG_Li384ELb1ELb1ELb0ELb1EEENS1_36VarlenDynamicPersistentTileSchedulerILi192ELi160ELi384ELi128ELb0ELb1ELb1ELb0ELb1ELb1EEEEEEEEEvNT_6ParamsE)
        /*0098*/ 	.word	0x00000080


	//----- nvinfo : EIATTR_FRAME_SIZE
	.align		4
.L_45:
        /*009c*/ 	.byte	0x04, 0x11
        /*009e*/ 	.short	(.L_47 - .L_46)
	.align		4
.L_46:
        /*00a0*/ 	.word	index@(_ZN7cutlass13device_kernelIN5flash11enable_sm90INS1_16FlashAttnFwdSm90INS1_25CollectiveMainloopFwdSm90ILi2EN4cute5tupleIJNS5_1CILi1EEES8_S8_EEENS6_IJNS7_ILi192EEENS7_ILi160EEENS7_ILi64EEEEEELi64ENS_12float_e4m3_tEfNS_4arch4Sm90ELb0ELb0ELb0ELb1ELb0ELb1ELb0ELb1ELb1ELb1ELb0ELb0EEENS1_21CollectiveEpilogueFwdINS6_IJSA_SC_SB_EEES9_NS_10bfloat16_tESG_Li384ELb1ELb1ELb0ELb1EEENS1_36VarlenDynamicPersistentTileSchedulerILi192ELi160ELi384ELi128ELb0ELb1ELb1ELb0ELb1ELb1EEEEEEEEEvNT_6ParamsE)
        /*00a4*/ 	.word	0x00000080


	//----- nvinfo : EIATTR_REGCOUNT
	.align		4
.L_47:
        /*00a8*/ 	.byte	0x04, 0x2f
        /*00aa*/ 	.short	(.L_49 - .L_48)
	.align		4
.L_48:
        /*00ac*/ 	.word	index@(_ZN7cutlass13device_kernelIN5flash11enable_sm90INS1_16FlashAttnFwdSm90INS1_25CollectiveMainloopFwdSm90ILi2EN4cute5tupleIJNS5_1CILi1EEES8_S8_EEENS6_IJNS7_ILi192EEENS7_ILi160EEENS7_ILi64EEEEEELi64ENS_12float_e4m3_tEfNS_4arch4Sm90ELb0ELb0ELb0ELb1ELb0ELb0ELb0ELb1ELb1ELb1ELb0ELb0EEENS1_21CollectiveEpilogueFwdINS6_IJSA_SC_SB_EEES9_NS_10bfloat16_tESG_Li384ELb1ELb1ELb0ELb1EEENS1_36VarlenDynamicPersistentTileSchedulerILi192ELi160ELi384ELi128ELb0ELb1ELb1ELb0ELb1ELb1EEEEEEEEEvNT_6ParamsE)
        /*00b0*/ 	.word	0x00000080


	//----- nvinfo : EIATTR_FRAME_SIZE
	.align		4
.L_49:
        /*00b4*/ 	.byte	0x04, 0x11
        /*00b6*/ 	.short	(.L_51 - .L_50)
	.align		4
.L_50:
        /*00b8*/ 	.word	index@(_ZN7cutlass13device_kernelIN5flash11enable_sm90INS1_16FlashAttnFwdSm90INS1_25CollectiveMainloopFwdSm90ILi2EN4cute5tupleIJNS5_1CILi1EEES8_S8_EEENS6_IJNS7_ILi192EEENS7_ILi160EEENS7_ILi64EEEEEELi64ENS_12float_e4m3_tEfNS_4arch4Sm90ELb0ELb0ELb0ELb1ELb0ELb0ELb0ELb1ELb1ELb1ELb0ELb0EEENS1_21CollectiveEpilogueFwdINS6_IJSA_SC_SB_EEES9_NS_10bfloat16_tESG_Li384ELb1ELb1ELb0ELb1EEENS1_36VarlenDynamicPersistentTileSchedulerILi192ELi160ELi384ELi128ELb0ELb1ELb1ELb0ELb1ELb1EEEEEEEEEvNT_6ParamsE)
        /*00bc*/ 	.word	0x00000010


	//----- nvinfo : EIATTR_REGCOUNT
	.align		4
.L_51:
        /*00c0*/ 	.byte	0x04, 0x2f
        /*00c2*/ 	.short	(.L_53 - .L_52)
	.align		4
.L_52:
        /*00c4*/ 	.word	index@(_ZN7cutlass13device_kernelIN5flash11enable_sm90INS1_16FlashAttnFwdSm90INS1_25CollectiveMainloopFwdSm90ILi2EN4cute5tupleIJNS5_1CILi1EEES8_S8_EEENS6_IJNS7_ILi192EEENS7_ILi160EEENS7_ILi64EEEEEELi64ENS_12float_e4m3_tEfNS_4arch4Sm90ELb0ELb0ELb0ELb0ELb0ELb0ELb0ELb1ELb1ELb1ELb0ELb0EEENS1_21CollectiveEpilogueFwdINS6_IJSA_SC_SB_EEES9_NS_10bfloat16_tESG_Li384ELb0ELb1ELb0ELb1EEENS1_29StaticPersistentTileSchedulerILb0EEEEEEEEEvNT_6ParamsE)
        /*00c8*/ 	.word	0x00000080


	//----- nvinfo : EIATTR_FRAME_SIZE
	.align		4
.L_53:
        /*00cc*/ 	.byte	0x04, 0x11
        /*00ce*/ 	.short	(.L_55 - .L_54)
	.align		4
.L_54:
        /*00d0*/ 	.word	index@(_ZN7cutlass13device_kernelIN5flash11enable_sm90INS1_16FlashAttnFwdSm90INS1_25CollectiveMainloopFwdSm90ILi2EN4cute5tupleIJNS5_1CILi1EEES8_S8_EEENS6_IJNS7_ILi192EEENS7_ILi160EEENS7_ILi64EEEEEELi64ENS_12float_e4m3_tEfNS_4arch4Sm90ELb0ELb0ELb0ELb0ELb0ELb0ELb0ELb1ELb1ELb1ELb0ELb0EEENS1_21CollectiveEpilogueFwdINS6_IJSA_SC_SB_EEES9_NS_10bfloat16_tESG_Li384ELb0ELb1ELb0ELb1EEENS1_29StaticPersistentTileSchedulerILb0EEEEEEEEEvNT_6ParamsE)
        /*00d4*/ 	.word	0x00000000


	//----- nvinfo : EIATTR_MIN_STACK_SIZE
	.align		4
.L_55:
        /*00d8*/ 	.byte	0x04, 0x12
        /*00da*/ 	.short	(.L_57 - .L_56)
	.align		4
.L_56:
        /*00dc*/ 	.word	index@(_ZN7cutlass13device_kernelIN5flash11enable_sm90INS1_16FlashAttnFwdSm90INS1_25CollectiveMainloopFwdSm90ILi2EN4cute5tupleIJNS5_1CILi1EEES8_S8_EEENS6_IJNS7_ILi192EEENS7_ILi160EEENS7_ILi64EEEEEELi64ENS_12float_e4m3_tEfNS_4arch4Sm90ELb0ELb0ELb0ELb0ELb0ELb0ELb0ELb1ELb1ELb1ELb0ELb0EEENS1_21CollectiveEpilogueFwdINS6_IJSA_SC_SB_EEES9_NS_10bfloat16_tESG_Li384ELb0ELb1ELb0ELb1EEENS1_29StaticPersistentTileSchedulerILb0EEEEEEEEEvNT_6ParamsE)
        /*00e0*/ 	.word	0x00000000


	//----- nvinfo : EIATTR_MIN_STACK_SIZE
	.align		4
.L_57:
        /*00e4*/ 	.byte	0x04, 0x12
        /*00e6*/ 	.short	(.L_59 - .L_58)
	.align		4
.L_58:
        /*00e8*/ 	.word	index@(_ZN7cutlass13device_kernelIN5flash11enable_sm90INS1_16FlashAttnFwdSm90INS1_25CollectiveMainloopFwdSm90ILi2EN4cute5tupleIJNS5_1CILi1EEES8_S8_EEENS6_IJNS7_ILi192EEENS7_ILi160EEENS7_ILi64EEEEEELi64ENS_12float_e4m3_tEfNS_4arch4Sm90ELb0ELb0ELb0ELb1ELb0ELb0ELb0ELb1ELb1ELb1ELb0ELb0EEENS1_21CollectiveEpilogueFwdINS6_IJSA_SC_SB_EEES9_NS_10bfloat16_tESG_Li384ELb1ELb1ELb0ELb1EEENS1_36VarlenDynamicPersistentTileSchedulerILi192ELi160ELi384ELi128ELb0ELb1ELb1ELb0ELb1ELb1EEEEEEEEEvNT_6ParamsE)
        /*00ec*/ 	.word	0x00000010


	//----- nvinfo : EIATTR_MIN_STACK_SIZE
	.align		4
.L_59:
        /*00f0*/ 	.byte	0x04, 0x12
        /*00f2*/ 	.short	(.L_61 - .L_60)
	.align		4
.L_60:
        /*00f4*/ 	.word	index@(_ZN7cutlass13device_kernelIN5flash11enable_sm90INS1_16FlashAttnFwdSm90INS1_25CollectiveMainloopFwdSm90ILi2EN4cute5tupleIJNS5_1CILi1EEES8_S8_EEENS6_IJNS7_ILi192EEENS7_ILi160EEENS7_ILi64EEEEEELi64ENS_12float_e4m3_tEfNS_4arch4Sm90ELb0ELb0ELb0ELb1ELb0ELb1ELb0ELb1ELb1ELb1ELb0ELb0EEENS1_21CollectiveEpilogueFwdINS6_IJSA_SC_SB_EEES9_NS_10bfloat16_tESG_Li384ELb1ELb1ELb0ELb1EEENS1_36VarlenDynamicPersistentTileSchedulerILi192ELi160ELi384ELi128ELb0ELb1ELb1ELb0ELb1ELb1EEEEEEEEEvNT_6ParamsE)
        /*00f8*/ 	.word	0x00000080


	//----- nvinfo : EIATTR_MIN_STACK_SIZE
	.align		4
.L_61:
        /*00fc*/ 	.byte	0x04, 0x12
        /*00fe*/ 	.short	(.L_63 - .L_62)
	.align		4
.L_62:
        /*0100*/ 	.word	index@(_ZN7cutlass13device_kernelIN5flash11enable_sm90INS1_16FlashAttnFwdSm90INS1_25CollectiveMainloopFwdSm90ILi2EN4cute5tupleIJNS5_1CILi1EEES8_S8_EEENS6_IJNS7_ILi192EEENS7_ILi160EEENS7_ILi64EEEEEELi64ENS_12float_e4m3_tEfNS_4arch4Sm90ELb0ELb1ELb0ELb0ELb0ELb0ELb0ELb1ELb1ELb1ELb0ELb0EEENS1_21CollectiveEpilogueFwdINS6_IJSA_SC_SB_EEES9_NS_10bfloat16_tESG_Li384ELb0ELb1ELb0ELb1EEENS1_30DynamicPersistentTileSchedulerILi384ELi128ELb0ELb1ELb1EEEEEEEEEvNT_6ParamsE)
        /*0104*/ 	.word	0x00000000


	//----- nvinfo : EIATTR_MIN_STACK_SIZE
	.align		4
.L_63:
        /*0108*/ 	.byte	0x04, 0x12
        /*010a*/ 	.short	(.L_65 - .L_64)
	.align		4
.L_64:
        /*010c*/ 	.word	index@(_ZN7cutlass13device_kernelIN5flash11enable_sm90INS1_16FlashAttnFwdSm90INS1_25CollectiveMainloopFwdSm90ILi2EN4cute5tupleIJNS5_1CILi1EEES8_S8_EEENS6_IJNS7_ILi192EEENS7_ILi160EEENS7_ILi64EEEEEELi64ENS_12float_e4m3_tEfNS_4arch4Sm90ELb0ELb1ELb0ELb1ELb0ELb0ELb0ELb1ELb1ELb1ELb0ELb0EEENS1_21CollectiveEpilogueFwdINS6_IJSA_SC_SB_EEES9_NS_10bfloat16_tESG_Li384ELb1ELb1ELb0ELb1EEENS1_36VarlenDynamicPersistentTileSchedulerILi192ELi160ELi384ELi128ELb0ELb1ELb1ELb1ELb0ELb1EEEEEEEEEvNT_6ParamsE)
        /*0110*/ 	.word	0x00000008


	//----- nvinfo : EIATTR_MIN_STACK_SIZE
	.align		4
.L_65:
        /*0114*/ 	.byte	0x04, 0x12
        /*0116*/ 	.short	(.L_67 - .L_66)
	.align		4
.L_66:
        /*0118*/ 	.word	index@(_ZN7cutlass13device_kernelIN5flash11enable_sm90INS1_16FlashAttnFwdSm90INS1_25CollectiveMainloopFwdSm90ILi2EN4cute5tupleIJNS5_1CILi1EEES8_S8_EEENS6_IJNS7_ILi192EEENS7_ILi160EEENS7_ILi64EEEEEELi64ENS_12float_e4m3_tEfNS_4arch4Sm90ELb0ELb1ELb0ELb1ELb0ELb1ELb0ELb1ELb1ELb1ELb0ELb0EEENS1_21CollectiveEpilogueFwdINS6_IJSA_SC_SB_EEES9_NS_10bfloat16_tESG_Li384ELb1ELb1ELb0ELb1EEENS1_36VarlenDynamicPersistentTileSchedulerILi192ELi160ELi384ELi128ELb0ELb1ELb1ELb1ELb0ELb1EEEEEEEEEvNT_6ParamsE)
        /*011c*/ 	.word	0x00000060


	//----- nvinfo : EIATTR_MIN_STACK_SIZE
	.align		4
.L_67:
        /*0120*/ 	.byte	0x04, 0x12
        /*0122*/ 	.short	(.L_69 - .L_68)
	.align		4
.L_68:
        /*0124*/ 	.word	index@(_ZN7cutlass13device_kernelIN5flash11enable_sm90INS1_16FlashAttnFwdSm90INS1_25CollectiveMainloopFwdSm90ILi2EN4cute5tupleIJNS5_1CILi1EEES8_S8_EEENS6_IJNS7_ILi192EEENS7_ILi160EEENS7_ILi64EEEEEELi64ENS_12float_e4m3_tEfNS_4arch4Sm90ELb1ELb0ELb0ELb0ELb0ELb0ELb0ELb1ELb1ELb1ELb0ELb0EEENS1_21CollectiveEpilogueFwdINS6_IJSA_SC_SB_EEES9_NS_10bfloat16_tESG_Li384ELb0ELb1ELb0ELb1EEENS1_30DynamicPersistentTileSchedulerILi384ELi128ELb0ELb1ELb1EEEEEEEEEvNT_6ParamsE)
        /*0128*/ 	.word	0x00000008


	//----- nvinfo : EIATTR_MIN_STACK_SIZE
	.align		4
.L_69:
        /*012c*/ 	.byte	0x04, 0x12
        /*012e*/ 	.short	(.L_71 - .L_70)
	.align		4
.L_70:
        /*0130*/ 	.word	index@(_ZN7cutlass13device_kernelIN5flash11enable_sm90INS1_16FlashAttnFwdSm90INS1_25CollectiveMainloopFwdSm90ILi2EN4cute5tupleIJNS5_1CILi1EEES8_S8_EEENS6_IJNS7_ILi192EEENS7_ILi160EEENS7_ILi64EEEEEELi64ENS_12float_e4m3_tEfNS_4arch4Sm90ELb1ELb0ELb0ELb1ELb0ELb0ELb0ELb1ELb1ELb1ELb0ELb0EEENS1_21CollectiveEpilogueFwdINS6_IJSA_SC_SB_EEES9_NS_10bfloat16_tESG_Li384ELb1ELb1ELb0ELb1EEENS1_36VarlenDynamicPersistentTileSchedulerILi192ELi160ELi384ELi128ELb0ELb1ELb1ELb1ELb1ELb1EEEEEEEEEvNT_6ParamsE)
        /*0134*/ 	.word	0x00000010


	//----- nvinfo : EIATTR_MIN_STACK_SIZE
	.align		4
.L_71:
        /*0138*/ 	.byte	0x04, 0x12
        /*013a*/ 	.short	(.L_73 - .L_72)
	.align		4
.L_72:
        /*013c*/ 	.word	index@(_ZN7cutlass13device_kernelIN5flash11enable_sm90INS1_16FlashAttnFwdSm90INS1_25CollectiveMainloopFwdSm90ILi2EN4cute5tupleIJNS5_1CILi1EEES8_S8_EEENS6_IJNS7_ILi192EEENS7_ILi160EEENS7_ILi64EEEEEELi64ENS_12float_e4m3_tEfNS_4arch4Sm90ELb1ELb0ELb0ELb1ELb0ELb1ELb0ELb1ELb1ELb1ELb0ELb0EEENS1_21CollectiveEpilogueFwdINS6_IJSA_SC_SB_EEES9_NS_10bfloat16_tESG_Li384ELb1ELb1ELb0ELb1EEENS1_36VarlenDynamicPersistentTileSchedulerILi192ELi160ELi384ELi128ELb0ELb1ELb1ELb1ELb1ELb1EEEEEEEEEvNT_6ParamsE)
        /*0140*/ 	.word	0x00000090
.L_73:


//--------------------- .nv.compat                --------------------------
	.section	.nv.compat,"",@"SHT_CUDA_COMPAT_INFO"
	.align	4
        /*0000*/ 	.byte	0x02, 0x09, 0x01, 0x00, 0x02, 0x02, 0x04, 0x00, 0x02, 0x05, 0x05, 0x00, 0x03, 0x07, 0x01, 0x01
        /*0010*/ 	.byte	0x02, 0x03, 0x01, 0x00, 0x02, 0x06, 0x01, 0x00, 0x04, 0x0b, 0x08, 0x00, 0x00, 0x00, 0x00, 0x00
        /*0020*/ 	.byte	0x00, 0x00, 0x00, 0x00


//--------------------- .nv.info._ZN7cutlass13device_kernelIN5flash11enable_sm90INS1_16FlashAttnFwdSm90INS1_25CollectiveMainloopFwdSm90ILi2EN4cute5tupleIJNS5_1CILi1EEES8_S8_EEENS6_IJNS7_ILi192EEENS7_ILi160EEENS7_ILi64EEEEEELi64ENS_12float_e4m3_tEfNS_4arch4Sm90ELb0ELb0ELb0ELb0ELb0ELb0ELb0ELb1ELb1ELb1ELb0ELb0EEENS1_21CollectiveEpilogueFwdINS6_IJSA_SC_SB_EEES9_NS_10bfloat16_tESG_Li384ELb0ELb1ELb0ELb1EEENS1_29StaticPersistentTileSchedulerILb0EEEEEEEEEvNT_6ParamsE --------------------------
	.section	.nv.info._ZN7cutlass13device_kernelIN5flash11enable_sm90INS1_16FlashAttnFwdSm90INS1_25CollectiveMainloopFwdSm90ILi2EN4cute5tupleIJNS5_1CILi1EEES8_S8_EEENS6_IJNS7_ILi192EEENS7_ILi160EEENS7_ILi64EEEEEELi64ENS_12float_e4m3_tEfNS_4arch4Sm90ELb0ELb0ELb0ELb0ELb0ELb0ELb0ELb1ELb1ELb1ELb0ELb0EEENS1_21CollectiveEpilogueFwdINS6_IJSA_SC_SB_EEES9_NS_10bfloat16_tESG_Li384ELb0ELb1ELb0ELb1EEENS1_29StaticPersistentTileSchedulerILb0EEEEEEEEEvNT_6ParamsE,"",@"SHT_CUDA_INFO"
	.sectionflags	@""
	.align	4


	//----- nvinfo : EIATTR_CUDA_API_VERSION
	.align		4
        /*0000*/ 	.byte	0x04, 0x37
        /*0002*/ 	.short	(.L_75 - .L_74)
.L_74:
        /*0004*/ 	.word	0x00000082


	//----- nvinfo : EIATTR_KPARAM_INFO
	.align		4
.L_75:
        /*0008*/ 	.byte	0x04, 0x17
        /*000a*/ 	.short	(.L_77 - .L_76)
.L_76:
        /*000c*/ 	.word	0x00000000
        /*0010*/ 	.short	0x0000
        /*0012*/ 	.short	0x0070
        /*0014*/ 	.byte	0x00, 0xf0, 0x01, 0x28


	//----- nvinfo : EIATTR_SPARSE_MMA_MASK
	.align		4
.L_77:
        /*0018*/ 	.byte	0x03, 0x50
        /*001a*/ 	.short	0x0000


	//----- nvinfo : EIATTR_MAXREG_COUNT
	.align		4
        /*001c*/ 	.byte	0x03, 0x1b
        /*001e*/ 	.short	0x0080


	//----- nvinfo : EIATTR_NUM_BARRIERS
	.align		4
        /*0020*/ 	.byte	0x02, 0x4c
        /*0022*/ 	.byte	0x09
	.zero		1


	//----- nvinfo : EIATTR_EXTERNS
	.align		4
        /*0024*/ 	.byte	0x04, 0x0f
        /*0026*/ 	.short	(.L_79 - .L_78)


	//   ....[0]....
	.align		4
.L_78:
        /*0028*/ 	.word	index@(__assertfail)


	//----- nvinfo : EIATTR_MERCURY_ISA_VERSION
	.align		4
.L_79:
        /*002c*/ 	.byte	0x03, 0x5f
        /*002e*/ 	.short	0x0101


	//----- nvinfo : EIATTR_INT_WARP_WIDE_INSTR_OFFSETS
	.align		4
        /*0030*/ 	.byte	0x04, 0x31
        /*0032*/ 	.short	(.L_81 - .L_80)


	//   ....[0]....
.L_80:
        /*0034*/ 	.word	0x00000120


	//   ....[1]....
        /*0038*/ 	.word	0x00000160


	//   ....[2]....
        /*003c*/ 	.word	0x000001d0


	//----- nvinfo : EIATTR_COOP_GROUP_MASK_REGIDS
	.align		4
.L_81:
        /*0040*/ 	.byte	0x04, 0x29
        /*0042*/ 	.short	(.L_83 - .L_82)


	//   ....[0]....
.L_82:
        /*0044*/ 	.word	0xffffffff


	//   ....[1]....
        /*0048*/ 	.word	0xffffffff


	//   ....[2]....
        /*004c*/ 	.word	0xffffffff


	//   ....[3]....
        /*0050*/ 	.word	0xffffffff


	//   ....[4]....
        /*0054*/ 	.word	0xffffffff


	//   ....[5]....
        /*0058*/ 	.word	0xffffffff


	//   ....[6]....
        /*005c*/ 	.word	0xffffffff


	//   ....[7]....
        /*0060*/ 	.word	0xffffffff


	//   ....[8]....
        /*0064*/ 	.word	0xffffffff


	//   ....[9]....
        /*0068*/ 	.word	0xffffffff


	//   ....[10]....
        /*006c*/ 	.word	0xffffffff


	//   ....[11]....
        /*0070*/ 	.word	0xffffffff


	//   ....[12]....
        /*0074*/ 	.word	0xffffffff


	//   ....[13]....
        /*0078*/ 	.word	0xffffffff


	//   ....[14]....
        /*007c*/ 	.word	0xffffffff


	//   ....[15]....
        /*0080*/ 	.word	0xffffffff


	//   ....[16]....
        /*0084*/ 	.word	0xffffffff


	//   ....[17]....
        /*0088*/ 	.word	0xffffffff


	//   ....[18]....
        /*008c*/ 	.word	0xffffffff


	//   ....[19]....
        /*0090*/ 	.word	0xffffffff


	//   ....[20]....
        /*0094*/ 	.word	0xffffffff


	//   ....[21]....
        /*0098*/ 	.word	0xffffffff


	//   ....[22]....
        /*009c*/ 	.word	0xffffffff


	//   ....[23]....
        /*00a0*/ 	.word	0xffffffff


	//   ....[24]....
        /*00a4*/ 	.word	0xffffffff


	//   ....[25]....
        /*00a8*/ 	.word	0xffffffff


	//   ....[26]....
        /*00ac*/ 	.word	0xffffffff


	//   ....[27]....
        /*00b0*/ 	.word	0xffffffff


	//   ....[28]....
        /*00b4*/ 	.word	0xffffffff


	//   ....[29]....
        /*00b8*/ 	.word	0xffffffff


	//   ....[30]....
        /*00bc*/ 	.word	0xffffffff


	//   ....[31]....
        /*00c0*/ 	.word	0xffffffff


	//   ....[32]....
        /*00c4*/ 	.word	0xffffffff


	//   ....[33]....
        /*00c8*/ 	.word	0xffffffff


	//   ....[34]....
        /*00cc*/ 	.word	0xffffffff


	//   ....[35]....
        /*00d0*/ 	.word	0xffffffff


	//   ....[36]....
        /*00d4*/ 	.word	0xffffffff


	//   ....[37]....
        /*00d8*/ 	.word	0xffffffff


	//   ....[38]....
        /*00dc*/ 	.word	0xffffffff


	//   ....[39]....
        /*00e0*/ 	.word	0xffffffff


	//   ....[40]....
        /*00e4*/ 	.word	0xffffffff


	//   ....[41]....
        /*00e8*/ 	.word	0xffffffff


	//   ....[42]....
        /*00ec*/ 	.word	0xffffffff


	//   ....[43]....
        /*00f0*/ 	.word	0xffffffff


	//   ....[44]....
        /*00f4*/ 	.word	0xffffffff


	//   ....[45]....
        /*00f8*/ 	.word	0xffffffff


	//   ....[46]....
        /*00fc*/ 	.word	0xffffffff


	//   ....[47]....
        /*0100*/ 	.word	0xffffffff


	//   ....[48]....
        /*0104*/ 	.word	0xffffffff


	//   ....[49]....
        /*0108*/ 	.word	0xffffffff


	//   ....[50]....
        /*010c*/ 	.word	0xffffffff


	//   ....[51]....
        /*0110*/ 	.word	0xffffffff


	//   ....[52]....
        /*0114*/ 	.word	0xffffffff


	//   ....[53]....
        /*0118*/ 	.word	0xffffffff


	//   ....[54]....
        /*011c*/ 	.word	0xffffffff


	//   ....[55]....
        /*0120*/ 	.word	0xffffffff


	//   ....[56]....
        /*0124*/ 	.word	0xffffffff


	//   ....[57]....
        /*0128*/ 	.word	0xffffffff


	//   ....[58]....
        /*012c*/ 	.word	0xffffffff


	//   ....[59]....
        /*0130*/ 	.word	0xffffffff


	//   ....[60]....
        /*0134*/ 	.word	0xffffffff


	//   ....[61]....
        /*0138*/ 	.word	0xffffffff


	//   ....[62]....
        /*013c*/ 	.word	0x0500000f


	//   ....[63]....
        /*0140*/ 	.word	0x0500000f


	//   ....[64]....
        /*0144*/ 	.word	0x0500000f


	//   ....[65]....
        /*0148*/ 	.word	0x0500000f


	//   ....[66]....
        /*014c*/ 	.word	0x0500000f


	//   ....[67]....
        /*0150*/ 	.word	0x0500000f


	//   ....[68]....
        /*0154*/ 	.word	0x0500000f


	//   ....[69]....
        /*0158*/ 	.word	0x0500000f


	//   ....[70]....
        /*015c*/ 	.word	0x0500000f


	//   ....[71]....
        /*0160*/ 	.word	0x0500000f


	//   ....[72]....
        /*0164*/ 	.word	0x0500000f


	//   ....[73]....
        /*0168*/ 	.word	0x0500000f


	//   ....[74]....
        /*016c*/ 	.word	0x0500000f


	//----- nvinfo : EIATTR_COOP_GROUP_INSTR_OFFSETS
	.align		4
.L_83:
        /*0170*/ 	.byte	0x04, 0x28
        /*0172*/ 	.short	(.L_85 - .L_84)


	//   ....[0]....
.L_84:
        /*0174*/ 	.word	0x00000050


	//   ....[1]....
        /*0178*/ 	.word	0x00000130


	//   ....[2]....
        /*017c*/ 	.word	0x00000180


	//   ....[3]....
        /*0180*/ 	.word	0x000003b0


	//   ....[4]....
        /*0184*/ 	.word	0x00000510


	//   ....[5]....
        /*0188*/ 	.word	0x00000630


	//   ....[6]....
        /*018c*/ 	.word	0x00000790


	//   ....[7]....
        /*0190*/ 	.word	0x00000ec0


	//   ....[8]....
        /*0194*/ 	.word	0x00002500


	//   ....[9]....
        /*0198*/ 	.word	0x000025f0


	//   ....[10]....
        /*019c*/ 	.word	0x000028b0


	//   ....[11]....
        /*01a0*/ 	.word	0x00002a70


	//   ....[12]....
        /*01a4*/ 	.word	0x000048c0


	//   ....[13]....
        /*01a8*/ 	.word	0x000048d0


	//   ....[14]....
        /*01ac*/ 	.word	0x00004900


	//   ....[15]....
        /*01b0*/ 	.word	0x00004930


	//   ....[16]....
        /*01b4*/ 	.word	0x000062f0


	//   ....[17]....
        /*01b8*/ 	.word	0x00006300


	//   ....[18]....
        /*01bc*/ 	.word	0x00006380


	//   ....[19]....
        /*01c0*/ 	.word	0x00006390


	//   ....[20]....
        /*01c4*/ 	.word	0x00007070


	//   ....[21]....
        /*01c8*/ 	.word	0x00007080


	//   ....[22]....
        /*01cc*/ 	.word	0x00007090


	//   ....[23]....
        /*01d0*/ 	.word	0x000070a0


	//   ....[24]....
        /*01d4*/ 	.word	0x000070b0


	//   ....[25]....
        /*01d8*/ 	.word	0x000070c0


	//   ....[26]....
        /*01dc*/ 	.word	0x000070d0


	//   ....[27]....
        /*01e0*/ 	.word	0x000070e0


	//   ....[28]....
        /*01e4*/ 	.word	0x000070f0


	//   ....[29]....
        /*01e8*/ 	.word	0x00007110


	//   ....[30]....
        /*01ec*/ 	.word	0x00007130


	//   ....[31]....
        /*01f0*/ 	.word	0x00007140


	//   ....[32]....
        /*01f4*/ 	.word	0x00007150


	//   ....[33]....
        /*01f8*/ 	.word	0x00007180


	//   ....[34]....
        /*01fc*/ 	.word	0x00007190


	//   ....[35]....
        /*0200*/ 	.word	0x000071c0


	//   ....[36]....
        /*0204*/ 	.word	0x000071e0


	//   ....[37]....
        /*0208*/ 	.word	0x00007200


	//   ....[38]....
        /*020c*/ 	.word	0x00007290


	//   ....[39]....
        /*0210*/ 	.word	0x000072c0


	//   ....[40]....
        /*0214*/ 	.word	0x000076e0


	//   ....[41]....
        /*0218*/ 	.word	0x00007710


	//   ....[42]....
        /*021c*/ 	.word	0x00007740


	//   ....[43]....
        /*0220*/ 	.word	0x00007780


	//   ....[44]....
        /*0224*/ 	.word	0x000077c0


	//   ....[45]....
        /*0228*/ 	.word	0x000077e0


	//   ....[46]....
        /*022c*/ 	.word	0x000077f0


	//   ....[47]....
        /*0230*/ 	.word	0x00007800


	//   ....[48]....
        /*0234*/ 	.word	0x00008390


	//   ....[49]....
        /*0238*/ 	.word	0x00008ea0


	//   ....[50]....
        /*023c*/ 	.word	0x00008ed0


	//   ....[51]....
        /*0240*/ 	.word	0x00008f00


	//   ....[52]....
        /*0244*/ 	.word	0x00008f30


	//   ....[53]....
        /*0248*/ 	.word	0x00008f80


	//   ....[54]....
        /*024c*/ 	.word	0x00008fc0


	//   ....[55]....
        /*0250*/ 	.word	0x00008fd0


	//   ....[56]....
        /*0254*/ 	.word	0x00009000


	//   ....[57]....
        /*0258*/ 	.word	0x00009030


	//   ....[58]....
        /*025c*/ 	.word	0x00009090


	//   ....[59]....
        /*0260*/ 	.word	0x000090a0


	//   ....[60]....
        /*0264*/ 	.word	0x000090c0


	//   ....[61]....
        /*0268*/ 	.word	0x0000a2f0


	//   ....[62]....
        /*026c*/ 	.word	0x0000a7e0


	//   ....[63]....
        /*0270*/ 	.word	0x0000a990


	//   ....[64]....
        /*0274*/ 	.word	0x0000a9e0


	//   ....[65]....
        /*0278*/ 	.word	0x0000aaa0


	//   ....[66]....
        /*027c*/ 	.word	0x0000ab60


	//   ....[67]....
        /*0280*/ 	.word	0x0000abc0


	//   ....[68]....
        /*0284*/ 	.word	0x0000ac70


	//   ....[69]....
        /*0288*/ 	.word	0x0000acd0


	//   ....[70]....
        /*028c*/ 	.word	0x0000ad90


	//   ....[71]....
        /*0290*/ 	.word	0x0000adf0


	//   ....[72]....
        /*0294*/ 	.word	0x0000aeb0


	//   ....[73]....
        /*0298*/ 	.word	0x0000af10


	//   ....[74]....
        /*029c*/ 	.word	0x0000afc0


	//----- nvinfo : EIATTR_REG_RECONFIG
	.align		4
.L_85:
        /*02a0*/ 	.byte	0x01, 0x54
	.zero		2


	//----- nvinfo : EIATTR_SYSCALL_OFFSETS
	.align		4
        /*02a4*/ 	.byte	0x04, 0x46
        /*02a6*/ 	.short	(.L_87 - .L_86)


	//   ....[0]....
.L_86:
        /*02a8*/ 	.word	0x000013e0


	//   ....[1]....
        /*02ac*/ 	.word	0x00007e80


	//   ....[2]....
        /*02b0*/ 	.word	0x00007fc0


	//   ....[3]....
        /*02b4*/ 	.word	0x00008100


	//   ....[4]....
        /*02b8*/ 	.word	0x00008220


	//   ....[5]....
        /*02bc*/ 	.word	0x00008a80


	//----- nvinfo : EIATTR_MBARRIER_INSTR_OFFSETS
	.align		4
.L_87:
        /*02c0*/ 	.byte	0x04, 0x39
        /*02c2*/ 	.short	(.L_89 - .L_88)


	//   ....[0]....
.L_88:
        /*02c4*/ 	.word	0x00000260
        /*02c8*/ 	.word	0x000000ff
        /*02cc*/ 	.word	0x00013200
        /*02d0*/ 	.short	0x0100
        /*02d2*/ 	.byte	0x08
	.zero		1


	//   ....[1]....
        /*02d4*/ 	.word	0x00000270
        /*02d8*/ 	.word	0x000000ff
        /*02dc*/ 	.word	0x00013220
        /*02e0*/ 	.short	0x0100
        /*02e2*/ 	.byte	0x08
	.zero		1


	//   ....[2]....
        /*02e4*/ 	.word	0x00000360
        /*02e8*/ 	.word	0x000000ff
        /*02ec*/ 	.word	0x00013230
        /*02f0*/ 	.short	0x0100
        /*02f2*/ 	.byte	0x08
	.zero		1


	//   ....[3]....
        /*02f4*/ 	.word	0x00000370
        /*02f8*/ 	.word	0x000000ff
        /*02fc*/ 	.word	0x00013240
        /*0300*/ 	.short	0x0100
        /*0302*/ 	.byte	0x08
	.zero		1


	//   ....[4]....
        /*0304*/ 	.word	0x00000380
        /*0308*/ 	.word	0x000000ff
        /*030c*/ 	.word	0x00013238
        /*0310*/ 	.short	0x0100
        /*0312*/ 	.byte	0x08
	.zero		1


	//   ....[5]....
        /*0314*/ 	.word	0x00000390
        /*0318*/ 	.word	0x000000ff
        /*031c*/ 	.word	0x00013248
        /*0320*/ 	.short	0x0100
        /*0322*/ 	.byte	0x08
	.zero		1


	//   ....[6]....
        /*0324*/ 	.word	0x000004c0
        /*0328*/ 	.word	0x000000ff
        /*032c*/ 	.word	0x00013250
        /*0330*/ 	.short	0x0100
        /*0332*/ 	.byte	0x08
	.zero		1


	//   ....[7]....
        /*0334*/ 	.word	0x000004d0
        /*0338*/ 	.word	0x000000ff
        /*033c*/ 	.word	0x00013260
        /*0340*/ 	.short	0x0100
        /*0342*/ 	.byte	0x08
	.zero		1


	//   ....[8]....
        /*0344*/ 	.word	0x000004e0
        /*0348*/ 	.word	0x000000ff
        /*034c*/ 	.word	0x00013258
        /*0350*/ 	.short	0x0100
        /*0352*/ 	.byte	0x08
	.zero		1


	//   ....[9]....
        /*0354*/ 	.word	0x000004f0
        /*0358*/ 	.word	0x000000ff
        /*035c*/ 	.word	0x00013268
        /*0360*/ 	.short	0x0100
        /*0362*/ 	.byte	0x08
	.zero		1


	//   ....[10]....
        /*0364*/ 	.word	0x000005e0
        /*0368*/ 	.word	0x000000ff
        /*036c*/ 	.word	0x00013270
        /*0370*/ 	.short	0x0100
        /*0372*/ 	.byte	0x06
	.zero		1


	//   ....[11]....
        /*0374*/ 	.word	0x000005f0
        /*0378*/ 	.word	0x000000ff
        /*037c*/ 	.word	0x00013280
        /*0380*/ 	.short	0x0100
        /*0382*/ 	.byte	0x06
	.zero		1


	//   ....[12]....
        /*0384*/ 	.word	0x00000600
        /*0388*/ 	.word	0x000000ff
        /*038c*/ 	.word	0x00013278
        /*0390*/ 	.short	0x0100
        /*0392*/ 	.byte	0x06
	.zero		1


	//   ....[13]....
        /*0394*/ 	.word	0x00000610
        /*0398*/ 	.word	0x000000ff
        /*039c*/ 	.word	0x00013288
        /*03a0*/ 	.short	0x0100
        /*03a2*/ 	.byte	0x06
	.zero		1


	//   ....[14]....
        /*03a4*/ 	.word	0x00000740
        /*03a8*/ 	.word	0x000000ff
        /*03ac*/ 	.word	0x00013290
        /*03b0*/ 	.short	0x0100
        /*03b2*/ 	.byte	0x08
	.zero		1


	//   ....[15]....
        /*03b4*/ 	.word	0x00000750
        /*03b8*/ 	.word	0x000000ff
        /*03bc*/ 	.word	0x000132a0
        /*03c0*/ 	.short	0x0100
        /*03c2*/ 	.byte	0x08
	.zero		1


	//   ....[16]....
        /*03c4*/ 	.word	0x00000760
        /*03c8*/ 	.word	0x000000ff
        /*03cc*/ 	.word	0x00013298
        /*03d0*/ 	.short	0x0100
        /*03d2*/ 	.byte	0x08
	.zero		1


	//   ....[17]....
        /*03d4*/ 	.word	0x00000770
        /*03d8*/ 	.word	0x000000ff
        /*03dc*/ 	.word	0x000132a8
        /*03e0*/ 	.short	0x0100
        /*03e2*/ 	.byte	0x08
	.zero		1


	//   ....[18]....
        /*03e4*/ 	.word	0x000008a0
        /*03e8*/ 	.word	0x000000ff
        /*03ec*/ 	.word	0x000132b0
        /*03f0*/ 	.short	0x0100
        /*03f2*/ 	.byte	0x08
	.zero		1


	//   ....[19]....
        /*03f4*/ 	.word	0x000008b0
        /*03f8*/ 	.word	0x000000ff
        /*03fc*/ 	.word	0x000132c0
        /*0400*/ 	.short	0x0100
        /*0402*/ 	.byte	0x08
	.zero		1


	//   ....[20]....
        /*0404*/ 	.word	0x000008c0
        /*0408*/ 	.word	0x000000ff
        /*040c*/ 	.word	0x000132b8
        /*0410*/ 	.short	0x0100
        /*0412*/ 	.byte	0x08
	.zero		1


	//   ....[21]....
        /*0414*/ 	.word	0x000008d0
        /*0418*/ 	.word	0x000000ff
        /*041c*/ 	.word	0x000132c8
        /*0420*/ 	.short	0x0100
        /*0422*/ 	.byte	0x08
	.zero		1


	//   ....[22]....
        /*0424*/ 	.word	0x00001440
        /*0428*/ 	.word	0x000000ff
        /*042c*/ 	.word	0x00013200
        /*0430*/ 	.short	0x010a
        /*0432*/ 	.byte	0x2c
	.zero		1


	//   ....[23]....
        /*0434*/ 	.word	0x000014c0
        /*0438*/ 	.word	0x00000004
        /*043c*/ 	.word	0x00013230
        /*0440*/ 	.short	0x010a
        /*0442*/ 	.byte	0x3f
	.zero		1


	//   ....[24]....
        /*0444*/ 	.word	0x00001500
        /*0448*/ 	.word	0x00000004
        /*044c*/ 	.word	0x00013230
        /*0450*/ 	.short	0x010a
        /*0452*/ 	.byte	0x3f
	.zero		1


	//   ....[25]....
        /*0454*/ 	.word	0x00002e20
        /*0458*/ 	.word	0x0000003a
        /*045c*/ 	.word	0x00000000
        /*0460*/ 	.short	0x0101
        /*0462*/ 	.byte	0x3f
	.zero		1


	//   ....[26]....
        /*0464*/ 	.word	0x00003db0
        /*0468*/ 	.word	0x000000ff
        /*046c*/ 	.word	0x00013230
        /*0470*/ 	.short	0x010a
        /*0472*/ 	.byte	0x14
	.zero		1


	//   ....[27]....
        /*0474*/ 	.word	0x00003df0
        /*0478*/ 	.word	0x000000ff
        /*047c*/ 	.word	0x00013230
        /*0480*/ 	.short	0x010a
        /*0482*/ 	.byte	0x14
	.zero		1


	//   ....[28]....
        /*0484*/ 	.word	0x00004240
        /*0488*/ 	.word	0x000000ff
        /*048c*/ 	.word	0x00013250
        /*0490*/ 	.short	0x010a
        /*0492*/ 	.byte	0x0b
	.zero		1


	//   ....[29]....
        /*0494*/ 	.word	0x00004280
        /*0498*/ 	.word	0x000000ff
        /*049c*/ 	.word	0x00013250
        /*04a0*/ 	.short	0x010a
        /*04a2*/ 	.byte	0x0b
	.zero		1


	//   ....[30]....
        /*04a4*/ 	.word	0x00005810
        /*04a8*/ 	.word	0x00000004
        /*04ac*/ 	.word	0x00000000
        /*04b0*/ 	.short	0x0101
        /*04b2*/ 	.byte	0x3f
	.zero		1


	//   ....[31]....
        /*04b4*/ 	.word	0x00005b00
        /*04b8*/ 	.word	0x000000ff
        /*04bc*/ 	.word	0x00000000
        /*04c0*/ 	.short	0x0101
        /*04c2*/ 	.byte	0x06
	.zero		1


	//   ....[32]....
        /*04c4*/ 	.word	0x00005fb0
        /*04c8*/ 	.word	0x000000ff
        /*04cc*/ 	.word	0x00013250
        /*04d0*/ 	.short	0x010a
        /*04d2*/ 	.byte	0x04
	.zero		1


	//   ....[33]....
        /*04d4*/ 	.word	0x00005ff0
        /*04d8*/ 	.word	0x000000ff
        /*04dc*/ 	.word	0x00013250
        /*04e0*/ 	.short	0x010a
        /*04e2*/ 	.byte	0x04
	.zero		1


	//   ....[34]....
        /*04e4*/ 	.word	0x00006cf0
        /*04e8*/ 	.word	0x000000ff
        /*04ec*/ 	.word	0x00000000
        /*04f0*/ 	.short	0x0101
        /*04f2*/ 	.byte	0x04
	.zero		1


	//   ....[35]....
        /*04f4*/ 	.word	0x00007620
        /*04f8*/ 	.word	0x000000ff
        /*04fc*/ 	.word	0x00000000
        /*0500*/ 	.short	0x0101
        /*0502*/ 	.byte	0x2c
	.zero		1


	//   ....[36]....
        /*0504*/ 	.word	0x000085c0
        /*0508*/ 	.word	0x00000003
        /*050c*/ 	.word	0x00013280
        /*0510*/ 	.short	0x010a
        /*0512*/ 	.byte	0x3f
	.zero		1


	//   ....[37]....
        /*0514*/ 	.word	0x00008730
        /*0518*/ 	.word	0x00000003
        /*051c*/ 	.word	0x00013240
        /*0520*/ 	.short	0x010a
        /*0522*/ 	.byte	0x3f
	.zero		1


	//   ....[38]....
        /*0524*/ 	.word	0x000091a0
        /*0528*/ 	.word	0x000000ff
        /*052c*/ 	.word	0x00013200
        /*0530*/ 	.short	0x0107
        /*0532*/ 	.byte	0x29
	.zero		1


	//   ....[39]....
        /*0534*/ 	.word	0x000091f0
        /*0538*/ 	.word	0x000000ff
        /*053c*/ 	.word	0x00013200
        /*0540*/ 	.short	0x0101
        /*0542*/ 	.byte	0x29
	.zero		1


	//   ....[40]....
        /*0544*/ 	.word	0x00009220
        /*0548*/ 	.word	0x000000ff
        /*054c*/ 	.word	0x00013220
        /*0550*/ 	.short	0x010a
        /*0552*/ 	.byte	0x29
	.zero		1


	//   ....[41]....
        /*0554*/ 	.word	0x000094b0
        /*0558*/ 	.word	0x00000006
        /*055c*/ 	.word	0x00013280
        /*0560*/ 	.short	0x010a
        /*0562*/ 	.byte	0x3f
	.zero		1


	//   ....[42]....
        /*0564*/ 	.word	0x000096e0
        /*0568*/ 	.word	0x00000006
        /*056c*/ 	.word	0x00013240
        /*0570*/ 	.short	0x010a
        /*0572*/ 	.byte	0x3f
	.zero		1


	//   ....[43]....
        /*0574*/ 	.word	0x00009990
        /*0578*/ 	.word	0x00000003
        /*057c*/ 	.word	0x00013270
        /*0580*/ 	.short	0x010a
        /*0582*/ 	.byte	0x3f
	.zero		1


	//   ....[44]....
        /*0584*/ 	.word	0x00009a00
        /*0588*/ 	.word	0x00000003
        /*058c*/ 	.word	0x00013260
        /*0590*/ 	.short	0x010a
        /*0592*/ 	.byte	0x3f
	.zero		1


	//   ....[45]....
        /*0594*/ 	.word	0x00009cc0
        /*0598*/ 	.word	0x00000003
        /*059c*/ 	.word	0x00013250
        /*05a0*/ 	.short	0x0101
        /*05a2*/ 	.byte	0x3f
	.zero		1


	//   ....[46]....
        /*05a4*/ 	.word	0x00009d30
        /*05a8*/ 	.word	0x00000002
        /*05ac*/ 	.word	0x00000000
        /*05b0*/ 	.short	0x0101
        /*05b2*/ 	.byte	0x3f
	.zero		1


	//   ....[47]....
        /*05b4*/ 	.word	0x00009e10
        /*05b8*/ 	.word	0x00000002
        /*05bc*/ 	.word	0x00013270
        /*05c0*/ 	.short	0x010a
        /*05c2*/ 	.byte	0x3f
	.zero		1


	//   ....[48]....
        /*05c4*/ 	.word	0x00009e80
        /*05c8*/ 	.word	0x00000002
        /*05cc*/ 	.word	0x00013260
        /*05d0*/ 	.short	0x010a
        /*05d2*/ 	.byte	0x3f
	.zero		1


	//   ....[49]....
        /*05d4*/ 	.word	0x0000a190
        /*05d8*/ 	.word	0x00000002
        /*05dc*/ 	.word	0x00013250
        /*05e0*/ 	.short	0x0101
        /*05e2*/ 	.byte	0x3f
	.zero		1


	//   ....[50]....
        /*05e4*/ 	.word	0x0000a1e0
        /*05e8*/ 	.word	0x00000000
        /*05ec*/ 	.word	0x00000000
        /*05f0*/ 	.short	0x0101
        /*05f2*/ 	.byte	0x3f
	.zero		1


	//   ....[51]....
        /*05f4*/ 	.word	0x0000a2a0
        /*05f8*/ 	.word	0x00000007
        /*05fc*/ 	.word	0x00013220
        /*0600*/ 	.short	0x010a
        /*0602*/ 	.byte	0x3f
	.zero		1


	//   ....[52]....
        /*0604*/ 	.word	0x0000a3f0
        /*0608*/ 	.word	0x00000005
        /*060c*/ 	.word	0x00000000
        /*0610*/ 	.short	0x010a
        /*0612*/ 	.byte	0x3f
	.zero		1


	//   ....[53]....
        /*0614*/ 	.word	0x0000a460
        /*0618*/ 	.word	0x00000003
        /*061c*/ 	.word	0x00000000
        /*0620*/ 	.short	0x010a
        /*0622*/ 	.byte	0x3f
	.zero		1


	//   ....[54]....
        /*0624*/ 	.word	0x0000a4b0
        /*0628*/ 	.word	0x00000003
        /*062c*/ 	.word	0x00013260
        /*0630*/ 	.short	0x010a
        /*0632*/ 	.byte	0x3f
	.zero		1


	//   ....[55]....
        /*0634*/ 	.word	0x0000a500
        /*0638*/ 	.word	0x00000005
        /*063c*/ 	.word	0x00013260
        /*0640*/ 	.short	0x010a
        /*0642*/ 	.byte	0x3f
	.zero		1


	//   ....[56]....
        /*0644*/ 	.word	0x0000a540
        /*0648*/ 	.word	0x00000003
        /*064c*/ 	.word	0x00013280
        /*0650*/ 	.short	0x010a
        /*0652*/ 	.byte	0x3f
	.zero		1


	//   ....[57]....
        /*0654*/ 	.word	0x0000a560
        /*0658*/ 	.word	0x00000005
        /*065c*/ 	.word	0x00013280
        /*0660*/ 	.short	0x010a
        /*0662*/ 	.byte	0x3f
	.zero		1


	//   ....[58]....
        /*0664*/ 	.word	0x0000a5d0
        /*0668*/ 	.word	0x00000003
        /*066c*/ 	.word	0x00013200
        /*0670*/ 	.short	0x010a
        /*0672*/ 	.byte	0x3f
	.zero		1


	//   ....[59]....
        /*0674*/ 	.word	0x0000a620
        /*0678*/ 	.word	0x00000004
        /*067c*/ 	.word	0x00013230
        /*0680*/ 	.short	0x010a
        /*0682*/ 	.byte	0x3f
	.zero		1


	//   ....[60]....
        /*0684*/ 	.word	0x0000a680
        /*0688*/ 	.word	0x00000006
        /*068c*/ 	.word	0x00013230
        /*0690*/ 	.short	0x010a
        /*0692*/ 	.byte	0x3f
	.zero		1


	//   ....[61]....
        /*0694*/ 	.word	0x0000a6e0
        /*0698*/ 	.word	0x00000006
        /*069c*/ 	.word	0x00013250
        /*06a0*/ 	.short	0x010a
        /*06a2*/ 	.byte	0x3f
	.zero		1


	//   ....[62]....
        /*06a4*/ 	.word	0x0000a740
        /*06a8*/ 	.word	0x00000007
        /*06ac*/ 	.word	0x00013250
        /*06b0*/ 	.short	0x010a
        /*06b2*/ 	.byte	0x3f
	.zero		1


	//   ....[63]....
        /*06b4*/ 	.word	0x0000a890
        /*06b8*/ 	.word	0x00000003
        /*06bc*/ 	.word	0x00013280
        /*06c0*/ 	.short	0x010a
        /*06c2*/ 	.byte	0x3f
	.zero		1


	//   ....[64]....
        /*06c4*/ 	.word	0x0000a8e0
        /*06c8*/ 	.word	0x00000003
        /*06cc*/ 	.word	0x00013240
        /*06d0*/ 	.short	0x010a
        /*06d2*/ 	.byte	0x3f
	.zero		1


	//   ....[65]....
        /*06d4*/ 	.word	0x0000b000
        /*06d8*/ 	.word	0x00000003
        /*06dc*/ 	.word	0x00013220
        /*06e0*/ 	.short	0x010a
        /*06e2*/ 	.byte	0x3f
	.zero		1


	//   ....[66]....
        /*06e4*/ 	.word	0x0000b050
        /*06e8*/ 	.word	0x00000006
        /*06ec*/ 	.word	0x00013280
        /*06f0*/ 	.short	0x010a
        /*06f2*/ 	.byte	0x3f
	.zero		1


	//   ....[67]....
        /*06f4*/ 	.word	0x0000b0a0
        /*06f8*/ 	.word	0x00000006
        /*06fc*/ 	.word	0x00013240
        /*0700*/ 	.short	0x010a
        /*0702*/ 	.byte	0x3f
	.zero		1


	//   ....[68]....
        /*0704*/ 	.word	0x0000b0f0
        /*0708*/ 	.word	0x00000003
        /*070c*/ 	.word	0x00013270
        /*0710*/ 	.short	0x010a
        /*0712*/ 	.byte	0x3f
	.zero		1


	//   ....[69]....
        /*0714*/ 	.word	0x0000b140
        /*0718*/ 	.word	0x00000003
        /*071c*/ 	.word	0x00013260
        /*0720*/ 	.short	0x010a
        /*0722*/ 	.byte	0x3f
	.zero		1


	//   ....[70]....
        /*0724*/ 	.word	0x0000b190
        /*0728*/ 	.word	0x00000002
        /*072c*/ 	.word	0x00013270
        /*0730*/ 	.short	0x010a
        /*0732*/ 	.byte	0x3f
	.zero		1


	//   ....[71]....
        /*0734*/ 	.word	0x0000b1e0
        /*0738*/ 	.word	0x00000002
        /*073c*/ 	.word	0x00013260
        /*0740*/ 	.short	0x010a
        /*0742*/ 	.byte	0x3f
	.zero		1


	//   ....[72]....
        /*0744*/ 	.word	0x0000b230
        /*0748*/ 	.word	0x00000007
        /*074c*/ 	.word	0x00013220
        /*0750*/ 	.short	0x010a
        /*0752*/ 	.byte	0x3f
	.zero		1


	//   ....[73]....
        /*0754*/ 	.word	0x0000b280
        /*0758*/ 	.word	0x00000005
        /*075c*/ 	.word	0x00000000
        /*0760*/ 	.short	0x010a
        /*0762*/ 	.byte	0x3f
	.zero		1


	//   ....[74]....
        /*0764*/ 	.word	0x0000b2d0
        /*0768*/ 	.word	0x00000003
        /*076c*/ 	.word	0x00000000
        /*0770*/ 	.short	0x010a
        /*0772*/ 	.byte	0x3f
	.zero		1


	//   ....[75]....
        /*0774*/ 	.word	0x0000b320
        /*0778*/ 	.word	0x00000003
        /*077c*/ 	.word	0x00013260
        /*0780*/ 	.short	0x010a
        /*0782*/ 	.byte	0x3f
	.zero		1


	//   ....[76]....
        /*0784*/ 	.word	0x0000b370
        /*0788*/ 	.word	0x00000005
        /*078c*/ 	.word	0x00013260
        /*0790*/ 	.short	0x010a
        /*0792*/ 	.byte	0x3f
	.zero		1


	//   ....[77]....
        /*0794*/ 	.word	0x0000b3c0
        /*0798*/ 	.word	0x00000003
        /*079c*/ 	.word	0x00013280
        /*07a0*/ 	.short	0x010a
        /*07a2*/ 	.byte	0x3f
	.zero		1


	//----- nvinfo : EIATTR_NUM_MBARRIERS
	.align		4
.L_89:
        /*07a4*/ 	.byte	0x03, 0x38
        /*07a6*/ 	.short	0x0016


	//----- nvinfo : EIATTR_EXIT_INSTR_OFFSETS
	.align		4
        /*07a8*/ 	.byte	0x04, 0x1c
        /*07aa*/ 	.short	(.L_91 - .L_90)


	//   ....[0]....
.L_90:
        /*07ac*/ 	.word	0x000009f0


	//   ....[1]....
        /*07b0*/ 	.word	0x000078b0


	//   ....[2]....
        /*07b4*/ 	.word	0x0000a310


	//   ....[3]....
        /*07b8*/ 	.word	0x0000a5b0


	//----- nvinfo : EIATTR_MAX_THREADS
	.align		4
.L_91:
        /*07bc*/ 	.byte	0x04, 0x05
        /*07be*/ 	.short	(.L_93 - .L_92)
.L_92:
        /*07c0*/ 	.word	0x00000200
        /*07c4*/ 	.word	0x00000001
        /*07c8*/ 	.word	0x00000001


	//----- nvinfo : EIATTR_CRS_STACK_SIZE
	.align		4
.L_93:
        /*07cc*/ 	.byte	0x04, 0x1e
        /*07ce*/ 	.short	(.L_95 - .L_94)
.L_94:
        /*07d0*/ 	.word	0x00000000


	//----- nvinfo : EIATTR_CBANK_PARAM_SIZE
	.align		4
.L_95:
        /*07d4*/ 	.byte	0x03, 0x19
        /*07d6*/ 	.short	0x0a70


	//----- nvinfo : EIATTR_PARAM_CBANK
	.align		4
        /*07d8*/ 	.byte	0x04, 0x0a
        /*07da*/ 	.short	(.L_97 - .L_96)
	.align		4
.L_96:
        /*07dc*/ 	.word	index@(.nv.constant0._ZN7cutlass13device_kernelIN5flash11enable_sm90INS1_16FlashAttnFwdSm90INS1_25CollectiveMainloopFwdSm90ILi2EN4cute5tupleIJNS5_1CILi1EEES8_S8_EEENS6_IJNS7_ILi192EEENS7_ILi160EEENS7_ILi64EEEEEELi64ENS_12float_e4m3_tEfNS_4arch4Sm90ELb0ELb0ELb0ELb0ELb0ELb0ELb0ELb1ELb1ELb1ELb0ELb0EEENS1_21CollectiveEpilogueFwdINS6_IJSA_SC_SB_EEES9_NS_10bfloat16_tESG_Li384ELb0ELb1ELb0ELb1EEENS1_29StaticPersistentTileSchedulerILb0EEEEEEEEEvNT_6ParamsE)
        /*07e0*/ 	.short	0x0210
        /*07e2*/ 	.short	0x0a70


	//----- nvinfo : EIATTR_SW_WAR
	.align		4
.L_97:
        /*07e4*/ 	.byte	0x04, 0x36
        /*07e6*/ 	.short	(.L_99 - .L_98)
.L_98:
        /*07e8*/ 	.word	0x00000008
.L_99:


//--------------------- .nv.info._ZN7cutlass13device_kernelIN5flash11enable_sm90INS1_16FlashAttnFwdSm90INS1_25CollectiveMainloopFwdSm90ILi2EN4cute5tupleIJNS5_1CILi1EEES8_S8_EEENS6_IJNS7_ILi192EEENS7_ILi160EEENS7_ILi64EEEEEELi64ENS_12float_e4m3_tEfNS_4arch4Sm90ELb0ELb0ELb0ELb1ELb0ELb0ELb0ELb1ELb1ELb1ELb0ELb0EEENS1_21CollectiveEpilogueFwdINS6_IJSA_SC_SB_EEES9_NS_10bfloat16_tESG_Li384ELb1ELb1ELb0ELb1EEENS1_36VarlenDynamicPersistentTileSchedulerILi192ELi160ELi384ELi128ELb0ELb1ELb1ELb0ELb1ELb1EEEEEEEEEvNT_6ParamsE --------------------------
	.section	.nv.info._ZN7cutlass13device_kernelIN5flash11enable_sm90INS1_16FlashAttnFwdSm90INS1_25CollectiveMainloopFwdSm90ILi2EN4cute5tupleIJNS5_1CILi1EEES8_S8_EEENS6_IJNS7_ILi192EEENS7_ILi160EEENS7_ILi64EEEEEELi64ENS_12float_e4m3_tEfNS_4arch4Sm90ELb0ELb0ELb0ELb1ELb0ELb0ELb0ELb1ELb1ELb1ELb0ELb0EEENS1_21CollectiveEpilogueFwdINS6_IJSA_SC_SB_EEES9_NS_10bfloat16_tESG_Li384ELb1ELb1ELb0ELb1EEENS1_36VarlenDynamicPersistentTileSchedulerILi192ELi160ELi384ELi128ELb0ELb1ELb1ELb0ELb1ELb1EEEEEEEEEvNT_6ParamsE,"",@"SHT_CUDA_INFO"
	.sectionflags	@""
	.align	4


	//----- nvinfo : EIATTR_CUDA_API_VERSION
	.align		4
        /*0000*/ 	.byte	0x04, 0x37
        /*0002*/ 	.short	(.L_101 - .L_100)
.L_100:
        /*0004*/ 	.word	0x00000082


	//----- nvinfo : EIATTR_KPARAM_INFO
	.align		4
.L_101:
        /*0008*/ 	.byte	0x04, 0x17
        /*000a*/ 	.short	(.L_103 - .L_102)
.L_102:
        /*000c*/ 	.word	0x00000000
        /*0010*/ 	.short	0x0000
        /*0012*/ 	.short	0x0070
        /*0014*/ 	.byte	0x00, 0xf0, 0x01, 0x2a


	//----- nvinfo : EIATTR_SPARSE_MMA_MASK
	.align		4
.L_103:
        /*0018*/ 	.byte	0x03, 0x50
        /*001a*/ 	.short	0x0000


	//----- nvinfo : EIATTR_MAXREG_COUNT
	.align		4
        /*001c*/ 	.byte	0x03, 0x1b
        /*001e*/ 	.short	0x0080


	//----- nvinfo : EIATTR_NUM_BARRIERS
	.align		4
        /*0020*/ 	.byte	0x02, 0x4c
        /*0022*/ 	.byte	0x09
	.zero		1


	//----- nvinfo : EIATTR_EXTERNS
	.align		4
        /*0024*/ 	.byte	0x04, 0x0f
        /*0026*/ 	.short	(.L_105 - .L_104)


	//   ....[0]....
	.align		4
.L_104:
        /*0028*/ 	.word	index@(__assertfail)


	//----- nvinfo : EIATTR_ANNOTATIONS
	.align		4
.L_105:
        /*002c*/ 	.byte	0x04, 0x55
        /*002e*/ 	.short	(.L_107 - .L_106)


	//   ....[0]....
.L_106:
        /*0030*/ 	.word	0x00000001
        /*0034*/ 	.byte	0xb0, 0x0c, 0x00, 0x00, 0x01, 0x00, 0x00, 0x00, 0xe0, 0x18, 0x00, 0x00, 0x01, 0x00, 0x00, 0x00
        /* <DEDUP_REMOVED lines=8> */
        /*00c4*/ 	.byte	0x10, 0xc7, 0x00, 0x00, 0x01, 0x00, 0x00, 0x00, 0xb0, 0xd0, 0x00, 0x00


	//----- nvinfo : EIATTR_MERCURY_ISA_VERSION
	.align		4
.L_107:
        /*00d0*/ 	.byte	0x03, 0x5f
        /*00d2*/ 	.short	0x0101


	//----- nvinfo : EIATTR_UNUSED_LOAD_BYTE_OFFSET
	.align		4
        /*00d4*/ 	.byte	0x04, 0x44
        /*00d6*/ 	.short	(.L_109 - .L_108)


	//   ....[0]....
.L_108:
        /*00d8*/ 	.word	0x00000a00
        /*00dc*/ 	.word	0x0000fff0


	//   ....[1]....
        /*00e0*/ 	.word	0x00006da0
        /*00e4*/ 	.word	0x0000fff0


	//----- nvinfo : EIATTR_INT_WARP_WIDE_INSTR_OFFSETS
	.align		4
.L_109:
        /*00e8*/ 	.byte	0x04, 0x31
        /*00ea*/ 	.short	(.L_111 - .L_110)


	//   ....[0]....
.L_110:
        /*00ec*/ 	.word	0x00000130


	//   ....[1]....
        /*00f0*/ 	.word	0x00000170


	//   ....[2]....
        /*00f4*/ 	.word	0x000001e0


	//   ....[3]....
        /*00f8*/ 	.word	0x00009d30


	//   ....[4]....
        /*00fc*/ 	.word	0x00009dc0


	//   ....[5]....
        /*0100*/ 	.word	0x0000c1c0


	//   ....[6]....
        /*0104*/ 	.word	0x0000c250


	//----- nvinfo : EIATTR_COOP_GROUP_MASK_REGIDS
	.align		4
.L_111:
        /*0108*/ 	.byte	0x04, 0x29
        /*010a*/ 	.short	(.L_113 - .L_112)


	//   ....[0]....
.L_112:
        /*010c*/ 	.word	0xffffffff


	//   ....[1]....
        /*0110*/ 	.word	0xffffffff


	//   ....[2]....
        /*0114*/ 	.word	0xffffffff


	//   ....[3]....
        /*0118*/ 	.word	0xffffffff


	//   ....[4]....
        /*011c*/ 	.word	0xffffffff


	//   ....[5]....
        /*0120*/ 	.word	0xffffffff


	//   ....[6]....
        /*0124*/ 	.word	0xffffffff


	//   ....[7]....
        /*0128*/ 	.word	0xffffffff


	//   ....[8]....
        /*012c*/ 	.word	0xffffffff


	//   ....[9]....
        /*0130*/ 	.word	0xffffffff


	//   ....[10]....
        /*0134*/ 	.word	0xffffffff


	//   ....[11]....
        /*0138*/ 	.word	0xffffffff


	//   ....[12]....
        /*013c*/ 	.word	0xffffffff


	//   ....[13]....
        /*0140*/ 	.word	0xffffffff


	//   ....[14]....
        /*0144*/ 	.word	0xffffffff


	//   ....[15]....
        /*0148*/ 	.word	0xffffffff


	//   ....[16]....
        /*014c*/ 	.word	0xffffffff


	//   ....[17]....
        /*0150*/ 	.word	0xffffffff


	//   ....[18]....
        /*0154*/ 	.word	0xffffffff


	//   ....[19]....
        /*0158*/ 	.word	0xffffffff


	//   ....[20]....
        /*015c*/ 	.word	0xffffffff


	//   ....[21]....
        /*0160*/ 	.word	0xffffffff


	//   ....[22]....
        /*0164*/ 	.word	0xffffffff


	//   ....[23]....
        /*0168*/ 	.word	0xffffffff


	//   ....[24]....
        /*016c*/ 	.word	0xffffffff


	//   ....[25]....
        /*0170*/ 	.word	0xffffffff


	//   ....[26]....
        /*0174*/ 	.word	0xffffffff


	//   ....[27]....
        /*0178*/ 	.word	0xffffffff


	//   ....[28]....
        /*017c*/ 	.word	0xffffffff


	//   ....[29]....
        /*0180*/ 	.word	0xffffffff


	//   ....[30]....
        /*0184*/ 	.word	0xffffffff


	//   ....[31]....
        /*0188*/ 	.word	0xffffffff


	//   ....[32]....
        /*018c*/ 	.word	0xffffffff


	//   ....[33]....
        /*0190*/ 	.word	0xffffffff


	//   ....[34]....
        /*0194*/ 	.word	0xffffffff


	//   ....[35]....
        /*0198*/ 	.word	0xffffffff


	//   ....[36]....
        /*019c*/ 	.word	0xffffffff


	//   ....[37]....
        /*01a0*/ 	.word	0xffffffff


	//   ....[38]....
        /*01a4*/ 	.word	0xffffffff


	//   ....[39]....
        /*01a8*/ 	.word	0xffffffff


	//   ....[40]....
        /*01ac*/ 	.word	0xffffffff


	//   ....[41]....
        /*01b0*/ 	.word	0xffffffff


	//   ....[42]....
        /*01b4*/ 	.word	0xffffffff


	//   ....[43]....
        /*01b8*/ 	.word	0xffffffff


	//   ....[44]....
        /*01bc*/ 	.word	0xffffffff


	//   ....[45]....
        /*01c0*/ 	.word	0xffffffff


	//   ....[46]....
        /*01c4*/ 	.word	0xffffffff


	//   ....[47]....
        /*01c8*/ 	.word	0xffffffff


	//   ....[48]....
        /*01cc*/ 	.word	0xffffffff


	//   ....[49]....
        /*01d0*/ 	.word	0xffffffff


	//   ....[50]....
        /*01d4*/ 	.word	0xffffffff


	//   ....[51]....
        /*01d8*/ 	.word	0xffffffff


	//   ....[52]....
        /*01dc*/ 	.word	0xffffffff


	//   ....[53]....
        /*01e0*/ 	.word	0xffffffff


	//   ....[54]....
        /*01e4*/ 	.word	0xffffffff


	//   ....[55]....
        /*01e8*/ 	.word	0xffffffff


	//   ....[56]....
        /*01ec*/ 	.word	0xffffffff


	//   ....[57]....
        /*01f0*/ 	.word	0xffffffff


	//   ....[58]....
        /*01f4*/ 	.word	0xffffffff


	//   ....[59]....
        /*01f8*/ 	.word	0xffffffff


	//   ....[60]....
        /*01fc*/ 	.word	0xffffffff


	//   ....[61]....
        /*0200*/ 	.word	0xffffffff


	//   ....[62]....
        /*0204*/ 	.word	0xffffffff


	//   ....[63]....
        /*0208*/ 	.word	0xffffffff


	//   ....[64]....
        /*020c*/ 	.word	0xffffffff


	//   ....[65]....
        /*0210*/ 	.word	0xffffffff


	//   ....[66]....
        /*0214*/ 	.word	0xffffffff


	//   ....[67]....
        /*0218*/ 	.word	0xffffffff


	//   ....[68]....
        /*021c*/ 	.word	0xffffffff


	//   ....[69]....
        /*0220*/ 	.word	0xffffffff


	//   ....[70]....
        /*0224*/ 	.word	0xffffffff


	//   ....[71]....
        /*0228*/ 	.word	0xffffffff


	//   ....[72]....
        /*022c*/ 	.word	0xffffffff


	//   ....[73]....
        /*0230*/ 	.word	0xffffffff


	//   ....[74]....
        /*0234*/ 	.word	0xffffffff


	//   ....[75]....
        /*0238*/ 	.word	0xffffffff


	//   ....[76]....
        /*023c*/ 	.word	0xffffffff


	//   ....[77]....
        /*0240*/ 	.word	0xffffffff


	//   ....[78]....
        /*0244*/ 	.word	0xffffffff


	//   ....[79]....
        /*0248*/ 	.word	0xffffffff


	//   ....[80]....
        /*024c*/ 	.word	0xffffffff


	//   ....[81]....
        /*0250*/ 	.word	0xffffffff


	//   ....[82]....
        /*0254*/ 	.word	0xffffffff


	//   ....[83]....
        /*0258*/ 	.word	0xffffffff


	//   ....[84]....
        /*025c*/ 	.word	0xffffffff


	//   ....[85]....
        /*0260*/ 	.word	0xffffffff


	//   ....[86]....
        /*0264*/ 	.word	0xffffffff


	//   ....[87]....
        /*0268*/ 	.word	0xffffffff


	//   ....[88]....
        /*026c*/ 	.word	0xffffffff


	//   ....[89]....
        /*0270*/ 	.word	0xffffffff


	//   ....[90]....
        /*0274*/ 	.word	0xffffffff


	//   ....[91]....
        /*0278*/ 	.word	0xffffffff


	//   ....[92]....
        /*027c*/ 	.word	0xffffffff


	//   ....[93]....
        /*0280*/ 	.word	0xffffffff


	//   ....[94]....
        /*0284*/ 	.word	0xffffffff


	//   ....[95]....
        /*0288*/ 	.word	0xffffffff


	//   ....[96]....
        /*028c*/ 	.word	0xffffffff


	//   ....[97]....
        /*0290*/ 	.word	0xffffffff


	//   ....[98]....
        /*0294*/ 	.word	0xffffffff


	//   ....[99]....
        /*0298*/ 	.word	0xffffffff


	//   ....[100]....
        /*029c*/ 	.word	0xffffffff


	//   ....[101]....
        /*02a0*/ 	.word	0xffffffff


	//   ....[102]....
        /*02a4*/ 	.word	0xffffffff


	//   ....[103]....
        /*02a8*/ 	.word	0x0500000f


	//   ....[104]....
        /*02ac*/ 	.word	0x0500000f


	//   ....[105]....
        /*02b0*/ 	.word	0x0500000f


	//   ....[106]....
        /*02b4*/ 	.word	0x0500000f


	//   ....[107]....
        /*02b8*/ 	.word	0x0500000f


	//   ....[108]....
        /*02bc*/ 	.word	0x0500000f


	//   ....[109]....
        /*02c0*/ 	.word	0x0500000f


	//   ....[110]....
        /*02c4*/ 	.word	0x0500000f


	//   ....[111]....
        /*02c8*/ 	.word	0x0500000f


	//   ....[112]....
        /*02cc*/ 	.word	0x0500000f


	//   ....[113]....
        /*02d0*/ 	.word	0x0500000f


	//   ....[114]....
        /*02d4*/ 	.word	0x0500000f


	//   ....[115]....
        /*02d8*/ 	.word	0x0500000f


	//   ....[116]....
        /*02dc*/ 	.word	0x0500000f


	//----- nvinfo : EIATTR_COOP_GROUP_INSTR_OFFSETS
	.align		4
.L_113:
        /*02e0*/ 	.byte	0x04, 0x28
        /*02e2*/ 	.short	(.L_115 - .L_114)


	//   ....[0]....
.L_114:
        /*02e4*/ 	.word	0x00000060


	//   ....[1]....
        /*02e8*/ 	.word	0x00000140


	//   ....[2]....
        /*02ec*/ 	.word	0x00000190


	//   ....[3]....
        /*02f0*/ 	.word	0x000003c0


	//   ....[4]....
        /*02f4*/ 	.word	0x00000520


	//   ....[5]....
        /*02f8*/ 	.word	0x00000640


	//   ....[6]....
        /*02fc*/ 	.word	0x000007a0


	//   ....[7]....
        /*0300*/ 	.word	0x00001590


	//   ....[8]....
        /*0304*/ 	.word	0x000028a0


	//   ....[9]....
        /*0308*/ 	.word	0x000029a0


	//   ....[10]....
        /*030c*/ 	.word	0x00002ce0


	//   ....[11]....
        /*0310*/ 	.word	0x00002e80


	//   ....[12]....
        /*0314*/ 	.word	0x00004d60


	//   ....[13]....
        /*0318*/ 	.word	0x00004d70


	//   ....[14]....
        /*031c*/ 	.word	0x00004da0


	//   ....[15]....
        /*0320*/ 	.word	0x00004db0


	//   ....[16]....
        /*0324*/ 	.word	0x000067e0


	//   ....[17]....
        /*0328*/ 	.word	0x000067f0


	//   ....[18]....
        /*032c*/ 	.word	0x00006890


	//   ....[19]....
        /*0330*/ 	.word	0x000068a0


	//   ....[20]....
        /*0334*/ 	.word	0x00007320


	//   ....[21]....
        /*0338*/ 	.word	0x00007330


	//   ....[22]....
        /*033c*/ 	.word	0x00007340


	//   ....[23]....
        /*0340*/ 	.word	0x00007350


	//   ....[24]....
        /*0344*/ 	.word	0x00007360


	//   ....[25]....
        /*0348*/ 	.word	0x00007370


	//   ....[26]....
        /*034c*/ 	.word	0x00007380


	//   ....[27]....
        /*0350*/ 	.word	0x00007390


	//   ....[28]....
        /*0354*/ 	.word	0x000073a0


	//   ....[29]....
        /*0358*/ 	.word	0x000073b0


	//   ....[30]....
        /*035c*/ 	.word	0x000073d0


	//   ....[31]....
        /*0360*/ 	.word	0x000073f0


	//   ....[32]....
        /*0364*/ 	.word	0x00007400


	//   ....[33]....
        /*0368*/ 	.word	0x00007420


	//   ....[34]....
        /*036c*/ 	.word	0x00007430


	//   ....[35]....
        /*0370*/ 	.word	0x00007460


	//   ....[36]....
        /*0374*/ 	.word	0x000078f0


	//   ....[37]....
        /*0378*/ 	.word	0x00007930


	//   ....[38]....
        /*037c*/ 	.word	0x00007970


	//   ....[39]....
        /*0380*/ 	.word	0x000079a0


	//   ....[40]....
        /*0384*/ 	.word	0x00007e60


	//   ....[41]....
        /*0388*/ 	.word	0x00007ea0


	//   ....[42]....
        /*038c*/ 	.word	0x00007ed0


	//   ....[43]....
        /*0390*/ 	.word	0x00007f00


	//   ....[44]....
        /*0394*/ 	.word	0x00007f30


	//   ....[45]....
        /*0398*/ 	.word	0x00007f50


	//   ....[46]....
        /*039c*/ 	.word	0x00007f70


	//   ....[47]....
        /*03a0*/ 	.word	0x00007f90


	//   ....[48]....
        /*03a4*/ 	.word	0x00008890


	//   ....[49]....
        /*03a8*/ 	.word	0x000088c0


	//   ....[50]....
        /*03ac*/ 	.word	0x00008900


	//   ....[51]....
        /*03b0*/ 	.word	0x00008930


	//   ....[52]....
        /*03b4*/ 	.word	0x00008960


	//   ....[53]....
        /*03b8*/ 	.word	0x00008970


	//   ....[54]....
        /*03bc*/ 	.word	0x00008980


	//   ....[55]....
        /*03c0*/ 	.word	0x000089a0


	//   ....[56]....
        /*03c4*/ 	.word	0x00008af0


	//   ....[57]....
        /*03c8*/ 	.word	0x00008cf0


	//   ....[58]....
        /*03cc*/ 	.word	0x00008d20


	//   ....[59]....
        /*03d0*/ 	.word	0x00008d50


	//   ....[60]....
        /*03d4*/ 	.word	0x00008d80


	//   ....[61]....
        /*03d8*/ 	.word	0x00008db0


	//   ....[62]....
        /*03dc*/ 	.word	0x00008df0


	//   ....[63]....
        /*03e0*/ 	.word	0x00008f70


	//   ....[64]....
        /*03e4*/ 	.word	0x00008fa0


	//   ....[65]....
        /*03e8*/ 	.word	0x00008fd0


	//   ....[66]....
        /*03ec*/ 	.word	0x00009000


	//   ....[67]....
        /*03f0*/ 	.word	0x00009030


	//   ....[68]....
        /*03f4*/ 	.word	0x00009070


	//   ....[69]....
        /*03f8*/ 	.word	0x000090f0


	//   ....[70]....
        /*03fc*/ 	.word	0x00009130


	//   ....[71]....
        /*0400*/ 	.word	0x000091c0


	//   ....[72]....
        /*0404*/ 	.word	0x0000a4b0


	//   ....[73]....
        /*0408*/ 	.word	0x0000b110


	//   ....[74]....
        /*040c*/ 	.word	0x0000b140


	//   ....[75]....
        /*0410*/ 	.word	0x0000b1b0


	//   ....[76]....
        /*0414*/ 	.word	0x0000b1f0


	//   ....[77]....
        /*0418*/ 	.word	0x0000b230


	//   ....[78]....
        /*041c*/ 	.word	0x0000b260


	//   ....[79]....
        /*0420*/ 	.word	0x0000b270


	//   ....[80]....
        /*0424*/ 	.word	0x0000b280


	//   ....[81]....
        /*0428*/ 	.word	0x0000b290


	//   ....[82]....
        /*042c*/ 	.word	0x0000b2f0


	//   ....[83]....
        /*0430*/ 	.word	0x0000b360


	//   ....[84]....
        /*0434*/ 	.word	0x0000b380


	//   ....[85]....
        /*0438*/ 	.word	0x0000c8e0


	//   ....[86]....
        /*043c*/ 	.word	0x0000c910


	//   ....[87]....
        /*0440*/ 	.word	0x0000c940


	//   ....[88]....
        /*0444*/ 	.word	0x0000c950


	//   ....[89]....
        /*0448*/ 	.word	0x0000c980


	//   ....[90]....
        /*044c*/ 	.word	0x0000c990


	//   ....[91]....
        /*0450*/ 	.word	0x0000c9c0


	//   ....[92]....
        /*0454*/ 	.word	0x0000ca00


	//   ....[93]....
        /*0458*/ 	.word	0x0000cb40


	//   ....[94]....
        /*045c*/ 	.word	0x0000cb70


	//   ....[95]....
        /*0460*/ 	.word	0x0000cba0


	//   ....[96]....
        /*0464*/ 	.word	0x0000cbd0


	//   ....[97]....
        /*0468*/ 	.word	0x0000cc00


	//   ....[98]....
        /*046c*/ 	.word	0x0000cc40


	//   ....[99]....
        /*0470*/ 	.word	0x0000ccd0


	//   ....[100]....
        /*0474*/ 	.word	0x0000cd10


	//   ....[101]....
        /*0478*/ 	.word	0x0000cda0


	//   ....[102]....
        /*047c*/ 	.word	0x0000d1d0


	//   ....[103]....
        /*0480*/ 	.word	0x0000d6b0


	//   ....[104]....
        /*0484*/ 	.word	0x0000d870


	//   ....[105]....
        /*0488*/ 	.word	0x0000d8e0


	//   ....[106]....
        /*048c*/ 	.word	0x0000d960


	//   ....[107]....
        /*0490*/ 	.word	0x0000da10


	//   ....[108]....
        /*0494*/ 	.word	0x0000da90


	//   ....[109]....
        /*0498*/ 	.word	0x0000db30


	//   ....[110]....
        /*049c*/ 	.word	0x0000dbb0


	//   ....[111]....
        /*04a0*/ 	.word	0x0000dc60


	//   ....[112]....
        /*04a4*/ 	.word	0x0000dcc0


	//   ....[113]....
        /*04a8*/ 	.word	0x0000dd70


	//   ....[114]....
        /*04ac*/ 	.word	0x0000ddf0


	//   ....[115]....
        /*04b0*/ 	.word	0x0000de90


	//   ....[116]....
        /*04b4*/ 	.word	0x0000e1d0


	//----- nvinfo : EIATTR_REG_RECONFIG
	.align		4
.L_115:
        /*04b8*/ 	.byte	0x01, 0x54
	.zero		2


	//----- nvinfo : EIATTR_SYSCALL_OFFSETS
	.align		4
        /*04bc*/ 	.byte	0x04, 0x46
        /*04be*/ 	.short	(.L_117 - .L_116)


	//   ....[0]....
.L_116:
        /*04c0*/ 	.word	0x00001770


	//   ....[1]....
        /*04c4*/ 	.word	0x00009f20


	//   ....[2]....
        /*04c8*/ 	.word	0x0000a0b0


	//   ....[3]....
        /*04cc*/ 	.word	0x0000a200


	//   ....[4]....
        /*04d0*/ 	.word	0x0000a350


	//   ....[5]....
        /*04d4*/ 	.word	0x0000ac90


	//----- nvinfo : EIATTR_MBARRIER_INSTR_OFFSETS
	.align		4
.L_117:
        /*04d8*/ 	.byte	0x04, 0x39
        /*04da*/ 	.short	(.L_119 - .L_118)


	//   ....[0]....
.L_118:
        /*04dc*/ 	.word	0x00000270
        /*04e0*/ 	.word	0x000000ff
        /*04e4*/ 	.word	0x00013200
        /*04e8*/ 	.short	0x0100
        /*04ea*/ 	.byte	0x08
	.zero		1


	//   ....[1]....
        /*04ec*/ 	.word	0x00000280
        /*04f0*/ 	.word	0x000000ff
        /*04f4*/ 	.word	0x00013220
        /*04f8*/ 	.short	0x0100
        /*04fa*/ 	.byte	0x08
	.zero		1


	//   ....[2]....
        /*04fc*/ 	.word	0x00000370
        /*0500*/ 	.word	0x000000ff
        /*0504*/ 	.word	0x00013230
        /*0508*/ 	.short	0x0100
        /*050a*/ 	.byte	0x08
	.zero		1


	//   ....[3]....
        /*050c*/ 	.word	0x00000380
        /*0510*/ 	.word	0x000000ff
        /*0514*/ 	.word	0x00013240
        /*0518*/ 	.short	0x0100
        /*051a*/ 	.byte	0x08
	.zero		1


	//   ....[4]....
        /*051c*/ 	.word	0x00000390
        /*0520*/ 	.word	0x000000ff
        /*0524*/ 	.word	0x00013238
        /*0528*/ 	.short	0x0100
        /*052a*/ 	.byte	0x08
	.zero		1


	//   ....[5]....
        /*052c*/ 	.word	0x000003a0
        /*0530*/ 	.word	0x000000ff
        /*0534*/ 	.word	0x00013248
        /*0538*/ 	.short	0x0100
        /*053a*/ 	.byte	0x08
	.zero		1


	//   ....[6]....
        /*053c*/ 	.word	0x000004d0
        /*0540*/ 	.word	0x000000ff
        /*0544*/ 	.word	0x00013250
        /*0548*/ 	.short	0x0100
        /*054a*/ 	.byte	0x08
	.zero		1


	//   ....[7]....
        /*054c*/ 	.word	0x000004e0
        /*0550*/ 	.word	0x000000ff
        /*0554*/ 	.word	0x00013260
        /*0558*/ 	.short	0x0100
        /*055a*/ 	.byte	0x08
	.zero		1


	//   ....[8]....
        /*055c*/ 	.word	0x000004f0
        /*0560*/ 	.word	0x000000ff
        /*0564*/ 	.word	0x00013258
        /*0568*/ 	.short	0x0100
        /*056a*/ 	.byte	0x08
	.zero		1


	//   ....[9]....
        /*056c*/ 	.word	0x00000500
        /*0570*/ 	.word	0x000000ff
        /*0574*/ 	.word	0x00013268
        /*0578*/ 	.short	0x0100
        /*057a*/ 	.byte	0x08
	.zero		1


	//   ....[10]....
        /*057c*/ 	.word	0x000005f0
        /*0580*/ 	.word	0x000000ff
        /*0584*/ 	.word	0x00013270
        /*0588*/ 	.short	0x0100
        /*058a*/ 	.byte	0x06
	.zero		1


	//   ....[11]....
        /*058c*/ 	.word	0x00000600
        /*0590*/ 	.word	0x000000ff
        /*0594*/ 	.word	0x00013280
        /*0598*/ 	.short	0x0100
        /*059a*/ 	.byte	0x06
	.zero		1


	//   ....[12]....
        /*059c*/ 	.word	0x00000610
        /*05a0*/ 	.word	0x000000ff
        /*05a4*/ 	.word	0x00013278
        /*05a8*/ 	.short	0x0100
        /*05aa*/ 	.byte	0x06
	.zero		1


	//   ....[13]....
        /*05ac*/ 	.word	0x00000620
        /*05b0*/ 	.word	0x000000ff
        /*05b4*/ 	.word	0x00013288
        /*05b8*/ 	.short	0x0100
        /*05ba*/ 	.byte	0x06
	.zero		1


	//   ....[14]....
        /*05bc*/ 	.word	0x00000750
        /*05c0*/ 	.word	0x000000ff
        /*05c4*/ 	.word	0x00013290
        /*05c8*/ 	.short	0x0100
        /*05ca*/ 	.byte	0x08
	.zero		1


	//   ....[15]....
        /*05cc*/ 	.word	0x00000760
        /*05d0*/ 	.word	0x000000ff
        /*05d4*/ 	.word	0x000132a0
        /*05d8*/ 	.short	0x0100
        /*05da*/ 	.byte	0x08
	.zero		1


	//   ....[16]....
        /*05dc*/ 	.word	0x00000770
        /*05e0*/ 	.word	0x000000ff
        /*05e4*/ 	.word	0x00013298
        /*05e8*/ 	.short	0x0100
        /*05ea*/ 	.byte	0x08
	.zero		1


	//   ....[17]....
        /*05ec*/ 	.word	0x00000780
        /*05f0*/ 	.word	0x000000ff
        /*05f4*/ 	.word	0x000132a8
        /*05f8*/ 	.short	0x0100
        /*05fa*/ 	.byte	0x08
	.zero		1


	//   ....[18]....
        /*05fc*/ 	.word	0x000008b0
        /*0600*/ 	.word	0x000000ff
        /*0604*/ 	.word	0x000132b0
        /*0608*/ 	.short	0x0100
        /*060a*/ 	.byte	0x08
	.zero		1


	//   ....[19]....
        /*060c*/ 	.word	0x000008c0
        /*0610*/ 	.word	0x000000ff
        /*0614*/ 	.word	0x000132c0
        /*0618*/ 	.short	0x0100
        /*061a*/ 	.byte	0x08
	.zero		1


	//   ....[20]....
        /*061c*/ 	.word	0x000008d0
        /*0620*/ 	.word	0x000000ff
        /*0624*/ 	.word	0x000132b8
        /*0628*/ 	.short	0x0100
        /*062a*/ 	.byte	0x08
	.zero		1


	//   ....[21]....
        /*062c*/ 	.word	0x000008e0
        /*0630*/ 	.word	0x000000ff
        /*0634*/ 	.word	0x000132c8
        /*0638*/ 	.short	0x0100
        /*063a*/ 	.byte	0x08
	.zero		1


	//   ....[22]....
        /*063c*/ 	.word	0x00001820
        /*0640*/ 	.word	0x00000000
        /*0644*/ 	.word	0x00013200
        /*0648*/ 	.short	0x010a
        /*064a*/ 	.byte	0x3f
	.zero		1


	//   ....[23]....
        /*064c*/ 	.word	0x000018b0
        /*0650*/ 	.word	0x00000005
        /*0654*/ 	.word	0x00013230
        /*0658*/ 	.short	0x010a
        /*065a*/ 	.byte	0x3f
	.zero		1


	//   ....[24]....
        /*065c*/ 	.word	0x00001980
        /*0660*/ 	.word	0x00000005
        /*0664*/ 	.word	0x00013230
        /*0668*/ 	.short	0x010a
        /*066a*/ 	.byte	0x3f
	.zero		1


	//   ....[25]....
        /*066c*/ 	.word	0x000032c0
        /*0670*/ 	.word	0x0000003a
        /*0674*/ 	.word	0x00000000
        /*0678*/ 	.short	0x0101
        /*067a*/ 	.byte	0x3f
	.zero		1


	//   ....[26]....
        /*067c*/ 	.word	0x00004210
        /*0680*/ 	.word	0x00000005
        /*0684*/ 	.word	0x00013230
        /*0688*/ 	.short	0x010a
        /*068a*/ 	.byte	0x3f
	.zero		1


	//   ....[27]....
        /*068c*/ 	.word	0x00004250
        /*0690*/ 	.word	0x00000005
        /*0694*/ 	.word	0x00013230
        /*0698*/ 	.short	0x010a
        /*069a*/ 	.byte	0x3f
	.zero		1


	//   ....[28]....
        /*069c*/ 	.word	0x000046b0
        /*06a0*/ 	.word	0x000000ff
        /*06a4*/ 	.word	0x00013250
        /*06a8*/ 	.short	0x010a
        /*06aa*/ 	.byte	0x0c
	.zero		1


	//   ....[29]....
        /*06ac*/ 	.word	0x000046f0
        /*06b0*/ 	.word	0x000000ff
        /*06b4*/ 	.word	0x00013250
        /*06b8*/ 	.short	0x010a
        /*06ba*/ 	.byte	0x0c
	.zero		1


	//   ....[30]....
        /*06bc*/ 	.word	0x00005c70
        /*06c0*/ 	.word	0x00000006
        /*06c4*/ 	.word	0x00000000
        /*06c8*/ 	.short	0x0101
        /*06ca*/ 	.byte	0x3f
	.zero		1


	//   ....[31]....
        /*06cc*/ 	.word	0x00006000
        /*06d0*/ 	.word	0x000000ff
        /*06d4*/ 	.word	0x00000000
        /*06d8*/ 	.short	0x0101
        /*06da*/ 	.byte	0x06
	.zero		1


	//   ....[32]....
        /*06dc*/ 	.word	0x00006440
        /*06e0*/ 	.word	0x00000014
        /*06e4*/ 	.word	0x00013250
        /*06e8*/ 	.short	0x010a
        /*06ea*/ 	.byte	0x3f
	.zero		1


	//   ....[33]....
        /*06ec*/ 	.word	0x00006490
        /*06f0*/ 	.word	0x00000014
        /*06f4*/ 	.word	0x00013250
        /*06f8*/ 	.short	0x010a
        /*06fa*/ 	.byte	0x3f
	.zero		1


	//   ....[34]....
        /*06fc*/ 	.word	0x00006b40
        /*0700*/ 	.word	0x00000005
        /*0704*/ 	.word	0x00000000
        /*0708*/ 	.short	0x0101
        /*070a*/ 	.byte	0x3f
	.zero		1


	//   ....[35]....
        /*070c*/ 	.word	0x00007f60
        /*0710*/ 	.word	0x00000000
        /*0714*/ 	.word	0x00000000
        /*0718*/ 	.short	0x0101
        /*071a*/ 	.byte	0x3f
	.zero		1


	//   ....[36]....
        /*071c*/ 	.word	0x0000a720
        /*0720*/ 	.word	0x00000005
        /*0724*/ 	.word	0x00013280
        /*0728*/ 	.short	0x010a
        /*072a*/ 	.byte	0x3f
	.zero		1


	//   ....[37]....
        /*072c*/ 	.word	0x0000a8b0
        /*0730*/ 	.word	0x00000005
        /*0734*/ 	.word	0x00013240
        /*0738*/ 	.short	0x010a
        /*073a*/ 	.byte	0x3f
	.zero		1


	//   ....[38]....
        /*073c*/ 	.word	0x0000b430
        /*0740*/ 	.word	0x00000010
        /*0744*/ 	.word	0x00013200
        /*0748*/ 	.short	0x0107
        /*074a*/ 	.byte	0x3f
	.zero		1


	//   ....[39]....
        /*074c*/ 	.word	0x0000b520
        /*0750*/ 	.word	0x00000010
        /*0754*/ 	.word	0x00013200
        /*0758*/ 	.short	0x0101
        /*075a*/ 	.byte	0x3f
	.zero		1


	//   ....[40]....
        /*075c*/ 	.word	0x0000b540
        /*0760*/ 	.word	0x00000010
        /*0764*/ 	.word	0x00013220
        /*0768*/ 	.short	0x010a
        /*076a*/ 	.byte	0x3f
	.zero		1


	//   ....[41]....
        /*076c*/ 	.word	0x0000b830
        /*0770*/ 	.word	0x00000004
        /*0774*/ 	.word	0x00013280
        /*0778*/ 	.short	0x010a
        /*077a*/ 	.byte	0x3f
	.zero		1


	//   ....[42]....
        /*077c*/ 	.word	0x0000ba80
        /*0780*/ 	.word	0x00000004
        /*0784*/ 	.word	0x00013240
        /*0788*/ 	.short	0x010a
        /*078a*/ 	.byte	0x3f
	.zero		1


	//   ....[43]....
        /*078c*/ 	.word	0x0000bd40
        /*0790*/ 	.word	0x00000003
        /*0794*/ 	.word	0x00013270
        /*0798*/ 	.short	0x010a
        /*079a*/ 	.byte	0x3f
	.zero		1


	//   ....[44]....
        /*079c*/ 	.word	0x0000bdc0
        /*07a0*/ 	.word	0x00000003
        /*07a4*/ 	.word	0x00013260
        /*07a8*/ 	.short	0x010a
        /*07aa*/ 	.byte	0x3f
	.zero		1


	//   ....[45]....
        /*07ac*/ 	.word	0x0000c0a0
        /*07b0*/ 	.word	0x00000003
        /*07b4*/ 	.word	0x00013250
        /*07b8*/ 	.short	0x0101
        /*07ba*/ 	.byte	0x3f
	.zero		1


	//   ....[46]....
        /*07bc*/ 	.word	0x0000c120
        /*07c0*/ 	.word	0x00000002
        /*07c4*/ 	.word	0x00000000
        /*07c8*/ 	.short	0x0101
        /*07ca*/ 	.byte	0x3f
	.zero		1


	//   ....[47]....
        /*07cc*/ 	.word	0x0000c310
        /*07d0*/ 	.word	0x00000002
        /*07d4*/ 	.word	0x00013270
        /*07d8*/ 	.short	0x010a
        /*07da*/ 	.byte	0x3f
	.zero		1


	//   ....[48]....
        /*07dc*/ 	.word	0x0000c390
        /*07e0*/ 	.word	0x00000002
        /*07e4*/ 	.word	0x00013260
        /*07e8*/ 	.short	0x010a
        /*07ea*/ 	.byte	0x3f
	.zero		1


	//   ....[49]....
        /*07ec*/ 	.word	0x0000c660
        /*07f0*/ 	.word	0x00000002
        /*07f4*/ 	.word	0x00013250
        /*07f8*/ 	.short	0x0101
        /*07fa*/ 	.byte	0x3f
	.zero		1


	//   ....[50]....
        /*07fc*/ 	.word	0x0000c6b0
        /*0800*/ 	.word	0x00000000
        /*0804*/ 	.word	0x00000000
        /*0808*/ 	.short	0x0101
        /*080a*/ 	.byte	0x3f
	.zero		1


	//   ....[51]....
        /*080c*/ 	.word	0x0000d150
        /*0810*/ 	.word	0x00000007
        /*0814*/ 	.word	0x00013220
        /*0818*/ 	.short	0x010a
        /*081a*/ 	.byte	0x3f
	.zero		1


	//   ....[52]....
        /*081c*/ 	.word	0x0000d2f0
        /*0820*/ 	.word	0x00000005
        /*0824*/ 	.word	0x00000000
        /*0828*/ 	.short	0x010a
        /*082a*/ 	.byte	0x3f
	.zero		1


	//   ....[53]....
        /*082c*/ 	.word	0x0000d360
        /*0830*/ 	.word	0x00000003
        /*0834*/ 	.word	0x00000000
        /*0838*/ 	.short	0x010a
        /*083a*/ 	.byte	0x3f
	.zero		1


	//   ....[54]....
        /*083c*/ 	.word	0x0000d3b0
        /*0840*/ 	.word	0x00000003
        /*0844*/ 	.word	0x00013260
        /*0848*/ 	.short	0x010a
        /*084a*/ 	.byte	0x3f
	.zero		1


	//   ....[55]....
        /*084c*/ 	.word	0x0000d400
        /*0850*/ 	.word	0x00000005
        /*0854*/ 	.word	0x00013260
        /*0858*/ 	.short	0x010a
        /*085a*/ 	.byte	0x3f
	.zero		1


	//   ....[56]....
        /*085c*/ 	.word	0x0000d440
        /*0860*/ 	.word	0x00000003
        /*0864*/ 	.word	0x00013280
        /*0868*/ 	.short	0x010a
        /*086a*/ 	.byte	0x3f
	.zero		1


	//   ....[57]....
        /*086c*/ 	.word	0x0000d460
        /*0870*/ 	.word	0x00000005
        /*0874*/ 	.word	0x00013280
        /*0878*/ 	.short	0x010a
        /*087a*/ 	.byte	0x3f
	.zero		1


	//   ....[58]....
        /*087c*/ 	.word	0x0000d4c0
        /*0880*/ 	.word	0x00000000
        /*0884*/ 	.word	0x00013200
        /*0888*/ 	.short	0x010a
        /*088a*/ 	.byte	0x3f
	.zero		1


	//   ....[59]....
        /*088c*/ 	.word	0x0000d510
        /*0890*/ 	.word	0x00000005
        /*0894*/ 	.word	0x00013230
        /*0898*/ 	.short	0x010a
        /*089a*/ 	.byte	0x3f
	.zero		1


	//   ....[60]....
        /*089c*/ 	.word	0x0000d560
        /*08a0*/ 	.word	0x00000005
        /*08a4*/ 	.word	0x00013230
        /*08a8*/ 	.short	0x010a
        /*08aa*/ 	.byte	0x3f
	.zero		1


	//   ....[61]....
        /*08ac*/ 	.word	0x0000d5c0
        /*08b0*/ 	.word	0x0000000d
        /*08b4*/ 	.word	0x00013250
        /*08b8*/ 	.short	0x010a
        /*08ba*/ 	.byte	0x3f
	.zero		1


	//   ....[62]....
        /*08bc*/ 	.word	0x0000d610
        /*08c0*/ 	.word	0x00000014
        /*08c4*/ 	.word	0x00013250
        /*08c8*/ 	.short	0x010a
        /*08ca*/ 	.byte	0x3f
	.zero		1


	//   ....[63]....
        /*08cc*/ 	.word	0x0000d760
        /*08d0*/ 	.word	0x00000005
        /*08d4*/ 	.word	0x00013280
        /*08d8*/ 	.short	0x010a
        /*08da*/ 	.byte	0x3f
	.zero		1


	//   ....[64]....
        /*08dc*/ 	.word	0x0000d7b0
        /*08e0*/ 	.word	0x00000005
        /*08e4*/ 	.word	0x00013240
        /*08e8*/ 	.short	0x010a
        /*08ea*/ 	.byte	0x3f
	.zero		1


	//   ....[65]....
        /*08ec*/ 	.word	0x0000dec0
        /*08f0*/ 	.word	0x00000010
        /*08f4*/ 	.word	0x00013220
        /*08f8*/ 	.short	0x010a
        /*08fa*/ 	.byte	0x3f
	.zero		1


	//   ....[66]....
        /*08fc*/ 	.word	0x0000df10
        /*0900*/ 	.word	0x00000004
        /*0904*/ 	.word	0x00013280
        /*0908*/ 	.short	0x010a
        /*090a*/ 	.byte	0x3f
	.zero		1


	//   ....[67]....
        /*090c*/ 	.word	0x0000df60
        /*0910*/ 	.word	0x00000004
        /*0914*/ 	.word	0x00013240
        /*0918*/ 	.short	0x010a
        /*091a*/ 	.byte	0x3f
	.zero		1


	//   ....[68]....
        /*091c*/ 	.word	0x0000dfb0
        /*0920*/ 	.word	0x00000003
        /*0924*/ 	.word	0x00013270
        /*0928*/ 	.short	0x010a
        /*092a*/ 	.byte	0x3f
	.zero		1


	//   ....[69]....
        /*092c*/ 	.word	0x0000e000
        /*0930*/ 	.word	0x00000003
        /*0934*/ 	.word	0x00013260
        /*0938*/ 	.short	0x010a
        /*093a*/ 	.byte	0x3f
	.zero		1


	//   ....[70]....
        /*093c*/ 	.word	0x0000e050
        /*0940*/ 	.word	0x00000002
        /*0944*/ 	.word	0x00013270
        /*0948*/ 	.short	0x010a
        /*094a*/ 	.byte	0x3f
	.zero		1


	//   ....[71]....
        /*094c*/ 	.word	0x0000e0a0
        /*0950*/ 	.word	0x00000002
        /*0954*/ 	.word	0x00013260
        /*0958*/ 	.short	0x010a
        /*095a*/ 	.byte	0x3f
	.zero		1


	//   ....[72]....
        /*095c*/ 	.word	0x0000e0f0
        /*0960*/ 	.word	0x00000007
        /*0964*/ 	.word	0x00013220
        /*0968*/ 	.short	0x010a
        /*096a*/ 	.byte	0x3f
	.zero		1


	//   ....[73]....
        /*096c*/ 	.word	0x0000e290
        /*0970*/ 	.word	0x00000005
        /*0974*/ 	.word	0x00000000
        /*0978*/ 	.short	0x010a
        /*097a*/ 	.byte	0x3f
	.zero		1


	//   ....[74]....
        /*097c*/ 	.word	0x0000e2e0
        /*0980*/ 	.word	0x00000003
        /*0984*/ 	.word	0x00000000
        /*0988*/ 	.short	0x010a
        /*098a*/ 	.byte	0x3f
	.zero		1


	//   ....[75]....
        /*098c*/ 	.word	0x0000e330
        /*0990*/ 	.word	0x00000003
        /*0994*/ 	.word	0x00013260
        /*0998*/ 	.short	0x010a
        /*099a*/ 	.byte	0x3f
	.zero		1


	//   ....[76]....
        /*099c*/ 	.word	0x0000e380
        /*09a0*/ 	.word	0x00000005
        /*09a4*/ 	.word	0x00013260
        /*09a8*/ 	.short	0x010a
        /*09aa*/ 	.byte	0x3f
	.zero		1


	//   ....[77]....
        /*09ac*/ 	.word	0x0000e3d0
        /*09b0*/ 	.word	0x00000003
        /*09b4*/ 	.word	0x00013280
        /*09b8*/ 	.short	0x010a
        /*09ba*/ 	.byte	0x3f
	.zero		1


	//----- nvinfo : EIATTR_NUM_MBARRIERS
	.align		4
.L_119:
        /*09bc*/ 	.byte	0x03, 0x38
        /*09be*/ 	.short	0x0016


	//----- nvinfo : EIATTR_EXIT_INSTR_OFFSETS
	.align		4
        /*09c0*/ 	.byte	0x04, 0x1c
        /*09c2*/ 	.short	(.L_121 - .L_120)


	//   ....[0]....
.L_120:
        /*09c4*/ 	.word	0x00000a40


	//   ....[1]....
        /*09c8*/ 	.word	0x00008aa0


	//   ....[2]....
        /*09cc*/ 	.word	0x0000d4b0


	//----- nvinfo : EIATTR_MAX_THREADS
	.align		4
.L_121:
        /*09d0*/ 	.byte	0x04, 0x05
        /*09d2*/ 	.short	(.L_123 - .L_122)
.L_122:
        /*09d4*/ 	.word	0x00000200
        /*09d8*/ 	.word	0x00000001
        /*09dc*/ 	.word	0x00000001


	//----- nvinfo : EIATTR_CRS_STACK_SIZE
	.align		4
.L_123:
        /*09e0*/ 	.byte	0x04, 0x1e
        /*09e2*/ 	.short	(.L_125 - .L_124)
.L_124:
        /*09e4*/ 	.word	0x00000000


	//----- nvinfo : EIATTR_CBANK_PARAM_SIZE
	.align		4
.L_125:
        /*09e8*/ 	.byte	0x03, 0x19
        /*09ea*/ 	.short	0x0af0


	//----- nvinfo : EIATTR_PARAM_CBANK
	.align		4
        /*09ec*/ 	.byte	0x04, 0x0a
        /*09ee*/ 	.short	(.L_127 - .L_126)
	.align		4
.L_126:
        /*09f0*/ 	.word	index@(.nv.constant0._ZN7cutlass13device_kernelIN5flash11enable_sm90INS1_16FlashAttnFwdSm90INS1_25CollectiveMainloopFwdSm90ILi2EN4cute5tupleIJNS5_1CILi1EEES8_S8_EEENS6_IJNS7_ILi192EEENS7_ILi160EEENS7_ILi64EEEEEELi64ENS_12float_e4m3_tEfNS_4arch4Sm90ELb0ELb0ELb0ELb1ELb0ELb0ELb0ELb1ELb1ELb1ELb0ELb0EEENS1_21CollectiveEpilogueFwdINS6_IJSA_SC_SB_EEES9_NS_10bfloat16_tESG_Li384ELb1ELb1ELb0ELb1EEENS1_36VarlenDynamicPersistentTileSchedulerILi192ELi160ELi384ELi128ELb0ELb1ELb1ELb0ELb1ELb1EEEEEEEEEvNT_6ParamsE)
        /*09f4*/ 	.short	0x0210
        /*09f6*/ 	.short	0x0af0


	//----- nvinfo : EIATTR_SW_WAR
	.align		4
.L_127:
        /*09f8*/ 	.byte	0x04, 0x36
        /*09fa*/ 	.short	(.L_129 - .L_128)
.L_128:
        /*09fc*/ 	.word	0x00000008
.L_129:


//--------------------- .nv.info._ZN7cutlass13device_kernelIN5flash11enable_sm90INS1_16FlashAttnFwdSm90INS1_25CollectiveMainloopFwdSm90ILi2EN4cute5tupleIJNS5_1CILi1EEES8_S8_EEENS6_IJNS7_ILi192EEENS7_ILi160EEENS7_ILi64EEEEEELi64ENS_12float_e4m3_tEfNS_4arch4Sm90ELb0ELb0ELb0ELb1ELb0ELb1ELb0ELb1ELb1ELb1ELb0ELb0EEENS1_21CollectiveEpilogueFwdINS6_IJSA_SC_SB_EEES9_NS_10bfloat16_tESG_Li384ELb1ELb1ELb0ELb1EEENS1_36VarlenDynamicPersistentTileSchedulerILi192ELi160ELi384ELi128ELb0ELb1ELb1ELb0ELb1ELb1EEEEEEEEEvNT_6ParamsE --------------------------
	.section	.nv.info._ZN7cutlass13device_kernelIN5flash11enable_sm90INS1_16FlashAttnFwdSm90INS1_25CollectiveMainloopFwdSm90ILi2EN4cute5tupleIJNS5_1CILi1EEES8_S8_EEENS6_IJNS7_ILi192EEENS7_ILi160EEENS7_ILi64EEEEEELi64ENS_12float_e4m3_tEfNS_4arch4Sm90ELb0ELb0ELb0ELb1ELb0ELb1ELb0ELb1ELb1ELb1ELb0ELb0EEENS1_21CollectiveEpilogueFwdINS6_IJSA_SC_SB_EEES9_NS_10bfloat16_tESG_Li384ELb1ELb1ELb0ELb1EEENS1_36VarlenDynamicPersistentTileSchedulerILi192ELi160ELi384ELi128ELb0ELb1ELb1ELb0ELb1ELb1EEEEEEEEEvNT_6ParamsE,"",@"SHT_CUDA_INFO"
	.sectionflags	@""
	.align	4


	//----- nvinfo : EIATTR_CUDA_API_VERSION
	.align		4
        /*0000*/ 	.byte	0x04, 0x37
        /*0002*/ 	.short	(.L_131 - .L_130)
.L_130:
        /*0004*/ 	.word	0x00000082


	//----- nvinfo : EIATTR_KPARAM_INFO
	.align		4
.L_131:
        /*0008*/ 	.byte	0x04, 0x17
        /*000a*/ 	.short	(.L_133 - .L_132)
.L_132:
        /*000c*/ 	.word	0x00000000
        /*0010*/ 	.short	0x0000
        /*0012*/ 	.short	0x0070
        /*0014*/ 	.byte	0x00, 0xf0, 0x01, 0x2a


	//----- nvinfo : EIATTR_SPARSE_MMA_MASK
	.align		4
.L_133:
        /*0018*/ 	.byte	0x03, 0x50
        /*001a*/ 	.short	0x0000


	//----- nvinfo : EIATTR_MAXREG_COUNT
	.align		4
        /*001c*/ 	.byte	0x03, 0x1b
        /*001e*/ 	.short	0x0080


	//----- nvinfo : EIATTR_NUM_BARRIERS
	.align		4
        /*0020*/ 	.byte	0x02, 0x4c
        /*0022*/ 	.byte	0x10
	.zero		1


	//----- nvinfo : EIATTR_EXTERNS
	.align		4
        /*0024*/ 	.byte	0x04, 0x0f
        /*0026*/ 	.short	(.L_135 - .L_134)


	//   ....[0]....
	.align		4
.L_134:
        /*0028*/ 	.word	index@(__assertfail)


	//----- nvinfo : EIATTR_ANNOTATIONS
	.align		4
.L_135:
        /*002c*/ 	.byte	0x04, 0x55
        /*002e*/ 	.short	(.L_137 - .L_136)


	//   ....[0]....
.L_136:
        /* <DEDUP_REMOVED lines=92> */
        /*05e4*/ 	.byte	0xb0, 0x57, 0x01, 0x00


	//----- nvinfo : EIATTR_MERCURY_ISA_VERSION
	.align		4
.L_137:
        /*05e8*/ 	.byte	0x03, 0x5f
        /*05ea*/ 	.short	0x0101


	//----- nvinfo : EIATTR_UNUSED_LOAD_BYTE_OFFSET
	.align		4
        /*05ec*/ 	.byte	0x04, 0x44
        /*05ee*/ 	.short	(.L_139 - .L_138)


	//   ....[0]....
.L_138:
        /*05f0*/ 	.word	0x00000a90
        /*05f4*/ 	.word	0x0000fff0


	//   ....[1]....
        /*05f8*/ 	.word	0x0000d5b0
        /*05fc*/ 	.word	0x0000fff0


	//----- nvinfo : EIATTR_INT_WARP_WIDE_INSTR_OFFSETS
	.align		4
.L_139:
        /*0600*/ 	.byte	0x04, 0x31
        /*0602*/ 	.short	(.L_141 - .L_140)


	//   ....[0]....
.L_140:
        /*0604*/ 	.word	0x00000180


	//   ....[1]....
        /*0608*/ 	.word	0x00000220


	//   ....[2]....
        /*060c*/ 	.word	0x00000290


	//   ....[3]....
        /*0610*/ 	.word	0x00011330


	//   ....[4]....
        /*0614*/ 	.word	0x000113c0


	//   ....[5]....
        /*0618*/ 	.word	0x00013900


	//   ....[6]....
        /*061c*/ 	.word	0x00013990


	//----- nvinfo : EIATTR_COOP_GROUP_MASK_REGIDS
	.align		4
.L_141:
        /*0620*/ 	.byte	0x04, 0x29
        /*0622*/ 	.short	(.L_143 - .L_142)


	//   ....[0]....
.L_142:
        /*0624*/ 	.word	0xffffffff


	//   ....[1]....
        /*0628*/ 	.word	0xffffffff


	//   ....[2]....
        /*062c*/ 	.word	0xffffffff


	//   ....[3]....
        /*0630*/ 	.word	0xffffffff


	//   ....[4]....
        /*0634*/ 	.word	0xffffffff


	//   ....[5]....
        /*0638*/ 	.word	0xffffffff


	//   ....[6]....
        /*063c*/ 	.word	0xffffffff


	//   ....[7]....
        /*0640*/ 	.word	0xffffffff


	//   ....[8]....
        /*0644*/ 	.word	0xffffffff


	//   ....[9]....
        /*0648*/ 	.word	0xffffffff


	//   ....[10]....
        /*064c*/ 	.word	0xffffffff


	//   ....[11]....
        /*0650*/ 	.word	0xffffffff


	//   ....[12]....
        /*0654*/ 	.word	0xffffffff


	//   ....[13]....
        /*0658*/ 	.word	0xffffffff


	//   ....[14]....
        /*065c*/ 	.word	0xffffffff


	//   ....[15]....
        /*0660*/ 	.word	0xffffffff


	//   ....[16]....
        /*0664*/ 	.word	0xffffffff


	//   ....[17]....
        /*0668*/ 	.word	0xffffffff


	//   ....[18]....
        /*066c*/ 	.word	0xffffffff


	//   ....[19]....
        /*0670*/ 	.word	0xffffffff


	//   ....[20]....
        /*0674*/ 	.word	0xffffffff


	//   ....[21]....
        /*0678*/ 	.word	0xffffffff


	//   ....[22]....
        /*067c*/ 	.word	0xffffffff


	//   ....[23]....
        /*0680*/ 	.word	0xffffffff


	//   ....[24]....
        /*0684*/ 	.word	0xffffffff


	//   ....[25]....
        /*0688*/ 	.word	0xffffffff


	//   ....[26]....
        /*068c*/ 	.word	0xffffffff


	//   ....[27]....
        /*0690*/ 	.word	0xffffffff


	//   ....[28]....
        /*0694*/ 	.word	0xffffffff


	//   ....[29]....
        /*0698*/ 	.word	0xffffffff


	//   ....[30]....
        /*069c*/ 	.word	0xffffffff


	//   ....[31]....
        /*06a0*/ 	.word	0xffffffff


	//   ....[32]....
        /*06a4*/ 	.word	0xffffffff


	//   ....[33]....
        /*06a8*/ 	.word	0xffffffff


	//   ....[34]....
        /*06ac*/ 	.word	0xffffffff


	//   ....[35]....
        /*06b0*/ 	.word	0xffffffff


	//   ....[36]....
        /*06b4*/ 	.word	0xffffffff


	//   ....[37]....
        /*06b8*/ 	.word	0xffffffff


	//   ....[38]....
        /*06bc*/ 	.word	0xffffffff


	//   ....[39]....
        /*06c0*/ 	.word	0xffffffff


	//   ....[40]....
        /*06c4*/ 	.word	0xffffffff


	//   ....[41]....
        /*06c8*/ 	.word	0xffffffff


	//   ....[42]....
        /*06cc*/ 	.word	0xffffffff


	//   ....[43]....
        /*06d0*/ 	.word	0xffffffff


	//   ....[44]....
        /*06d4*/ 	.word	0xffffffff


	//   ....[45]....
        /*06d8*/ 	.word	0xffffffff


	//   ....[46]....
        /*06dc*/ 	.word	0xffffffff


	//   ....[47]....
        /*06e0*/ 	.word	0xffffffff


	//   ....[48]....
        /*06e4*/ 	.word	0xffffffff


	//   ....[49]....
        /*06e8*/ 	.word	0xffffffff


	//   ....[50]....
        /*06ec*/ 	.word	0xffffffff


	//   ....[51]....
        /*06f0*/ 	.word	0xffffffff


	//   ....[52]....
        /*06f4*/ 	.word	0xffffffff


	//   ....[53]....
        /*06f8*/ 	.word	0xffffffff


	//   ....[54]....
        /*06fc*/ 	.word	0xffffffff


	//   ....[55]....
        /*0700*/ 	.word	0xffffffff


	//   ....[56]....
        /*0704*/ 	.word	0xffffffff


	//   ....[57]....
        /*0708*/ 	.word	0xffffffff


	//   ....[58]....
        /*070c*/ 	.word	0xffffffff


	//   ....[59]....
        /*0710*/ 	.word	0xffffffff


	//   ....[60]....
        /*0714*/ 	.word	0xffffffff


	//   ....[61]....
        /*0718*/ 	.word	0xffffffff


	//   ....[62]....
        /*071c*/ 	.word	0xffffffff


	//   ....[63]....
        /*0720*/ 	.word	0xffffffff


	//   ....[64]....
        /*0724*/ 	.word	0xffffffff


	//   ....[65]....
        /*0728*/ 	.word	0xffffffff


	//   ....[66]....
        /*072c*/ 	.word	0xffffffff


	//   ....[67]....
        /*0730*/ 	.word	0xffffffff


	//   ....[68]....
        /*0734*/ 	.word	0xffffffff


	//   ....[69]....
        /*0738*/ 	.word	0xffffffff


	//   ....[70]....
        /*073c*/ 	.word	0xffffffff


	//   ....[71]....
        /*0740*/ 	.word	0xffffffff


	//   ....[72]....
        /*0744*/ 	.word	0xffffffff


	//   ....[73]....
        /*0748*/ 	.word	0xffffffff


	//   ....[74]....
        /*074c*/ 	.word	0xffffffff


	//   ....[75]....
        /*0750*/ 	.word	0xffffffff


	//   ....[76]....
        /*0754*/ 	.word	0xffffffff


	//   ....[77]....
        /*0758*/ 	.word	0xffffffff


	//   ....[78]....
        /*075c*/ 	.word	0xffffffff


	//   ....[79]....
        /*0760*/ 	.word	0xffffffff


	//   ....[80]....
        /*0764*/ 	.word	0xffffffff


	//   ....[81]....
        /*0768*/ 	.word	0xffffffff


	//   ....[82]....
        /*076c*/ 	.word	0xffffffff


	//   ....[83]....
        /*0770*/ 	.word	0xffffffff


	//   ....[84]....
        /*0774*/ 	.word	0xffffffff


	//   ....[85]....
        /*0778*/ 	.word	0xffffffff


	//   ....[86]....
        /*077c*/ 	.word	0xffffffff


	//   ....[87]....
        /*0780*/ 	.word	0xffffffff


	//   ....[88]....
        /*0784*/ 	.word	0xffffffff


	//   ....[89]....
        /*0788*/ 	.word	0xffffffff


	//   ....[90]....
        /*078c*/ 	.word	0xffffffff


	//   ....[91]....
        /*0790*/ 	.word	0xffffffff


	//   ....[92]....
        /*0794*/ 	.word	0xffffffff


	//   ....[93]....
        /*0798*/ 	.word	0xffffffff


	//   ....[94]....
        /*079c*/ 	.word	0xffffffff


	//   ....[95]....
        /*07a0*/ 	.word	0xffffffff


	//   ....[96]....
        /*07a4*/ 	.word	0xffffffff


	//   ....[97]....
        /*07a8*/ 	.word	0xffffffff


	//   ....[98]....
        /*07ac*/ 	.word	0xffffffff


	//   ....[99]....
        /*07b0*/ 	.word	0xffffffff


	//   ....[100]....
        /*07b4*/ 	.word	0xffffffff


	//   ....[101]....
        /*07b8*/ 	.word	0xffffffff


	//   ....[102]....
        /*07bc*/ 	.word	0xffffffff


	//   ....[103]....
        /*07c0*/ 	.word	0xffffffff


	//   ....[104]....
        /*07c4*/ 	.word	0xffffffff


	//   ....[105]....
        /*07c8*/ 	.word	0xffffffff


	//   ....[106]....
        /*07cc*/ 	.word	0xffffffff


	//   ....[107]....
        /*07d0*/ 	.word	0xffffffff


	//   ....[108]....
        /*07d4*/ 	.word	0xffffffff


	//   ....[109]....
        /*07d8*/ 	.word	0xffffffff


	//   ....[110]....
        /*07dc*/ 	.word	0xffffffff


	//   ....[111]....
        /*07e0*/ 	.word	0xffffffff


	//   ....[112]....
        /*07e4*/ 	.word	0x0500000f


	//   ....[113]....
        /*07e8*/ 	.word	0x0500000f


	//   ....[114]....
        /*07ec*/ 	.word	0x0500000f


	//   ....[115]....
        /*07f0*/ 	.word	0x0500000f


	//   ....[116]....
        /*07f4*/ 	.word	0x0500000f


	//   ....[117]....
        /*07f8*/ 	.word	0x0500000f


	//   ....[118]....
        /*07fc*/ 	.word	0x0500000f


	//   ....[119]....
        /*0800*/ 	.word	0x0500000f


	//   ....[120]....
        /*0804*/ 	.word	0x0500000f


	//   ....[121]....
        /*0808*/ 	.word	0x0500000f


	//   ....[122]....
        /*080c*/ 	.word	0x0500000f


	//   ....[123]....
        /*0810*/ 	.word	0x0500000f


	//   ....[124]....
        /*0814*/ 	.word	0x0500000f


	//   ....[125]....
        /*0818*/ 	.word	0x0500000f


	//   ....[126]....
        /*081c*/ 	.word	0x0500000f


	//   ....[127]....
        /*0820*/ 	.word	0x0500000f


	//   ....[128]....
        /*0824*/ 	.word	0x0500000f


	//   ....[129]....
        /*0828*/ 	.word	0x0500000f


	//   ....[130]....
        /*082c*/ 	.word	0x0500000f


	//   ....[131]....
        /*0830*/ 	.word	0x0500000f


	//   ....[132]....
        /*0834*/ 	.word	0x0500000f


	//   ....[133]....
        /*0838*/ 	.word	0x0500000f


	//   ....[134]....
        /*083c*/ 	.word	0x0500000f


	//   ....[135]....
        /*0840*/ 	.word	0x0500000f


	//   ....[136]....
        /*0844*/ 	.word	0x0500000f


	//   ....[137]....
        /*0848*/ 	.word	0x0500000f


	//   ....[138]....
        /*084c*/ 	.word	0x0500000f


	//   ....[139]....
        /*0850*/ 	.word	0x0500000f


	//   ....[140]....
        /*0854*/ 	.word	0x0500000f


	//   ....[141]....
        /*0858*/ 	.word	0x0500000f


	//   ....[142]....
        /*085c*/ 	.word	0x0500000f


	//   ....[143]....
        /*0860*/ 	.word	0x0500000f


	//   ....[144]....
        /*0864*/ 	.word	0x0500000f


	//   ....[145]....
        /*0868*/ 	.word	0x0500000f


	//   ....[146]....
        /*086c*/ 	.word	0x0500000f


	//   ....[147]....
        /*0870*/ 	.word	0x0500000f


	//   ....[148]....
        /*0874*/ 	.word	0x0500000f


	//   ....[149]....
        /*0878*/ 	.word	0x0500000f


	//   ....[150]....
        /*087c*/ 	.word	0x0500000f


	//   ....[151]....
        /*0880*/ 	.word	0x0500000f


	//----- nvinfo : EIATTR_COOP_GROUP_INSTR_OFFSETS
	.align		4
.L_143:
        /*0884*/ 	.byte	0x04, 0x28
        /*0886*/ 	.short	(.L_145 - .L_144)


	//   ....[0]....
.L_144:
        /*0888*/ 	.word	0x00000060


	//   ....[1]....
        /*088c*/ 	.word	0x00000190


	//   ....[2]....
        /*0890*/ 	.word	0x00000240


	//   ....[3]....
        /*0894*/ 	.word	0x00000400


	//   ....[4]....
        /*0898*/ 	.word	0x00000560


	//   ....[5]....
        /*089c*/ 	.word	0x00000680


	//   ....[6]....
        /*08a0*/ 	.word	0x000007e0


	//   ....[7]....
        /*08a4*/ 	.word	0x00005090


	//   ....[8]....
        /*08a8*/ 	.word	0x000055e0


	//   ....[9]....
        /*08ac*/ 	.word	0x000055f0


	//   ....[10]....
        /*08b0*/ 	.word	0x00005600


	//   ....[11]....
        /*08b4*/ 	.word	0x00005610


	//   ....[12]....
        /*08b8*/ 	.word	0x00006910


	//   ....[13]....
        /*08bc*/ 	.word	0x00006920


	//   ....[14]....
        /*08c0*/ 	.word	0x00006930


	//   ....[15]....
        /*08c4*/ 	.word	0x00006940


	//   ....[16]....
        /*08c8*/ 	.word	0x00008d20


	//   ....[17]....
        /*08cc*/ 	.word	0x00008e20


	//   ....[18]....
        /*08d0*/ 	.word	0x000094c0


	//   ....[19]....
        /*08d4*/ 	.word	0x00009550


	//   ....[20]....
        /*08d8*/ 	.word	0x0000b530


	//   ....[21]....
        /*08dc*/ 	.word	0x0000b560


	//   ....[22]....
        /*08e0*/ 	.word	0x0000b5b0


	//   ....[23]....
        /*08e4*/ 	.word	0x0000b5c0


	//   ....[24]....
        /*08e8*/ 	.word	0x0000cf90


	//   ....[25]....
        /*08ec*/ 	.word	0x0000cfa0


	//   ....[26]....
        /*08f0*/ 	.word	0x0000d040


	//   ....[27]....
        /*08f4*/ 	.word	0x0000d050


	//   ....[28]....
        /*08f8*/ 	.word	0x0000db30


	//   ....[29]....
        /*08fc*/ 	.word	0x0000db40


	//   ....[30]....
        /*0900*/ 	.word	0x0000db50


	//   ....[31]....
        /*0904*/ 	.word	0x0000db60


	//   ....[32]....
        /*0908*/ 	.word	0x0000db70


	//   ....[33]....
        /*090c*/ 	.word	0x0000db80


	//   ....[34]....
        /*0910*/ 	.word	0x0000db90


	//   ....[35]....
        /*0914*/ 	.word	0x0000dba0


	//   ....[36]....
        /*0918*/ 	.word	0x0000dbb0


	//   ....[37]....
        /*091c*/ 	.word	0x0000dbc0


	//   ....[38]....
        /*0920*/ 	.word	0x0000dbd0


	//   ....[39]....
        /*0924*/ 	.word	0x0000dbe0


	//   ....[40]....
        /*0928*/ 	.word	0x0000dbf0


	//   ....[41]....
        /*092c*/ 	.word	0x0000dc00


	//   ....[42]....
        /*0930*/ 	.word	0x0000dc10


	//   ....[43]....
        /*0934*/ 	.word	0x0000dc20


	//   ....[44]....
        /*0938*/ 	.word	0x0000e180


	//   ....[45]....
        /*093c*/ 	.word	0x0000e1a0


	//   ....[46]....
        /*0940*/ 	.word	0x0000e1c0


	//   ....[47]....
        /*0944*/ 	.word	0x0000e1e0


	//   ....[48]....
        /*0948*/ 	.word	0x0000e720


	//   ....[49]....
        /*094c*/ 	.word	0x0000e730


	//   ....[50]....
        /*0950*/ 	.word	0x0000e740


	//   ....[51]....
        /*0954*/ 	.word	0x0000e760


	//   ....[52]....
        /*0958*/ 	.word	0x0000e780


	//   ....[53]....
        /*095c*/ 	.word	0x0000e7a0


	//   ....[54]....
        /*0960*/ 	.word	0x0000e860


	//   ....[55]....
        /*0964*/ 	.word	0x0000e870


	//   ....[56]....
        /*0968*/ 	.word	0x0000f130


	//   ....[57]....
        /*096c*/ 	.word	0x0000f160


	//   ....[58]....
        /*0970*/ 	.word	0x0000f180


	//   ....[59]....
        /*0974*/ 	.word	0x0000f190


	//   ....[60]....
        /*0978*/ 	.word	0x0000f1a0


	//   ....[61]....
        /*097c*/ 	.word	0x0000f1b0


	//   ....[62]....
        /*0980*/ 	.word	0x0000f1c0


	//   ....[63]....
        /*0984*/ 	.word	0x0000f1d0


	//   ....[64]....
        /*0988*/ 	.word	0x0000f390


	//   ....[65]....
        /*098c*/ 	.word	0x0000f580


	//   ....[66]....
        /*0990*/ 	.word	0x0000f5b0


	//   ....[67]....
        /*0994*/ 	.word	0x0000f5e0


	//   ....[68]....
        /*0998*/ 	.word	0x0000f610


	//   ....[69]....
        /*099c*/ 	.word	0x0000f640


	//   ....[70]....
        /*09a0*/ 	.word	0x0000f670


	//   ....[71]....
        /*09a4*/ 	.word	0x0000f7e0


	//   ....[72]....
        /*09a8*/ 	.word	0x0000f810


	//   ....[73]....
        /*09ac*/ 	.word	0x0000f840


	//   ....[74]....
        /*09b0*/ 	.word	0x0000f870


	//   ....[75]....
        /*09b4*/ 	.word	0x0000f8a0


	//   ....[76]....
        /*09b8*/ 	.word	0x0000f8d0


	//   ....[77]....
        /*09bc*/ 	.word	0x0000f960


	//   ....[78]....
        /*09c0*/ 	.word	0x0000f990


	//   ....[79]....
        /*09c4*/ 	.word	0x0000fa10


	//   ....[80]....
        /*09c8*/ 	.word	0x000106a0


	//   ....[81]....
        /*09cc*/ 	.word	0x00011a80


	//   ....[82]....
        /*09d0*/ 	.word	0x000127d0


	//   ....[83]....
        /*09d4*/ 	.word	0x000127e0


	//   ....[84]....
        /*09d8*/ 	.word	0x000127f0


	//   ....[85]....
        /*09dc*/ 	.word	0x00012810


	//   ....[86]....
        /*09e0*/ 	.word	0x00012870


	//   ....[87]....
        /*09e4*/ 	.word	0x00012890


	//   ....[88]....
        /*09e8*/ 	.word	0x00012910


	//   ....[89]....
        /*09ec*/ 	.word	0x00012930


	//   ....[90]....
        /*09f0*/ 	.word	0x00012940


	//   ....[91]....
        /*09f4*/ 	.word	0x000129b0


	//   ....[92]....
        /*09f8*/ 	.word	0x00012a00


	//   ....[93]....
        /*09fc*/ 	.word	0x00012a10


	//   ....[94]....
        /*0a00*/ 	.word	0x00013fd0


	//   ....[95]....
        /*0a04*/ 	.word	0x00014000


	//   ....[96]....
        /*0a08*/ 	.word	0x00014040


	//   ....[97]....
        /*0a0c*/ 	.word	0x00014070


	//   ....[98]....
        /*0a10*/ 	.word	0x000140a0


	//   ....[99]....
        /*0a14*/ 	.word	0x000140d0


	//   ....[100]....
        /*0a18*/ 	.word	0x00014100


	//   ....[101]....
        /*0a1c*/ 	.word	0x00014130


	//   ....[102]....
        /*0a20*/ 	.word	0x000142b0


	//   ....[103]....
        /*0a24*/ 	.word	0x000142e0


	//   ....[104]....
        /*0a28*/ 	.word	0x00014310


	//   ....[105]....
        /*0a2c*/ 	.word	0x00014340


	//   ....[106]....
        /*0a30*/ 	.word	0x00014370


	//   ....[107]....
        /*0a34*/ 	.word	0x000143a0


	//   ....[108]....
        /*0a38*/ 	.word	0x00014460


	//   ....[109]....
        /*0a3c*/ 	.word	0x00014480


	//   ....[110]....
        /*0a40*/ 	.word	0x000144f0


	//   ....[111]....
        /*0a44*/ 	.word	0x00014960


	//   ....[112]....
        /*0a48*/ 	.word	0x00014de0


	//   ....[113]....
        /*0a4c*/ 	.word	0x00014e70


	//   ....[114]....
        /*0a50*/ 	.word	0x00014ec0


	//   ....[115]....
        /*0a54*/ 	.word	0x00014f10


	//   ....[116]....
        /*0a58*/ 	.word	0x00014ff0


	//   ....[117]....
        /*0a5c*/ 	.word	0x00015080


	//   ....[118]....
        /*0a60*/ 	.word	0x000150d0


	//   ....[119]....
        /*0a64*/ 	.word	0x00015120


	//   ....[120]....
        /*0a68*/ 	.word	0x00015370


	//   ....[121]....
        /*0a6c*/ 	.word	0x00015650


	//   ....[122]....
        /*0a70*/ 	.word	0x00015850


	//   ....[123]....
        /*0a74*/ 	.word	0x000158a0


	//   ....[124]....
        /*0a78*/ 	.word	0x00015900


	//   ....[125]....
        /*0a7c*/ 	.word	0x000159c0


	//   ....[126]....
        /*0a80*/ 	.word	0x00015a20


	//   ....[127]....
        /*0a84*/ 	.word	0x00015b20


	//   ....[128]....
        /*0a88*/ 	.word	0x00015b80


	//   ....[129]....
        /*0a8c*/ 	.word	0x00015c30


	//   ....[130]....
        /*0a90*/ 	.word	0x00015ce0


	//   ....[131]....
        /*0a94*/ 	.word	0x00015dc0


	//   ....[132]....
        /*0a98*/ 	.word	0x00015e20


	//   ....[133]....
        /*0a9c*/ 	.word	0x00015ef0


	//   ....[134]....
        /*0aa0*/ 	.word	0x000161c0


	//   ....[135]....
        /*0aa4*/ 	.word	0x00016260


	//   ....[136]....
        /*0aa8*/ 	.word	0x00016380


	//   ....[137]....
        /*0aac*/ 	.word	0x000163f0


	//   ....[138]....
        /*0ab0*/ 	.word	0x00016460


	//   ....[139]....
        /*0ab4*/ 	.word	0x000164d0


	//   ....[140]....
        /*0ab8*/ 	.word	0x00016540


	//   ....[141]....
        /*0abc*/ 	.word	0x000165c0


	//   ....[142]....
        /*0ac0*/ 	.word	0x00016650


	//   ....[143]....
        /*0ac4*/ 	.word	0x000166e0


	//   ....[144]....
        /*0ac8*/ 	.word	0x00016750


	//   ....[145]....
        /*0acc*/ 	.word	0x000167c0


	//   ....[146]....
        /*0ad0*/ 	.word	0x00016830


	//   ....[147]....
        /*0ad4*/ 	.word	0x000168b0


	//   ....[148]....
        /*0ad8*/ 	.word	0x00016920


	//   ....[149]....
        /*0adc*/ 	.word	0x000169c0


	//   ....[150]....
        /*0ae0*/ 	.word	0x00016a50


	//   ....[151]....
        /*0ae4*/ 	.word	0x00016b70


	//----- nvinfo : EIATTR_REG_RECONFIG
	.align		4
.L_145:
        /*0ae8*/ 	.byte	0x01, 0x54
	.zero		2


	//----- nvinfo : EIATTR_SYSCALL_OFFSETS
	.align		4
        /*0aec*/ 	.byte	0x04, 0x46
        /*0aee*/ 	.short	(.L_147 - .L_146)


	//   ....[0]....
.L_146:
        /*0af0*/ 	.word	0x00001910


	//   ....[1]....
        /*0af4*/ 	.word	0x00001a60


	//   ....[2]....
        /*0af8*/ 	.word	0x00005200


	//   ....[3]....
        /*0afc*/ 	.word	0x00005540


	//   ....[4]....
        /*0b00*/ 	.word	0x00011520


	//   ....[5]....
        /*0b04*/ 	.word	0x000116b0


	//   ....[6]....
        /*0b08*/ 	.word	0x00011800


	//   ....[7]....
        /*0b0c*/ 	.word	0x00011950


	//   ....[8]....
        /*0b10*/ 	.word	0x000122f0


	//----- nvinfo : EIATTR_MBARRIER_INSTR_OFFSETS
	.align		4
.L_147:
        /*0b14*/ 	.byte	0x04, 0x39
        /*0b16*/ 	.short	(.L_149 - .L_148)


	//   ....[0]....
.L_148:
        /*0b18*/ 	.word	0x000002b0
        /*0b1c*/ 	.word	0x000000ff
        /*0b20*/ 	.word	0x00013200
        /*0b24*/ 	.short	0x0100
        /*0b26*/ 	.byte	0x08
	.zero		1


	//   ....[1]....
        /*0b28*/ 	.word	0x000002c0
        /*0b2c*/ 	.word	0x000000ff
        /*0b30*/ 	.word	0x00013220
        /*0b34*/ 	.short	0x0100
        /*0b36*/ 	.byte	0x08
	.zero		1


	//   ....[2]....
        /*0b38*/ 	.word	0x000003b0
        /*0b3c*/ 	.word	0x000000ff
        /*0b40*/ 	.word	0x00013230
        /*0b44*/ 	.short	0x0100
        /*0b46*/ 	.byte	0x08
	.zero		1


	//   ....[3]....
        /*0b48*/ 	.word	0x000003c0
        /*0b4c*/ 	.word	0x000000ff
        /*0b50*/ 	.word	0x00013240
        /*0b54*/ 	.short	0x0100
        /*0b56*/ 	.byte	0x08
	.zero		1


	//   ....[4]....
        /*0b58*/ 	.word	0x000003d0
        /*0b5c*/ 	.word	0x000000ff
        /*0b60*/ 	.word	0x00013238
        /*0b64*/ 	.short	0x0100
        /*0b66*/ 	.byte	0x08
	.zero		1


	//   ....[5]....
        /*0b68*/ 	.word	0x000003e0
        /*0b6c*/ 	.word	0x000000ff
        /*0b70*/ 	.word	0x00013248
        /*0b74*/ 	.short	0x0100
        /*0b76*/ 	.byte	0x08
	.zero		1


	//   ....[6]....
        /*0b78*/ 	.word	0x00000510
        /*0b7c*/ 	.word	0x000000ff
        /*0b80*/ 	.word	0x00013250
        /*0b84*/ 	.short	0x0100
        /*0b86*/ 	.byte	0x08
	.zero		1


	//   ....[7]....
        /*0b88*/ 	.word	0x00000520
        /*0b8c*/ 	.word	0x000000ff
        /*0b90*/ 	.word	0x00013260
        /*0b94*/ 	.short	0x0100
        /*0b96*/ 	.byte	0x08
	.zero		1


	//   ....[8]....
        /*0b98*/ 	.word	0x00000530
        /*0b9c*/ 	.word	0x000000ff
        /*0ba0*/ 	.word	0x00013258
        /*0ba4*/ 	.short	0x0100
        /*0ba6*/ 	.byte	0x08
	.zero		1


	//   ....[9]....
        /*0ba8*/ 	.word	0x00000540
        /*0bac*/ 	.word	0x000000ff
        /*0bb0*/ 	.word	0x00013268
        /*0bb4*/ 	.short	0x0100
        /*0bb6*/ 	.byte	0x08
	.zero		1


	//   ....[10]....
        /*0bb8*/ 	.word	0x00000630
        /*0bbc*/ 	.word	0x000000ff
        /*0bc0*/ 	.word	0x00013270
        /*0bc4*/ 	.short	0x0100
        /*0bc6*/ 	.byte	0x06
	.zero		1


	//   ....[11]....
        /*0bc8*/ 	.word	0x00000640
        /*0bcc*/ 	.word	0x000000ff
        /*0bd0*/ 	.word	0x00013280
        /*0bd4*/ 	.short	0x0100
        /*0bd6*/ 	.byte	0x06
	.zero		1


	//   ....[12]....
        /*0bd8*/ 	.word	0x00000650
        /*0bdc*/ 	.word	0x000000ff
        /*0be0*/ 	.word	0x00013278
        /*0be4*/ 	.short	0x0100
        /*0be6*/ 	.byte	0x06
	.zero		1


	//   ....[13]....
        /*0be8*/ 	.word	0x00000660
        /*0bec*/ 	.word	0x000000ff
        /*0bf0*/ 	.word	0x00013288
        /*0bf4*/ 	.short	0x0100
        /*0bf6*/ 	.byte	0x06
	.zero		1


	//   ....[14]....
        /*0bf8*/ 	.word	0x00000790
        /*0bfc*/ 	.word	0x000000ff
        /*0c00*/ 	.word	0x00013290
        /*0c04*/ 	.short	0x0100
        /*0c06*/ 	.byte	0x08
	.zero		1


	//   ....[15]....
        /*0c08*/ 	.word	0x000007a0
        /*0c0c*/ 	.word	0x000000ff
        /*0c10*/ 	.word	0x000132a0
        /*0c14*/ 	.short	0x0100
        /*0c16*/ 	.byte	0x08
	.zero		1


	//   ....[16]....
        /*0c18*/ 	.word	0x000007b0
        /*0c1c*/ 	.word	0x000000ff
        /*0c20*/ 	.word	0x00013298
        /*0c24*/ 	.short	0x0100
        /*0c26*/ 	.byte	0x08
	.zero		1


	//   ....[17]....
        /*0c28*/ 	.word	0x000007c0
        /*0c2c*/ 	.word	0x000000ff
        /*0c30*/ 	.word	0x000132a8
        /*0c34*/ 	.short	0x0100
        /*0c36*/ 	.byte	0x08
	.zero		1


	//   ....[18]....
        /*0c38*/ 	.word	0x000008f0
        /*0c3c*/ 	.word	0x000000ff
        /*0c40*/ 	.word	0x000132b0
        /*0c44*/ 	.short	0x0100
        /*0c46*/ 	.byte	0x08
	.zero		1


	//   ....[19]....
        /*0c48*/ 	.word	0x00000900
        /*0c4c*/ 	.word	0x000000ff
        /*0c50*/ 	.word	0x000132c0
        /*0c54*/ 	.short	0x0100
        /*0c56*/ 	.byte	0x08
	.zero		1


	//   ....[20]....
        /*0c58*/ 	.word	0x00000910
        /*0c5c*/ 	.word	0x000000ff
        /*0c60*/ 	.word	0x000132b8
        /*0c64*/ 	.short	0x0100
        /*0c66*/ 	.byte	0x08
	.zero		1


	//   ....[21]....
        /*0c68*/ 	.word	0x00000920
        /*0c6c*/ 	.word	0x000000ff
        /*0c70*/ 	.word	0x000132c8
        /*0c74*/ 	.short	0x0100
        /*0c76*/ 	.byte	0x08
	.zero		1


	//   ....[22]....
        /*0c78*/ 	.word	0x00002620
        /*0c7c*/ 	.word	0x0000004a
        /*0c80*/ 	.word	0x00013290
        /*0c84*/ 	.short	0x010a
        /*0c86*/ 	.byte	0x3f
	.zero		1


	//   ....[23]....
        /*0c88*/ 	.word	0x000036d0
        /*0c8c*/ 	.word	0x0000004a
        /*0c90*/ 	.word	0x00013290
        /*0c94*/ 	.short	0x010a
        /*0c96*/ 	.byte	0x3f
	.zero		1


	//   ....[24]....
        /*0c98*/ 	.word	0x00004740
        /*0c9c*/ 	.word	0x0000004a
        /*0ca0*/ 	.word	0x00013290
        /*0ca4*/ 	.short	0x010a
        /*0ca6*/ 	.byte	0x3f
	.zero		1


	//   ....[25]....
        /*0ca8*/ 	.word	0x000048d0
        /*0cac*/ 	.word	0x00000004
        /*0cb0*/ 	.word	0x00000000
        /*0cb4*/ 	.short	0x0101
        /*0cb6*/ 	.byte	0x3f
	.zero		1


	//   ....[26]....
        /*0cb8*/ 	.word	0x00004910
        /*0cbc*/ 	.word	0x0000004a
        /*0cc0*/ 	.word	0x000132b0
        /*0cc4*/ 	.short	0x010a
        /*0cc6*/ 	.byte	0x3f
	.zero		1


	//   ....[27]....
        /*0cc8*/ 	.word	0x00004b70
        /*0ccc*/ 	.word	0x0000004a
        /*0cd0*/ 	.word	0x00000000
        /*0cd4*/ 	.short	0x0101
        /*0cd6*/ 	.byte	0x3f
	.zero		1


	//   ....[28]....
        /*0cd8*/ 	.word	0x000052a0
        /*0cdc*/ 	.word	0x00000010
        /*0ce0*/ 	.word	0x00013200
        /*0ce4*/ 	.short	0x010a
        /*0ce6*/ 	.byte	0x3f
	.zero		1


	//   ....[29]....
        /*0ce8*/ 	.word	0x000052f0
        /*0cec*/ 	.word	0x00000010
        /*0cf0*/ 	.word	0x00013200
        /*0cf4*/ 	.short	0x010a
        /*0cf6*/ 	.byte	0x3f
	.zero		1


	//   ....[30]....
        /*0cf8*/ 	.word	0x00005870
        /*0cfc*/ 	.word	0x00000010
        /*0d00*/ 	.word	0x00013200
        /*0d04*/ 	.short	0x010a
        /*0d06*/ 	.byte	0x3f
	.zero		1


	//   ....[31]....
        /*0d08*/ 	.word	0x00006b10
        /*0d0c*/ 	.word	0x00000010
        /*0d10*/ 	.word	0x00013200
        /*0d14*/ 	.short	0x010a
        /*0d16*/ 	.byte	0x3f
	.zero		1


	//   ....[32]....
        /*0d18*/ 	.word	0x00007c70
        /*0d1c*/ 	.word	0x00000003
        /*0d20*/ 	.word	0x00013230
        /*0d24*/ 	.short	0x010a
        /*0d26*/ 	.byte	0x3f
	.zero		1


	//   ....[33]....
        /*0d28*/ 	.word	0x00007d20
        /*0d2c*/ 	.word	0x00000003
        /*0d30*/ 	.word	0x00013230
        /*0d34*/ 	.short	0x010a
        /*0d36*/ 	.byte	0x3f
	.zero		1


	//   ....[34]....
        /*0d38*/ 	.word	0x00009790
        /*0d3c*/ 	.word	0x00000047
        /*0d40*/ 	.word	0x00000000
        /*0d44*/ 	.short	0x0101
        /*0d46*/ 	.byte	0x3f
	.zero		1


	//   ....[35]....
        /*0d48*/ 	.word	0x0000a770
        /*0d4c*/ 	.word	0x0000000b
        /*0d50*/ 	.word	0x00013230
        /*0d54*/ 	.short	0x010a
        /*0d56*/ 	.byte	0x3f
	.zero		1


	//   ....[36]....
        /*0d58*/ 	.word	0x0000a800
        /*0d5c*/ 	.word	0x0000000b
        /*0d60*/ 	.word	0x00013230
        /*0d64*/ 	.short	0x010a
        /*0d66*/ 	.byte	0x3f
	.zero		1


	//   ....[37]....
        /*0d68*/ 	.word	0x0000adc0
        /*0d6c*/ 	.word	0x0000000e
        /*0d70*/ 	.word	0x00013250
        /*0d74*/ 	.short	0x010a
        /*0d76*/ 	.byte	0x3f
	.zero		1


	//   ....[38]....
        /*0d78*/ 	.word	0x0000ae10
        /*0d7c*/ 	.word	0x0000000e
        /*0d80*/ 	.word	0x00013250
        /*0d84*/ 	.short	0x010a
        /*0d86*/ 	.byte	0x3f
	.zero		1


	//   ....[39]....
        /*0d88*/ 	.word	0x0000bdc0
        /*0d8c*/ 	.word	0x0000000b
        /*0d90*/ 	.word	0x00000000
        /*0d94*/ 	.short	0x0101
        /*0d96*/ 	.byte	0x3f
	.zero		1


	//   ....[40]....
        /*0d98*/ 	.word	0x0000cb50
        /*0d9c*/ 	.word	0x0000000e
        /*0da0*/ 	.word	0x00000000
        /*0da4*/ 	.short	0x0101
        /*0da6*/ 	.byte	0x3f
	.zero		1


	//   ....[41]....
        /*0da8*/ 	.word	0x0000cbf0
        /*0dac*/ 	.word	0x00000008
        /*0db0*/ 	.word	0x00013250
        /*0db4*/ 	.short	0x010a
        /*0db6*/ 	.byte	0x3f
	.zero		1


	//   ....[42]....
        /*0db8*/ 	.word	0x0000cc40
        /*0dbc*/ 	.word	0x00000008
        /*0dc0*/ 	.word	0x00013250
        /*0dc4*/ 	.short	0x010a
        /*0dc6*/ 	.byte	0x3f
	.zero		1


	//   ....[43]....
        /*0dc8*/ 	.word	0x0000d4a0
        /*0dcc*/ 	.word	0x00000008
        /*0dd0*/ 	.word	0x00000000
        /*0dd4*/ 	.short	0x0101
        /*0dd6*/ 	.byte	0x3f
	.zero		1


	//   ....[44]....
        /*0dd8*/ 	.word	0x0000e830
        /*0ddc*/ 	.word	0x00000000
        /*0de0*/ 	.word	0x00000000
        /*0de4*/ 	.short	0x0101
        /*0de6*/ 	.byte	0x3f
	.zero		1


	//   ....[45]....
        /*0de8*/ 	.word	0x00010780
        /*0dec*/ 	.word	0x00000016
        /*0df0*/ 	.word	0x00013220
        /*0df4*/ 	.short	0x010a
        /*0df6*/ 	.byte	0x3f
	.zero		1


	//   ....[46]....
        /*0df8*/ 	.word	0x00010830
        /*0dfc*/ 	.word	0x00000005
        /*0e00*/ 	.word	0x000132a0
        /*0e04*/ 	.short	0x010a
        /*0e06*/ 	.byte	0x3f
	.zero		1


	//   ....[47]....
        /*0e08*/ 	.word	0x00010a60
        /*0e0c*/ 	.word	0x00000005
        /*0e10*/ 	.word	0x000132c0
        /*0e14*/ 	.short	0x010a
        /*0e16*/ 	.byte	0x3f
	.zero		1


	//   ....[48]....
        /*0e18*/ 	.word	0x00010db0
        /*0e1c*/ 	.word	0x00000005
        /*0e20*/ 	.word	0x000132a0
        /*0e24*/ 	.short	0x010a
        /*0e26*/ 	.byte	0x3f
	.zero		1


	//   ....[49]....
        /*0e28*/ 	.word	0x00010fd0
        /*0e2c*/ 	.word	0x00000005
        /*0e30*/ 	.word	0x000132c0
        /*0e34*/ 	.short	0x010a
        /*0e36*/ 	.byte	0x3f
	.zero		1


	//   ....[50]....
        /*0e38*/ 	.word	0x00011cd0
        /*0e3c*/ 	.word	0x00000004
        /*0e40*/ 	.word	0x00013280
        /*0e44*/ 	.short	0x010a
        /*0e46*/ 	.byte	0x3f
	.zero		1


	//   ....[51]....
        /*0e48*/ 	.word	0x00011e90
        /*0e4c*/ 	.word	0x00000004
        /*0e50*/ 	.word	0x00013240
        /*0e54*/ 	.short	0x010a
        /*0e56*/ 	.byte	0x3f
	.zero		1


	//   ....[52]....
        /*0e58*/ 	.word	0x00012b40
        /*0e5c*/ 	.word	0x00000016
        /*0e60*/ 	.word	0x00013200
        /*0e64*/ 	.short	0x0107
        /*0e66*/ 	.byte	0x3f
	.zero		1


	//   ....[53]....
        /*0e68*/ 	.word	0x00012c30
        /*0e6c*/ 	.word	0x00000016
        /*0e70*/ 	.word	0x00013200
        /*0e74*/ 	.short	0x0101
        /*0e76*/ 	.byte	0x3f
	.zero		1


	//   ....[54]....
        /*0e78*/ 	.word	0x00012c50
        /*0e7c*/ 	.word	0x00000016
        /*0e80*/ 	.word	0x00013220
        /*0e84*/ 	.short	0x010a
        /*0e86*/ 	.byte	0x3f
	.zero		1


	//   ....[55]....
        /*0e88*/ 	.word	0x00012f30
        /*0e8c*/ 	.word	0x00000004
        /*0e90*/ 	.word	0x00013280
        /*0e94*/ 	.short	0x010a
        /*0e96*/ 	.byte	0x3f
	.zero		1


	//   ....[56]....
        /*0e98*/ 	.word	0x00013180
        /*0e9c*/ 	.word	0x00000004
        /*0ea0*/ 	.word	0x00013240
        /*0ea4*/ 	.short	0x010a
        /*0ea6*/ 	.byte	0x3f
	.zero		1


	//   ....[57]....
        /*0ea8*/ 	.word	0x00013440
        /*0eac*/ 	.word	0x00000003
        /*0eb0*/ 	.word	0x00013270
        /*0eb4*/ 	.short	0x010a
        /*0eb6*/ 	.byte	0x3f
	.zero		1


	//   ....[58]....
        /*0eb8*/ 	.word	0x000134c0
        /*0ebc*/ 	.word	0x00000003
        /*0ec0*/ 	.word	0x00013260
        /*0ec4*/ 	.short	0x010a
        /*0ec6*/ 	.byte	0x3f
	.zero		1


	//   ....[59]....
        /*0ec8*/ 	.word	0x000137c0
        /*0ecc*/ 	.word	0x00000003
        /*0ed0*/ 	.word	0x00013250
        /*0ed4*/ 	.short	0x0101
        /*0ed6*/ 	.byte	0x3f
	.zero		1


	//   ....[60]....
        /*0ed8*/ 	.word	0x00013840
        /*0edc*/ 	.word	0x00000003
        /*0ee0*/ 	.word	0x00000000
        /*0ee4*/ 	.short	0x0101
        /*0ee6*/ 	.byte	0x3f
	.zero		1


	//   ....[61]....
        /*0ee8*/ 	.word	0x00013a30
        /*0eec*/ 	.word	0x00000003
        /*0ef0*/ 	.word	0x00013270
        /*0ef4*/ 	.short	0x010a
        /*0ef6*/ 	.byte	0x3f
	.zero		1


	//   ....[62]....
        /*0ef8*/ 	.word	0x00013aa0
        /*0efc*/ 	.word	0x00000003
        /*0f00*/ 	.word	0x00013260
        /*0f04*/ 	.short	0x010a
        /*0f06*/ 	.byte	0x3f
	.zero		1


	//   ....[63]....
        /*0f08*/ 	.word	0x00013da0
        /*0f0c*/ 	.word	0x00000003
        /*0f10*/ 	.word	0x00013250
        /*0f14*/ 	.short	0x0101
        /*0f16*/ 	.byte	0x3f
	.zero		1


	//   ....[64]....
        /*0f18*/ 	.word	0x00013df0
        /*0f1c*/ 	.word	0x00000000
        /*0f20*/ 	.word	0x00000000
        /*0f24*/ 	.short	0x0101
        /*0f26*/ 	.byte	0x3f
	.zero		1


	//   ....[65]....
        /*0f28*/ 	.word	0x000148e0
        /*0f2c*/ 	.word	0x00000009
        /*0f30*/ 	.word	0x00013220
        /*0f34*/ 	.short	0x010a
        /*0f36*/ 	.byte	0x3f
	.zero		1


	//   ....[66]....
        /*0f38*/ 	.word	0x00014a70
        /*0f3c*/ 	.word	0x00000007
        /*0f40*/ 	.word	0x00000000
        /*0f44*/ 	.short	0x010a
        /*0f46*/ 	.byte	0x3f
	.zero		1


	//   ....[67]....
        /*0f48*/ 	.word	0x00014ae0
        /*0f4c*/ 	.word	0x00000003
        /*0f50*/ 	.word	0x00000000
        /*0f54*/ 	.short	0x010a
        /*0f56*/ 	.byte	0x3f
	.zero		1


	//   ....[68]....
        /*0f58*/ 	.word	0x00014b30
        /*0f5c*/ 	.word	0x00000003
        /*0f60*/ 	.word	0x00013260
        /*0f64*/ 	.short	0x010a
        /*0f66*/ 	.byte	0x3f
	.zero		1


	//   ....[69]....
        /*0f68*/ 	.word	0x00014b80
        /*0f6c*/ 	.word	0x00000005
        /*0f70*/ 	.word	0x00013260
        /*0f74*/ 	.short	0x010a
        /*0f76*/ 	.byte	0x3f
	.zero		1


	//   ....[70]....
        /*0f78*/ 	.word	0x00014bc0
        /*0f7c*/ 	.word	0x00000003
        /*0f80*/ 	.word	0x00013280
        /*0f84*/ 	.short	0x010a
        /*0f86*/ 	.byte	0x3f
	.zero		1


	//   ....[71]....
        /*0f88*/ 	.word	0x00014be0
        /*0f8c*/ 	.word	0x00000005
        /*0f90*/ 	.word	0x00013280
        /*0f94*/ 	.short	0x010a
        /*0f96*/ 	.byte	0x3f
	.zero		1


	//   ....[72]....
        /*0f98*/ 	.word	0x00014c40
        /*0f9c*/ 	.word	0x0000004a
        /*0fa0*/ 	.word	0x00013290
        /*0fa4*/ 	.short	0x010a
        /*0fa6*/ 	.byte	0x3f
	.zero		1


	//   ....[73]....
        /*0fa8*/ 	.word	0x00014c90
        /*0fac*/ 	.word	0x0000004a
        /*0fb0*/ 	.word	0x00013290
        /*0fb4*/ 	.short	0x010a
        /*0fb6*/ 	.byte	0x3f
	.zero		1


	//   ....[74]....
        /*0fb8*/ 	.word	0x00014ce0
        /*0fbc*/ 	.word	0x0000004a
        /*0fc0*/ 	.word	0x00013290
        /*0fc4*/ 	.short	0x010a
        /*0fc6*/ 	.byte	0x3f
	.zero		1


	//   ....[75]....
        /*0fc8*/ 	.word	0x00014d30
        /*0fcc*/ 	.word	0x0000004a
        /*0fd0*/ 	.word	0x000132b0
        /*0fd4*/ 	.short	0x010a
        /*0fd6*/ 	.byte	0x3f
	.zero		1


	//   ....[76]....
        /*0fd8*/ 	.word	0x00014f40
        /*0fdc*/ 	.word	0x00000010
        /*0fe0*/ 	.word	0x00013200
        /*0fe4*/ 	.short	0x010a
        /*0fe6*/ 	.byte	0x3f
	.zero		1


	//   ....[77]....
        /*0fe8*/ 	.word	0x00015150
        /*0fec*/ 	.word	0x00000010
        /*0ff0*/ 	.word	0x00013200
        /*0ff4*/ 	.short	0x010a
        /*0ff6*/ 	.byte	0x3f
	.zero		1


	//   ....[78]....
        /*0ff8*/ 	.word	0x000151a0
        /*0ffc*/ 	.word	0x00000003
        /*1000*/ 	.word	0x00013230
        /*1004*/ 	.short	0x010a
        /*1006*/ 	.byte	0x3f
	.zero		1


	//   ....[79]....
        /*1008*/ 	.word	0x000151f0
        /*100c*/ 	.word	0x0000000b
        /*1010*/ 	.word	0x00013230
        /*1014*/ 	.short	0x010a
        /*1016*/ 	.byte	0x3f
	.zero		1


	//   ....[80]....
        /*1018*/ 	.word	0x00015240
        /*101c*/ 	.word	0x0000000e
        /*1020*/ 	.word	0x00013250
        /*1024*/ 	.short	0x010a
        /*1026*/ 	.byte	0x3f
	.zero		1


	//   ....[81]....
        /*1028*/ 	.word	0x00015290
        /*102c*/ 	.word	0x00000008
        /*1030*/ 	.word	0x00013250
        /*1034*/ 	.short	0x010a
        /*1036*/ 	.byte	0x3f
	.zero		1


	//   ....[82]....
        /*1038*/ 	.word	0x00015430
        /*103c*/ 	.word	0x00000016
        /*1040*/ 	.word	0x00013220
        /*1044*/ 	.short	0x010a
        /*1046*/ 	.byte	0x3f
	.zero		1


	//   ....[83]....
        /*1048*/ 	.word	0x00015480
        /*104c*/ 	.word	0x00000005
        /*1050*/ 	.word	0x000132a0
        /*1054*/ 	.short	0x010a
        /*1056*/ 	.byte	0x3f
	.zero		1


	//   ....[84]....
        /*1058*/ 	.word	0x000154d0
        /*105c*/ 	.word	0x00000005
        /*1060*/ 	.word	0x000132c0
        /*1064*/ 	.short	0x010a
        /*1066*/ 	.byte	0x3f
	.zero		1


	//   ....[85]....
        /*1068*/ 	.word	0x00015520
        /*106c*/ 	.word	0x00000005
        /*1070*/ 	.word	0x000132a0
        /*1074*/ 	.short	0x010a
        /*1076*/ 	.byte	0x3f
	.zero		1


	//   ....[86]....
        /*1078*/ 	.word	0x00015570
        /*107c*/ 	.word	0x00000005
        /*1080*/ 	.word	0x000132c0
        /*1084*/ 	.short	0x010a
        /*1086*/ 	.byte	0x3f
	.zero		1


	//   ....[87]....
        /*1088*/ 	.word	0x00015710
        /*108c*/ 	.word	0x00000004
        /*1090*/ 	.word	0x00013280
        /*1094*/ 	.short	0x010a
        /*1096*/ 	.byte	0x3f
	.zero		1


	//   ....[88]....
        /*1098*/ 	.word	0x00015760
        /*109c*/ 	.word	0x00000004
        /*10a0*/ 	.word	0x00013240
        /*10a4*/ 	.short	0x010a
        /*10a6*/ 	.byte	0x3f
	.zero		1


	//   ....[89]....
        /*10a8*/ 	.word	0x00015f30
        /*10ac*/ 	.word	0x00000016
        /*10b0*/ 	.word	0x00013220
        /*10b4*/ 	.short	0x010a
        /*10b6*/ 	.byte	0x3f
	.zero		1


	//   ....[90]....
        /*10b8*/ 	.word	0x00015f80
        /*10bc*/ 	.word	0x00000004
        /*10c0*/ 	.word	0x00013280
        /*10c4*/ 	.short	0x010a
        /*10c6*/ 	.byte	0x3f
	.zero		1


	//   ....[91]....
        /*10c8*/ 	.word	0x00015fd0
        /*10cc*/ 	.word	0x00000004
        /*10d0*/ 	.word	0x00013240
        /*10d4*/ 	.short	0x010a
        /*10d6*/ 	.byte	0x3f
	.zero		1


	//   ....[92]....
        /*10d8*/ 	.word	0x00016020
        /*10dc*/ 	.word	0x00000003
        /*10e0*/ 	.word	0x00013270
        /*10e4*/ 	.short	0x010a
        /*10e6*/ 	.byte	0x3f
	.zero		1


	//   ....[93]....
        /*10e8*/ 	.word	0x00016070
        /*10ec*/ 	.word	0x00000003
        /*10f0*/ 	.word	0x00013260
        /*10f4*/ 	.short	0x010a
        /*10f6*/ 	.byte	0x3f
	.zero		1


	//   ....[94]....
        /*10f8*/ 	.word	0x000160c0
        /*10fc*/ 	.word	0x00000003
        /*1100*/ 	.word	0x00013270
        /*1104*/ 	.short	0x010a
        /*1106*/ 	.byte	0x3f
	.zero		1


	//   ....[95]....
        /*1108*/ 	.word	0x00016110
        /*110c*/ 	.word	0x00000003
        /*1110*/ 	.word	0x00013260
        /*1114*/ 	.short	0x010a
        /*1116*/ 	.byte	0x3f
	.zero		1


	//   ....[96]....
        /*1118*/ 	.word	0x00016a90
        /*111c*/ 	.word	0x00000009
        /*1120*/ 	.word	0x00013220
        /*1124*/ 	.short	0x010a
        /*1126*/ 	.byte	0x3f
	.zero		1


	//   ....[97]....
        /*1128*/ 	.word	0x00016c30
        /*112c*/ 	.word	0x00000007
        /*1130*/ 	.word	0x00000000
        /*1134*/ 	.short	0x010a
        /*1136*/ 	.byte	0x3f
	.zero		1


	//   ....[98]....
        /*1138*/ 	.word	0x00016c80
        /*113c*/ 	.word	0x00000003
        /*1140*/ 	.word	0x00000000
        /*1144*/ 	.short	0x010a
        /*1146*/ 	.byte	0x3f
	.zero		1


	//   ....[99]....
        /*1148*/ 	.word	0x00016cd0
        /*114c*/ 	.word	0x00000003
        /*1150*/ 	.word	0x00013260
        /*1154*/ 	.short	0x010a
        /*1156*/ 	.byte	0x3f
	.zero		1


	//   ....[100]....
        /*1158*/ 	.word	0x00016d20
        /*115c*/ 	.word	0x00000005
        /*1160*/ 	.word	0x00013260
        /*1164*/ 	.short	0x010a
        /*1166*/ 	.byte	0x3f
	.zero		1


	//   ....[101]....
        /*1168*/ 	.word	0x00016d70
        /*116c*/ 	.word	0x00000003
        /*1170*/ 	.word	0x00013280
        /*1174*/ 	.short	0x010a
        /*1176*/ 	.byte	0x3f
	.zero		1


	//----- nvinfo : EIATTR_NUM_MBARRIERS
	.align		4
.L_149:
        /*1178*/ 	.byte	0x03, 0x38
        /*117a*/ 	.short	0x0016


	//----- nvinfo : EIATTR_EXIT_INSTR_OFFSETS
	.align		4
        /*117c*/ 	.byte	0x04, 0x1c
        /*117e*/ 	.short	(.L_151 - .L_150)


	//   ....[0]....
.L_150:
        /*1180*/ 	.word	0x00014c30


	//----- nvinfo : EIATTR_MAX_THREADS
	.align		4
.L_151:
        /*1184*/ 	.byte	0x04, 0x05
        /*1186*/ 	.short	(.L_153 - .L_152)
.L_152:
        /*1188*/ 	.word	0x00000200
        /*118c*/ 	.word	0x00000001
        /*1190*/ 	.word	0x00000001


	//----- nvinfo : EIATTR_CRS_STACK_SIZE
	.align		4
.L_153:
        /*1194*/ 	.byte	0x04, 0x1e
        /*1196*/ 	.short	(.L_155 - .L_154)
.L_154:
        /*1198*/ 	.word	0x00000000


	//----- nvinfo : EIATTR_CBANK_PARAM_SIZE
	.align		4
.L_155:
        /*119c*/ 	.byte	0x03, 0x19
        /*119e*/ 	.short	0x0af0


	//----- nvinfo : EIATTR_PARAM_CBANK
	.align		4
        /*11a0*/ 	.byte	0x04, 0x0a
        /*11a2*/ 	.short	(.L_157 - .L_156)
	.align		4
.L_156:
        /*11a4*/ 	.word	index@(.nv.constant0._ZN7cutlass13device_kernelIN5flash11enable_sm90INS1_16FlashAttnFwdSm90INS1_25CollectiveMainloopFwdSm90ILi2EN4cute5tupleIJNS5_1CILi1EEES8_S8_EEENS6_IJNS7_ILi192EEENS7_ILi160EEENS7_ILi64EEEEEELi64ENS_12float_e4m3_tEfNS_4arch4Sm90ELb0ELb0ELb0ELb1ELb0ELb1ELb0ELb1ELb1ELb1ELb0ELb0EEENS1_21CollectiveEpilogueFwdINS6_IJSA_SC_SB_EEES9_NS_10bfloat16_tESG_Li384ELb1ELb1ELb0ELb1EEENS1_36VarlenDynamicPersistentTileSchedulerILi192ELi160ELi384ELi128ELb0ELb1ELb1ELb0ELb1ELb1EEEEEEEEEvNT_6ParamsE)
        /*11a8*/ 	.short	0x0210
        /*11aa*/ 	.short	0x0af0


	//----- nvinfo : EIATTR_SW_WAR
	.align		4
.L_157:
        /*11ac*/ 	.byte	0x04, 0x36
        /*11ae*/ 	.short	(.L_159 - .L_158)
.L_158:
        /*11b0*/ 	.word	0x00000008
.L_159:


//--------------------- .nv.info._ZN7cutlass13device_kernelIN5flash11enable_sm90INS1_16FlashAttnFwdSm90INS1_25CollectiveMainloopFwdSm90ILi2EN4cute5tupleIJNS5_1CILi1EEES8_S8_EEENS6_IJNS7_ILi192EEENS7_ILi160EEENS7_ILi64EEEEEELi64ENS_12float_e4m3_tEfNS_4arch4Sm90ELb0ELb1ELb0ELb0ELb0ELb0ELb0ELb1ELb1ELb1ELb0ELb0EEENS1_21CollectiveEpilogueFwdINS6_IJSA_SC_SB_EEES9_NS_10bfloat16_tESG_Li384ELb0ELb1ELb0ELb1EEENS1_30DynamicPersistentTileSchedulerILi384ELi128ELb0ELb1ELb1EEEEEEEEEvNT_6ParamsE --------------------------
	.section	.nv.info._ZN7cutlass13device_kernelIN5flash11enable_sm90INS1_16FlashAttnFwdSm90INS1_25CollectiveMainloopFwdSm90ILi2EN4cute5tupleIJNS5_1CILi1EEES8_S8_EEENS6_IJNS7_ILi192EEENS7_ILi160EEENS7_ILi64EEEEEELi64ENS_12float_e4m3_tEfNS_4arch4Sm90ELb0ELb1ELb0ELb0ELb0ELb0ELb0ELb1ELb1ELb1ELb0ELb0EEENS1_21CollectiveEpilogueFwdINS6_IJSA_SC_SB_EEES9_NS_10bfloat16_tESG_Li384ELb0ELb1ELb0ELb1EEENS1_30DynamicPersistentTileSchedulerILi384ELi128ELb0ELb1ELb1EEEEEEEEEvNT_6ParamsE,"",@"SHT_CUDA_INFO"
	.sectionflags	@""
	.align	4


	//----- nvinfo : EIATTR_CUDA_API_VERSION
	.align		4
        /*0000*/ 	.byte	0x04, 0x37
        /*0002*/ 	.short	(.L_161 - .L_160)
.L_160:
        /*0004*/ 	.word	0x00000082


	//----- nvinfo : EIATTR_KPARAM_INFO
	.align		4
.L_161:
        /*0008*/ 	.byte	0x04, 0x17
        /*000a*/ 	.short	(.L_163 - .L_162)
.L_162:
        /*000c*/ 	.word	0x00000000
        /*0010*/ 	.short	0x0000
        /*0012*/ 	.short	0x0070
        /*0014*/ 	.byte	0x00, 0xf0, 0x01, 0x2a


	//----- nvinfo : EIATTR_SPARSE_MMA_MASK
	.align		4
.L_163:
        /*0018*/ 	.byte	0x03, 0x50
        /*001a*/ 	.short	0x0000


	//----- nvinfo : EIATTR_MAXREG_COUNT
	.align		4
        /*001c*/ 	.byte	0x03, 0x1b
        /*001e*/ 	.short	0x0080


	//----- nvinfo : EIATTR_NUM_BARRIERS
	.align		4
        /*0020*/ 	.byte	0x02, 0x4c
        /*0022*/ 	.byte	0x09
	.zero		1


	//----- nvinfo : EIATTR_EXTERNS
	.align		4
        /*0024*/ 	.byte	0x04, 0x0f
        /*0026*/ 	.short	(.L_165 - .L_164)


	//   ....[0]....
	.align		4
.L_164:
        /*0028*/ 	.word	index@(__assertfail)


	//----- nvinfo : EIATTR_MERCURY_ISA_VERSION
	.align		4
.L_165:
        /*002c*/ 	.byte	0x03, 0x5f
        /*002e*/ 	.short	0x0101


	//----- nvinfo : EIATTR_INT_WARP_WIDE_INSTR_OFFSETS
	.align		4
        /*0030*/ 	.byte	0x04, 0x31
        /*0032*/ 	.short	(.L_167 - .L_166)


	//   ....[0]....
.L_166:
        /*0034*/ 	.word	0x00000120


	//   ....[1]....
        /*0038*/ 	.word	0x00000160


	//   ....[2]....
        /*003c*/ 	.word	0x000001d0


	//   ....[3]....
        /*0040*/ 	.word	0x00012a10


	//   ....[4]....
        /*0044*/ 	.word	0x00012aa0


	//   ....[5]....
        /*0048*/ 	.word	0x00014da0


	//   ....[6]....
        /*004c*/ 	.word	0x00014e30


	//----- nvinfo : EIATTR_COOP_GROUP_MASK_REGIDS
	.align		4
.L_167:
        /*0050*/ 	.byte	0x04, 0x29
        /*0052*/ 	.short	(.L_169 - .L_168)


	//   ....[0]....
.L_168:
        /*0054*/ 	.word	0xffffffff


	//   ....[1]....
        /*0058*/ 	.word	0xffffffff


	//   ....[2]....
        /*005c*/ 	.word	0xffffffff


	//   ....[3]....
        /*0060*/ 	.word	0xffffffff


	//   ....[4]....
        /*0064*/ 	.word	0xffffffff


	//   ....[5]....
        /*0068*/ 	.word	0xffffffff


	//   ....[6]....
        /*006c*/ 	.word	0xffffffff


	//   ....[7]....
        /*0070*/ 	.word	0xffffffff


	//   ....[8]....
        /*0074*/ 	.word	0xffffffff


	//   ....[9]....
        /*0078*/ 	.word	0xffffffff


	//   ....[10]....
        /*007c*/ 	.word	0xffffffff


	//   ....[11]....
        /*0080*/ 	.word	0xffffffff


	//   ....[12]....
        /*0084*/ 	.word	0xffffffff


	//   ....[13]....
        /*0088*/ 	.word	0xffffffff


	//   ....[14]....
        /*008c*/ 	.word	0xffffffff


	//   ....[15]....
        /*0090*/ 	.word	0xffffffff


	//   ....[16]....
        /*0094*/ 	.word	0xffffffff


	//   ....[17]....
        /*0098*/ 	.word	0xffffffff


	//   ....[18]....
        /*009c*/ 	.word	0xffffffff


	//   ....[19]....
        /*00a0*/ 	.word	0xffffffff


	//   ....[20]....
        /*00a4*/ 	.word	0xffffffff


	//   ....[21]....
        /*00a8*/ 	.word	0xffffffff


	//   ....[22]....
        /*00ac*/ 	.word	0xffffffff


	//   ....[23]....
        /*00b0*/ 	.word	0xffffffff


	//   ....[24]....
        /*00b4*/ 	.word	0xffffffff


	//   ....[25]....
        /*00b8*/ 	.word	0xffffffff


	//   ....[26]....
        /*00bc*/ 	.word	0xffffffff


	//   ....[27]....
        /*00c0*/ 	.word	0xffffffff


	//   ....[28]....
        /*00c4*/ 	.word	0xffffffff


	//   ....[29]....
        /*00c8*/ 	.word	0xffffffff


	//   ....[30]....
        /*00cc*/ 	.word	0xffffffff


	//   ....[31]....
        /*00d0*/ 	.word	0xffffffff


	//   ....[32]....
        /*00d4*/ 	.word	0xffffffff


	//   ....[33]....
        /*00d8*/ 	.word	0xffffffff


	//   ....[34]....
        /*00dc*/ 	.word	0xffffffff


	//   ....[35]....
        /*00e0*/ 	.word	0xffffffff


	//   ....[36]....
        /*00e4*/ 	.word	0xffffffff


	//   ....[37]....
        /*00e8*/ 	.word	0xffffffff


	//   ....[38]....
        /*00ec*/ 	.word	0xffffffff


	//   ....[39]....
        /*00f0*/ 	.word	0xffffffff


	//   ....[40]....
        /*00f4*/ 	.word	0xffffffff


	//   ....[41]....
        /*00f8*/ 	.word	0xffffffff


	//   ....[42]....
        /*00fc*/ 	.word	0xffffffff


	//   ....[43]....
        /*0100*/ 	.word	0xffffffff


	//   ....[44]....
        /*0104*/ 	.word	0xffffffff


	//   ....[45]....
        /*0108*/ 	.word	0xffffffff


	//   ....[46]....
        /*010c*/ 	.word	0xffffffff


	//   ....[47]....
        /*0110*/ 	.word	0xffffffff


	//   ....[48]....
        /*0114*/ 	.word	0xffffffff


	//   ....[49]....
        /*0118*/ 	.word	0xffffffff


	//   ....[50]....
        /*011c*/ 	.word	0xffffffff


	//   ....[51]....
        /*0120*/ 	.word	0xffffffff


	//   ....[52]....
        /*0124*/ 	.word	0xffffffff


	//   ....[53]....
        /*0128*/ 	.word	0xffffffff


	//   ....[54]....
        /*012c*/ 	.word	0xffffffff


	//   ....[55]....
        /*0130*/ 	.word	0xffffffff


	//   ....[56]....
        /*0134*/ 	.word	0xffffffff


	//   ....[57]....
        /*0138*/ 	.word	0xffffffff


	//   ....[58]....
        /*013c*/ 	.word	0xffffffff


	//   ....[59]....
        /*0140*/ 	.word	0xffffffff


	//   ....[60]....
        /*0144*/ 	.word	0xffffffff


	//   ....[61]....
        /*0148*/ 	.word	0xffffffff


	//   ....[62]....
        /*014c*/ 	.word	0xffffffff


	//   ....[63]....
        /*0150*/ 	.word	0xffffffff


	//   ....[64]....
        /*0154*/ 	.word	0xffffffff


	//   ....[65]....
        /*0158*/ 	.word	0xffffffff


	//   ....[66]....
        /*015c*/ 	.word	0xffffffff


	//   ....[67]....
        /*0160*/ 	.word	0xffffffff


	//   ....[68]....
        /*0164*/ 	.word	0xffffffff


	//   ....[69]....
        /*0168*/ 	.word	0xffffffff


	//   ....[70]....
        /*016c*/ 	.word	0xffffffff


	//   ....[71]....
        /*0170*/ 	.word	0xffffffff


	//   ....[72]....
        /*0174*/ 	.word	0xffffffff


	//   ....[73]....
        /*0178*/ 	.word	0xffffffff


	//   ....[74]....
        /*017c*/ 	.word	0xffffffff


	//   ....[75]....
        /*0180*/ 	.word	0xffffffff


	//   ....[76]....
        /*0184*/ 	.word	0xffffffff


	//   ....[77]....
        /*0188*/ 	.word	0xffffffff


	//   ....[78]....
        /*018c*/ 	.word	0xffffffff


	//   ....[79]....
        /*0190*/ 	.word	0xffffffff


	//   ....[80]....
        /*0194*/ 	.word	0xffffffff


	//   ....[81]....
        /*0198*/ 	.word	0xffffffff


	//   ....[82]....
        /*019c*/ 	.word	0xffffffff


	//   ....[83]....
        /*01a0*/ 	.word	0xffffffff


	//   ....[84]....
        /*01a4*/ 	.word	0xffffffff


	//   ....[85]....
        /*01a8*/ 	.word	0xffffffff


	//   ....[86]....
        /*01ac*/ 	.word	0x0500000f


	//   ....[87]....
        /*01b0*/ 	.word	0x0500000f


	//   ....[88]....
        /*01b4*/ 	.word	0x0500000f


	//   ....[89]....
        /*01b8*/ 	.word	0x0500000f


	//   ....[90]....
        /*01bc*/ 	.word	0x0500000f


	//   ....[91]....
        /*01c0*/ 	.word	0x0500000f


	//   ....[92]....
        /*01c4*/ 	.word	0x0500000f


	//   ....[93]....
        /*01c8*/ 	.word	0x0500000f


	//   ....[94]....
        /*01cc*/ 	.word	0x0500000f


	//   ....[95]....
        /*01d0*/ 	.word	0x0500000f


	//   ....[96]....
        /*01d4*/ 	.word	0x0500000f


	//   ....[97]....
        /*01d8*/ 	.word	0x0500000f


	//   ....[98]....
        /*01dc*/ 	.word	0x0500000f


	//   ....[99]....
        /*01e0*/ 	.word	0x0500000f


	//----- nvinfo : EIATTR_COOP_GROUP_INSTR_OFFSETS
	.align		4
.L_169:
        /*01e4*/ 	.byte	0x04, 0x28
        /*01e6*/ 	.short	(.L_171 - .L_170)


	//   ....[0]....
.L_170:
        /*01e8*/ 	.word	0x00000050


	//   ....[1]....
        /*01ec*/ 	.word	0x00000130


	//   ....[2]....
        /*01f0*/ 	.word	0x00000180


	//   ....[3]....
        /*01f4*/ 	.word	0x000003b0


	//   ....[4]....
        /*01f8*/ 	.word	0x00000510


	//   ....[5]....
        /*01fc*/ 	.word	0x00000630


	//   ....[6]....
        /*0200*/ 	.word	0x00000790


	//   ....[7]....
        /*0204*/ 	.word	0x00001960


	//   ....[8]....
        /*0208*/ 	.word	0x00002220


	//   ....[9]....
        /*020c*/ 	.word	0x000024a0


	//   ....[10]....
        /*0210*/ 	.word	0x00003bf0


	//   ....[11]....
        /*0214*/ 	.word	0x00003d00


	//   ....[12]....
        /*0218*/ 	.word	0x00004830


	//   ....[13]....
        /*021c*/ 	.word	0x000048a0


	//   ....[14]....
        /*0220*/ 	.word	0x000061d0


	//   ....[15]....
        /*0224*/ 	.word	0x000071c0


	//   ....[16]....
        /*0228*/ 	.word	0x000079d0


	//   ....[17]....
        /*022c*/ 	.word	0x00007ae0


	//   ....[18]....
        /*0230*/ 	.word	0x00008620


	//   ....[19]....
        /*0234*/ 	.word	0x00008690


	//   ....[20]....
        /*0238*/ 	.word	0x0000a680


	//   ....[21]....
        /*023c*/ 	.word	0x0000a6a0


	//   ....[22]....
        /*0240*/ 	.word	0x0000a6e0


	//   ....[23]....
        /*0244*/ 	.word	0x0000a720


	//   ....[24]....
        /*0248*/ 	.word	0x0000c610


	//   ....[25]....
        /*024c*/ 	.word	0x0000c820


	//   ....[26]....
        /*0250*/ 	.word	0x0000de60


	//   ....[27]....
        /*0254*/ 	.word	0x0000df70


	//   ....[28]....
        /*0258*/ 	.word	0x0000eab0


	//   ....[29]....
        /*025c*/ 	.word	0x0000eb30


	//   ....[30]....
        /*0260*/ 	.word	0x00010010


	//   ....[31]....
        /*0264*/ 	.word	0x00010020


	//   ....[32]....
        /*0268*/ 	.word	0x000100a0


	//   ....[33]....
        /*026c*/ 	.word	0x000100b0


	//   ....[34]....
        /*0270*/ 	.word	0x00010e50


	//   ....[35]....
        /*0274*/ 	.word	0x00010e60


	//   ....[36]....
        /*0278*/ 	.word	0x00010e70


	//   ....[37]....
        /*027c*/ 	.word	0x00010e80


	//   ....[38]....
        /*0280*/ 	.word	0x00010e90


	//   ....[39]....
        /*0284*/ 	.word	0x00010ea0


	//   ....[40]....
        /*0288*/ 	.word	0x00010eb0


	//   ....[41]....
        /*028c*/ 	.word	0x00010ec0


	//   ....[42]....
        /*0290*/ 	.word	0x00010ed0


	//   ....[43]....
        /*0294*/ 	.word	0x00010ee0


	//   ....[44]....
        /*0298*/ 	.word	0x00010f10


	//   ....[45]....
        /*029c*/ 	.word	0x00010f20


	//   ....[46]....
        /*02a0*/ 	.word	0x00010f40


	//   ....[47]....
        /*02a4*/ 	.word	0x00010f70


	//   ....[48]....
        /*02a8*/ 	.word	0x00010fa0


	//   ....[49]....
        /*02ac*/ 	.word	0x00010fc0


	//   ....[50]....
        /*02b0*/ 	.word	0x00010fd0


	//   ....[51]....
        /*02b4*/ 	.word	0x00010fe0


	//   ....[52]....
        /*02b8*/ 	.word	0x00011020


	//   ....[53]....
        /*02bc*/ 	.word	0x00011090


	//   ....[54]....
        /*02c0*/ 	.word	0x000114d0


	//   ....[55]....
        /*02c4*/ 	.word	0x000114f0


	//   ....[56]....
        /*02c8*/ 	.word	0x00011530


	//   ....[57]....
        /*02cc*/ 	.word	0x00011560


	//   ....[58]....
        /*02d0*/ 	.word	0x00011570


	//   ....[59]....
        /*02d4*/ 	.word	0x00011580


	//   ....[60]....
        /*02d8*/ 	.word	0x000115a0


	//   ....[61]....
        /*02dc*/ 	.word	0x000115c0


	//   ....[62]....
        /*02e0*/ 	.word	0x00011c10


	//   ....[63]....
        /*02e4*/ 	.word	0x00011c50


	//   ....[64]....
        /*02e8*/ 	.word	0x00011c80


	//   ....[65]....
        /*02ec*/ 	.word	0x00011cb0


	//   ....[66]....
        /*02f0*/ 	.word	0x00011cd0


	//   ....[67]....
        /*02f4*/ 	.word	0x00011ce0


	//   ....[68]....
        /*02f8*/ 	.word	0x00011cf0


	//   ....[69]....
        /*02fc*/ 	.word	0x00011d10


	//   ....[70]....
        /*0300*/ 	.word	0x00011e90


	//   ....[71]....
        /*0304*/ 	.word	0x00013180


	//   ....[72]....
        /*0308*/ 	.word	0x00013d30


	//   ....[73]....
        /*030c*/ 	.word	0x00013d60


	//   ....[74]....
        /*0310*/ 	.word	0x00013d90


	//   ....[75]....
        /*0314*/ 	.word	0x00013de0


	//   ....[76]....
        /*0318*/ 	.word	0x00013e20


	//   ....[77]....
        /*031c*/ 	.word	0x00013e60


	//   ....[78]....
        /*0320*/ 	.word	0x00013ea0


	//   ....[79]....
        /*0324*/ 	.word	0x00013eb0


	//   ....[80]....
        /*0328*/ 	.word	0x00013ec0


	//   ....[81]....
        /*032c*/ 	.word	0x00013f00


	//   ....[82]....
        /*0330*/ 	.word	0x00013f90


	//   ....[83]....
        /*0334*/ 	.word	0x00013fb0


	//   ....[84]....
        /*0338*/ 	.word	0x000153d0


	//   ....[85]....
        /*033c*/ 	.word	0x00015550


	//   ....[86]....
        /*0340*/ 	.word	0x00015be0


	//   ....[87]....
        /*0344*/ 	.word	0x00015d90


	//   ....[88]....
        /*0348*/ 	.word	0x00015df0


	//   ....[89]....
        /*034c*/ 	.word	0x00015ea0


	//   ....[90]....
        /*0350*/ 	.word	0x00015f50


	//   ....[91]....
        /*0354*/ 	.word	0x00015fd0


	//   ....[92]....
        /*0358*/ 	.word	0x00016070


	//   ....[93]....
        /*035c*/ 	.word	0x000160f0


	//   ....[94]....
        /*0360*/ 	.word	0x000161a0


	//   ....[95]....
        /*0364*/ 	.word	0x00016200


	//   ....[96]....
        /*0368*/ 	.word	0x000162b0


	//   ....[97]....
        /*036c*/ 	.word	0x00016330


	//   ....[98]....
        /*0370*/ 	.word	0x000163d0


	//   ....[99]....
        /*0374*/ 	.word	0x00016710


	//----- nvinfo : EIATTR_REG_RECONFIG
	.align		4
.L_171:
        /*0378*/ 	.byte	0x01, 0x54
	.zero		2


	//----- nvinfo : EIATTR_SYSCALL_OFFSETS
	.align		4
        /*037c*/ 	.byte	0x04, 0x46
        /*037e*/ 	.short	(.L_173 - .L_172)


	//   ....[0]....
.L_172:
        /*0380*/ 	.word	0x00001b20


	//   ....[1]....
        /*0384*/ 	.word	0x00012c00


	//   ....[2]....
        /*0388*/ 	.word	0x00012d70


	//   ....[3]....
        /*038c*/ 	.word	0x00012ec0


	//   ....[4]....
        /*0390*/ 	.word	0x00013000


	//   ....[5]....
        /*0394*/ 	.word	0x000138c0


	//----- nvinfo : EIATTR_MBARRIER_INSTR_OFFSETS
	.align		4
.L_173:
        /*0398*/ 	.byte	0x04, 0x39
        /*039a*/ 	.short	(.L_175 - .L_174)


	//   ....[0]....
.L_174:
        /*039c*/ 	.word	0x00000260
        /*03a0*/ 	.word	0x000000ff
        /*03a4*/ 	.word	0x00013200
        /*03a8*/ 	.short	0x0100
        /*03aa*/ 	.byte	0x08
	.zero		1


	//   ....[1]....
        /*03ac*/ 	.word	0x00000270
        /*03b0*/ 	.word	0x000000ff
        /*03b4*/ 	.word	0x00013220
        /*03b8*/ 	.short	0x0100
        /*03ba*/ 	.byte	0x08
	.zero		1


	//   ....[2]....
        /*03bc*/ 	.word	0x00000360
        /*03c0*/ 	.word	0x000000ff
        /*03c4*/ 	.word	0x00013230
        /*03c8*/ 	.short	0x0100
        /*03ca*/ 	.byte	0x08
	.zero		1


	//   ....[3]....
        /*03cc*/ 	.word	0x00000370
        /*03d0*/ 	.word	0x000000ff
        /*03d4*/ 	.word	0x00013240
        /*03d8*/ 	.short	0x0100
        /*03da*/ 	.byte	0x08
	.zero		1


	//   ....[4]....
        /*03dc*/ 	.word	0x00000380
        /*03e0*/ 	.word	0x000000ff
        /*03e4*/ 	.word	0x00013238
        /*03e8*/ 	.short	0x0100
        /*03ea*/ 	.byte	0x08
	.zero		1


	//   ....[5]....
        /*03ec*/ 	.word	0x00000390
        /*03f0*/ 	.word	0x000000ff
        /*03f4*/ 	.word	0x00013248
        /*03f8*/ 	.short	0x0100
        /*03fa*/ 	.byte	0x08
	.zero		1


	//   ....[6]....
        /*03fc*/ 	.word	0x000004c0
        /*0400*/ 	.word	0x000000ff
        /*0404*/ 	.word	0x00013250
        /*0408*/ 	.short	0x0100
        /*040a*/ 	.byte	0x08
	.zero		1


	//   ....[7]....
        /*040c*/ 	.word	0x000004d0
        /*0410*/ 	.word	0x000000ff
        /*0414*/ 	.word	0x00013260
        /*0418*/ 	.short	0x0100
        /*041a*/ 	.byte	0x08
	.zero		1


	//   ....[8]....
        /*041c*/ 	.word	0x000004e0
        /*0420*/ 	.word	0x000000ff
        /*0424*/ 	.word	0x00013258
        /*0428*/ 	.short	0x0100
        /*042a*/ 	.byte	0x08
	.zero		1


	//   ....[9]....
        /*042c*/ 	.word	0x000004f0
        /*0430*/ 	.word	0x000000ff
        /*0434*/ 	.word	0x00013268
        /*0438*/ 	.short	0x0100
        /*043a*/ 	.byte	0x08
	.zero		1


	//   ....[10]....
        /*043c*/ 	.word	0x000005e0
        /*0440*/ 	.word	0x000000ff
        /*0444*/ 	.word	0x00013270
        /*0448*/ 	.short	0x0100
        /*044a*/ 	.byte	0x06
	.zero		1


	//   ....[11]....
        /*044c*/ 	.word	0x000005f0
        /*0450*/ 	.word	0x000000ff
        /*0454*/ 	.word	0x00013280
        /*0458*/ 	.short	0x0100
        /*045a*/ 	.byte	0x06
	.zero		1


	//   ....[12]....
        /*045c*/ 	.word	0x00000600
        /*0460*/ 	.word	0x000000ff
        /*0464*/ 	.word	0x00013278
        /*0468*/ 	.short	0x0100
        /*046a*/ 	.byte	0x06
	.zero		1


	//   ....[13]....
        /*046c*/ 	.word	0x00000610
        /*0470*/ 	.word	0x000000ff
        /*0474*/ 	.word	0x00013288
        /*0478*/ 	.short	0x0100
        /*047a*/ 	.byte	0x06
	.zero		1


	//   ....[14]....
        /*047c*/ 	.word	0x00000740
        /*0480*/ 	.word	0x000000ff
        /*0484*/ 	.word	0x00013290
        /*0488*/ 	.short	0x0100
        /*048a*/ 	.byte	0x08
	.zero		1


	//   ....[15]....
        /*048c*/ 	.word	0x00000750
        /*0490*/ 	.word	0x000000ff
        /*0494*/ 	.word	0x000132a0
        /*0498*/ 	.short	0x0100
        /*049a*/ 	.byte	0x08
	.zero		1


	//   ....[16]....
        /*049c*/ 	.word	0x00000760
        /*04a0*/ 	.word	0x000000ff
        /*04a4*/ 	.word	0x00013298
        /*04a8*/ 	.short	0x0100
        /*04aa*/ 	.byte	0x08
	.zero		1


	//   ....[17]....
        /*04ac*/ 	.word	0x00000770
        /*04b0*/ 	.word	0x000000ff
        /*04b4*/ 	.word	0x000132a8
        /*04b8*/ 	.short	0x0100
        /*04ba*/ 	.byte	0x08
	.zero		1


	//   ....[18]....
        /*04bc*/ 	.word	0x000008a0
        /*04c0*/ 	.word	0x000000ff
        /*04c4*/ 	.word	0x000132b0
        /*04c8*/ 	.short	0x0100
        /*04ca*/ 	.byte	0x08
	.zero		1


	//   ....[19]....
        /*04cc*/ 	.word	0x000008b0
        /*04d0*/ 	.word	0x000000ff
        /*04d4*/ 	.word	0x000132c0
        /*04d8*/ 	.short	0x0100
        /*04da*/ 	.byte	0x08
	.zero		1


	//   ....[20]....
        /*04dc*/ 	.word	0x000008c0
        /*04e0*/ 	.word	0x000000ff
        /*04e4*/ 	.word	0x000132b8
        /*04e8*/ 	.short	0x0100
        /*04ea*/ 	.byte	0x08
	.zero		1


	//   ....[21]....
        /*04ec*/ 	.word	0x000008d0
        /*04f0*/ 	.word	0x000000ff
        /*04f4*/ 	.word	0x000132c8
        /*04f8*/ 	.short	0x0100
        /*04fa*/ 	.byte	0x08
	.zero		1


	//   ....[22]....
        /*04fc*/ 	.word	0x00001ba0
        /*0500*/ 	.word	0x000000ff
        /*0504*/ 	.word	0x00013200
        /*0508*/ 	.short	0x010a
        /*050a*/ 	.byte	0x2d
	.zero		1


	//   ....[23]....
        /*050c*/ 	.word	0x00001c20
        /*0510*/ 	.word	0x00000003
        /*0514*/ 	.word	0x00013230
        /*0518*/ 	.short	0x010a
        /*051a*/ 	.byte	0x3f
	.zero		1


	//   ....[24]....
        /*051c*/ 	.word	0x00001c60
        /*0520*/ 	.word	0x00000003
        /*0524*/ 	.word	0x00013230
        /*0528*/ 	.short	0x010a
        /*052a*/ 	.byte	0x3f
	.zero		1


	//   ....[25]....
        /*052c*/ 	.word	0x00002290
        /*0530*/ 	.word	0x00000000
        /*0534*/ 	.word	0x00000000
        /*0538*/ 	.short	0x0101
        /*053a*/ 	.byte	0x3f
	.zero		1


	//   ....[26]....
        /*053c*/ 	.word	0x000059b0
        /*0540*/ 	.word	0x000000ff
        /*0544*/ 	.word	0x00013230
        /*0548*/ 	.short	0x010a
        /*054a*/ 	.byte	0x06
	.zero		1


	//   ....[27]....
        /*054c*/ 	.word	0x000059f0
        /*0550*/ 	.word	0x000000ff
        /*0554*/ 	.word	0x00013230
        /*0558*/ 	.short	0x010a
        /*055a*/ 	.byte	0x06
	.zero		1


	//   ....[28]....
        /*055c*/ 	.word	0x00005e40
        /*0560*/ 	.word	0x000000ff
        /*0564*/ 	.word	0x00013250
        /*0568*/ 	.short	0x010a
        /*056a*/ 	.byte	0x0b
	.zero		1


	//   ....[29]....
        /*056c*/ 	.word	0x00005e80
        /*0570*/ 	.word	0x000000ff
        /*0574*/ 	.word	0x00013250
        /*0578*/ 	.short	0x010a
        /*057a*/ 	.byte	0x0b
	.zero		1


	//   ....[30]....
        /*057c*/ 	.word	0x000061e0
        /*0580*/ 	.word	0x00000009
        /*0584*/ 	.word	0x00000000
        /*0588*/ 	.short	0x0101
        /*058a*/ 	.byte	0x3f
	.zero		1


	//   ....[31]....
        /*058c*/ 	.word	0x000093b0
        /*0590*/ 	.word	0x000000ff
        /*0594*/ 	.word	0x00000000
        /*0598*/ 	.short	0x0101
        /*059a*/ 	.byte	0x06
	.zero		1


	//   ....[32]....
        /*059c*/ 	.word	0x00009b90
        /*05a0*/ 	.word	0x000000ff
        /*05a4*/ 	.word	0x00013230
        /*05a8*/ 	.short	0x010a
        /*05aa*/ 	.byte	0x14
	.zero		1


	//   ....[33]....
        /*05ac*/ 	.word	0x00009bd0
        /*05b0*/ 	.word	0x000000ff
        /*05b4*/ 	.word	0x00013230
        /*05b8*/ 	.short	0x010a
        /*05ba*/ 	.byte	0x14
	.zero		1


	//   ....[34]....
        /*05bc*/ 	.word	0x0000a020
        /*05c0*/ 	.word	0x000000ff
        /*05c4*/ 	.word	0x00013250
        /*05c8*/ 	.short	0x010a
        /*05ca*/ 	.byte	0x0b
	.zero		1


	//   ....[35]....
        /*05cc*/ 	.word	0x0000a060
        /*05d0*/ 	.word	0x000000ff
        /*05d4*/ 	.word	0x00013250
        /*05d8*/ 	.short	0x010a
        /*05da*/ 	.byte	0x0b
	.zero		1


	//   ....[36]....
        /*05dc*/ 	.word	0x0000b620
        /*05e0*/ 	.word	0x00000005
        /*05e4*/ 	.word	0x00000000
        /*05e8*/ 	.short	0x0101
        /*05ea*/ 	.byte	0x3f
	.zero		1


	//   ....[37]....
        /*05ec*/ 	.word	0x0000b8d0
        /*05f0*/ 	.word	0x000000ff
        /*05f4*/ 	.word	0x00000000
        /*05f8*/ 	.short	0x0101
        /*05fa*/ 	.byte	0x06
	.zero		1


	//   ....[38]....
        /*05fc*/ 	.word	0x0000be50
        /*0600*/ 	.word	0x000000ff
        /*0604*/ 	.word	0x00013230
        /*0608*/ 	.short	0x010a
        /*060a*/ 	.byte	0x06
	.zero		1


	//   ....[39]....
        /*060c*/ 	.word	0x0000be90
        /*0610*/ 	.word	0x000000ff
        /*0614*/ 	.word	0x00013230
        /*0618*/ 	.short	0x010a
        /*061a*/ 	.byte	0x06
	.zero		1


	//   ....[40]....
        /*061c*/ 	.word	0x0000c2e0
        /*0620*/ 	.word	0x000000ff
        /*0624*/ 	.word	0x00013250
        /*0628*/ 	.short	0x010a
        /*062a*/ 	.byte	0x0b
	.zero		1


	//   ....[41]....
        /*062c*/ 	.word	0x0000c320
        /*0630*/ 	.word	0x000000ff
        /*0634*/ 	.word	0x00013250
        /*0638*/ 	.short	0x010a
        /*063a*/ 	.byte	0x0b
	.zero		1


	//   ....[42]....
        /*063c*/ 	.word	0x0000c630
        /*0640*/ 	.word	0x00000000
        /*0644*/ 	.word	0x00000000
        /*0648*/ 	.short	0x0101
        /*064a*/ 	.byte	0x3f
	.zero		1


	//   ....[43]....
        /*064c*/ 	.word	0x0000f840
        /*0650*/ 	.word	0x000000ff
        /*0654*/ 	.word	0x00000000
        /*0658*/ 	.short	0x0101
        /*065a*/ 	.byte	0x06
	.zero		1


	//   ....[44]....
        /*065c*/ 	.word	0x0000fce0
        /*0660*/ 	.word	0x000000ff
        /*0664*/ 	.word	0x00013250
        /*0668*/ 	.short	0x010a
        /*066a*/ 	.byte	0x0e
	.zero		1


	//   ....[45]....
        /*066c*/ 	.word	0x0000fd20
        /*0670*/ 	.word	0x000000ff
        /*0674*/ 	.word	0x00013250
        /*0678*/ 	.short	0x010a
        /*067a*/ 	.byte	0x0e
	.zero		1


	//   ....[46]....
        /*067c*/ 	.word	0x00010390
        /*0680*/ 	.word	0x000000ff
        /*0684*/ 	.word	0x00000000
        /*0688*/ 	.short	0x0101
        /*068a*/ 	.byte	0x04
	.zero		1


	//   ....[47]....
        /*068c*/ 	.word	0x00011410
        /*0690*/ 	.word	0x00000007
        /*0694*/ 	.word	0x00000000
        /*0698*/ 	.short	0x0101
        /*069a*/ 	.byte	0x3f
	.zero		1


	//   ....[48]....
        /*069c*/ 	.word	0x000133b0
        /*06a0*/ 	.word	0x00000005
        /*06a4*/ 	.word	0x00013280
        /*06a8*/ 	.short	0x010a
        /*06aa*/ 	.byte	0x3f
	.zero		1


	//   ....[49]....
        /*06ac*/ 	.word	0x00013550
        /*06b0*/ 	.word	0x00000005
        /*06b4*/ 	.word	0x00013240
        /*06b8*/ 	.short	0x010a
        /*06ba*/ 	.byte	0x3f
	.zero		1


	//   ....[50]....
        /*06bc*/ 	.word	0x00014060
        /*06c0*/ 	.word	0x00000012
        /*06c4*/ 	.word	0x00013200
        /*06c8*/ 	.short	0x0107
        /*06ca*/ 	.byte	0x3f
	.zero		1


	//   ....[51]....
        /*06cc*/ 	.word	0x00014130
        /*06d0*/ 	.word	0x00000012
        /*06d4*/ 	.word	0x00013200
        /*06d8*/ 	.short	0x0101
        /*06da*/ 	.byte	0x3f
	.zero		1


	//   ....[52]....
        /*06dc*/ 	.word	0x00014150
        /*06e0*/ 	.word	0x00000012
        /*06e4*/ 	.word	0x00013220
        /*06e8*/ 	.short	0x010a
        /*06ea*/ 	.byte	0x3f
	.zero		1


	//   ....[53]....
        /*06ec*/ 	.word	0x00014420
        /*06f0*/ 	.word	0x00000004
        /*06f4*/ 	.word	0x00013280
        /*06f8*/ 	.short	0x010a
        /*06fa*/ 	.byte	0x3f
	.zero		1


	//   ....[54]....
        /*06fc*/ 	.word	0x00014660
        /*0700*/ 	.word	0x00000004
        /*0704*/ 	.word	0x00013240
        /*0708*/ 	.short	0x010a
        /*070a*/ 	.byte	0x3f
	.zero		1


	//   ....[55]....
        /*070c*/ 	.word	0x00014920
        /*0710*/ 	.word	0x00000003
        /*0714*/ 	.word	0x00013270
        /*0718*/ 	.short	0x010a
        /*071a*/ 	.byte	0x3f
	.zero		1


	//   ....[56]....
        /*071c*/ 	.word	0x000149a0
        /*0720*/ 	.word	0x00000003
        /*0724*/ 	.word	0x00013260
        /*0728*/ 	.short	0x010a
        /*072a*/ 	.byte	0x3f
	.zero		1


	//   ....[57]....
        /*072c*/ 	.word	0x00014c80
        /*0730*/ 	.word	0x00000003
        /*0734*/ 	.word	0x00013250
        /*0738*/ 	.short	0x0101
        /*073a*/ 	.byte	0x3f
	.zero		1


	//   ....[58]....
        /*073c*/ 	.word	0x00014d00
        /*0740*/ 	.word	0x00000002
        /*0744*/ 	.word	0x00000000
        /*0748*/ 	.short	0x0101
        /*074a*/ 	.byte	0x3f
	.zero		1


	//   ....[59]....
        /*074c*/ 	.word	0x00014ef0
        /*0750*/ 	.word	0x00000002
        /*0754*/ 	.word	0x00013270
        /*0758*/ 	.short	0x010a
        /*075a*/ 	.byte	0x3f
	.zero		1


	//   ....[60]....
        /*075c*/ 	.word	0x00014f70
        /*0760*/ 	.word	0x00000002
        /*0764*/ 	.word	0x00013260
        /*0768*/ 	.short	0x010a
        /*076a*/ 	.byte	0x3f
	.zero		1


	//   ....[61]....
        /*076c*/ 	.word	0x00015240
        /*0770*/ 	.word	0x00000002
        /*0774*/ 	.word	0x00013250
        /*0778*/ 	.short	0x0101
        /*077a*/ 	.byte	0x3f
	.zero		1


	//   ....[62]....
        /*077c*/ 	.word	0x000152d0
        /*0780*/ 	.word	0x00000000
        /*0784*/ 	.word	0x00000000
        /*0788*/ 	.short	0x0101
        /*078a*/ 	.byte	0x3f
	.zero		1


	//   ....[63]....
        /*078c*/ 	.word	0x000154d0
        /*0790*/ 	.word	0x00000006
        /*0794*/ 	.word	0x00013220
        /*0798*/ 	.short	0x010a
        /*079a*/ 	.byte	0x3f
	.zero		1


	//   ....[64]....
        /*079c*/ 	.word	0x00015670
        /*07a0*/ 	.word	0x00000005
        /*07a4*/ 	.word	0x00000000
        /*07a8*/ 	.short	0x010a
        /*07aa*/ 	.byte	0x3f
	.zero		1


	//   ....[65]....
        /*07ac*/ 	.word	0x000156e0
        /*07b0*/ 	.word	0x00000009
        /*07b4*/ 	.word	0x00000000
        /*07b8*/ 	.short	0x010a
        /*07ba*/ 	.byte	0x3f
	.zero		1


	//   ....[66]....
        /*07bc*/ 	.word	0x00015730
        /*07c0*/ 	.word	0x00000013
        /*07c4*/ 	.word	0x00013260
        /*07c8*/ 	.short	0x010a
        /*07ca*/ 	.byte	0x3f
	.zero		1


	//   ....[67]....
        /*07cc*/ 	.word	0x00015780
        /*07d0*/ 	.word	0x00000007
        /*07d4*/ 	.word	0x00013260
        /*07d8*/ 	.short	0x010a
        /*07da*/ 	.byte	0x3f
	.zero		1


	//   ....[68]....
        /*07dc*/ 	.word	0x000157c0
        /*07e0*/ 	.word	0x00000013
        /*07e4*/ 	.word	0x00013280
        /*07e8*/ 	.short	0x010a
        /*07ea*/ 	.byte	0x3f
	.zero		1


	//   ....[69]....
        /*07ec*/ 	.word	0x000157e0
        /*07f0*/ 	.word	0x00000007
        /*07f4*/ 	.word	0x00013280
        /*07f8*/ 	.short	0x010a
        /*07fa*/ 	.byte	0x3f
	.zero		1


	//   ....[70]....
        /*07fc*/ 	.word	0x00015850
        /*0800*/ 	.word	0x00000003
        /*0804*/ 	.word	0x00013200
        /*0808*/ 	.short	0x010a
        /*080a*/ 	.byte	0x3f
	.zero		1


	//   ....[71]....
        /*080c*/ 	.word	0x000158a0
        /*0810*/ 	.word	0x00000003
        /*0814*/ 	.word	0x00013230
        /*0818*/ 	.short	0x010a
        /*081a*/ 	.byte	0x3f
	.zero		1


	//   ....[72]....
        /*081c*/ 	.word	0x00015900
        /*0820*/ 	.word	0x00000009
        /*0824*/ 	.word	0x00013230
        /*0828*/ 	.short	0x010a
        /*082a*/ 	.byte	0x3f
	.zero		1


	//   ....[73]....
        /*082c*/ 	.word	0x00015960
        /*0830*/ 	.word	0x00000009
        /*0834*/ 	.word	0x00013250
        /*0838*/ 	.short	0x010a
        /*083a*/ 	.byte	0x3f
	.zero		1


	//   ....[74]....
        /*083c*/ 	.word	0x000159c0
        /*0840*/ 	.word	0x00000003
        /*0844*/ 	.word	0x00013230
        /*0848*/ 	.short	0x010a
        /*084a*/ 	.byte	0x3f
	.zero		1


	//   ....[75]....
        /*084c*/ 	.word	0x00015a20
        /*0850*/ 	.word	0x00000003
        /*0854*/ 	.word	0x00013250
        /*0858*/ 	.short	0x010a
        /*085a*/ 	.byte	0x3f
	.zero		1


	//   ....[76]....
        /*085c*/ 	.word	0x00015a80
        /*0860*/ 	.word	0x00000003
        /*0864*/ 	.word	0x00013230
        /*0868*/ 	.short	0x010a
        /*086a*/ 	.byte	0x3f
	.zero		1


	//   ....[77]....
        /*086c*/ 	.word	0x00015ae0
        /*0870*/ 	.word	0x00000003
        /*0874*/ 	.word	0x00013250
        /*0878*/ 	.short	0x010a
        /*087a*/ 	.byte	0x3f
	.zero		1


	//   ....[78]....
        /*087c*/ 	.word	0x00015b40
        /*0880*/ 	.word	0x00000007
        /*0884*/ 	.word	0x00013250
        /*0888*/ 	.short	0x010a
        /*088a*/ 	.byte	0x3f
	.zero		1


	//   ....[79]....
        /*088c*/ 	.word	0x00015c90
        /*0890*/ 	.word	0x00000005
        /*0894*/ 	.word	0x00013280
        /*0898*/ 	.short	0x010a
        /*089a*/ 	.byte	0x3f
	.zero		1


	//   ....[80]....
        /*089c*/ 	.word	0x00015ce0
        /*08a0*/ 	.word	0x00000005
        /*08a4*/ 	.word	0x00013240
        /*08a8*/ 	.short	0x010a
        /*08aa*/ 	.byte	0x3f
	.zero		1


	//   ....[81]....
        /*08ac*/ 	.word	0x00016400
        /*08b0*/ 	.word	0x00000012
        /*08b4*/ 	.word	0x00013220
        /*08b8*/ 	.short	0x010a
        /*08ba*/ 	.byte	0x3f
	.zero		1


	//   ....[82]....
        /*08bc*/ 	.word	0x00016450
        /*08c0*/ 	.word	0x00000004
        /*08c4*/ 	.word	0x00013280
        /*08c8*/ 	.short	0x010a
        /*08ca*/ 	.byte	0x3f
	.zero		1


	//   ....[83]....
        /*08cc*/ 	.word	0x000164a0
        /*08d0*/ 	.word	0x00000004
        /*08d4*/ 	.word	0x00013240
        /*08d8*/ 	.short	0x010a
        /*08da*/ 	.byte	0x3f
	.zero		1


	//   ....[84]....
        /*08dc*/ 	.word	0x000164f0
        /*08e0*/ 	.word	0x00000003
        /*08e4*/ 	.word	0x00013270
        /*08e8*/ 	.short	0x010a
        /*08ea*/ 	.byte	0x3f
	.zero		1


	//   ....[85]....
        /*08ec*/ 	.word	0x00016540
        /*08f0*/ 	.word	0x00000003
        /*08f4*/ 	.word	0x00013260
        /*08f8*/ 	.short	0x010a
        /*08fa*/ 	.byte	0x3f
	.zero		1


	//   ....[86]....
        /*08fc*/ 	.word	0x00016590
        /*0900*/ 	.word	0x00000002
        /*0904*/ 	.word	0x00013270
        /*0908*/ 	.short	0x010a
        /*090a*/ 	.byte	0x3f
	.zero		1


	//   ....[87]....
        /*090c*/ 	.word	0x000165e0
        /*0910*/ 	.word	0x00000002
        /*0914*/ 	.word	0x00013260
        /*0918*/ 	.short	0x010a
        /*091a*/ 	.byte	0x3f
	.zero		1


	//   ....[88]....
        /*091c*/ 	.word	0x00016630
        /*0920*/ 	.word	0x00000006
        /*0924*/ 	.word	0x00013220
        /*0928*/ 	.short	0x010a
        /*092a*/ 	.byte	0x3f
	.zero		1


	//   ....[89]....
        /*092c*/ 	.word	0x000167d0
        /*0930*/ 	.word	0x00000005
        /*0934*/ 	.word	0x00000000
        /*0938*/ 	.short	0x010a
        /*093a*/ 	.byte	0x3f
	.zero		1


	//   ....[90]....
        /*093c*/ 	.word	0x00016820
        /*0940*/ 	.word	0x00000009
        /*0944*/ 	.word	0x00000000
        /*0948*/ 	.short	0x010a
        /*094a*/ 	.byte	0x3f
	.zero		1


	//   ....[91]....
        /*094c*/ 	.word	0x00016870
        /*0950*/ 	.word	0x00000013
        /*0954*/ 	.word	0x00013260
        /*0958*/ 	.short	0x010a
        /*095a*/ 	.byte	0x3f
	.zero		1


	//   ....[92]....
        /*095c*/ 	.word	0x000168c0
        /*0960*/ 	.word	0x00000007
        /*0964*/ 	.word	0x00013260
        /*0968*/ 	.short	0x010a
        /*096a*/ 	.byte	0x3f
	.zero		1


	//   ....[93]....
        /*096c*/ 	.word	0x00016910
        /*0970*/ 	.word	0x00000013
        /*0974*/ 	.word	0x00013280
        /*0978*/ 	.short	0x010a
        /*097a*/ 	.byte	0x3f
	.zero		1


	//----- nvinfo : EIATTR_NUM_MBARRIERS
	.align		4
.L_175:
        /*097c*/ 	.byte	0x03, 0x38
        /*097e*/ 	.short	0x0016


	//----- nvinfo : EIATTR_EXIT_INSTR_OFFSETS
	.align		4
        /*0980*/ 	.byte	0x04, 0x1c
        /*0982*/ 	.short	(.L_177 - .L_176)


	//   ....[0]....
.L_176:
        /*0984*/ 	.word	0x000009f0


	//   ....[1]....
        /*0988*/ 	.word	0x00011e20


	//   ....[2]....
        /*098c*/ 	.word	0x00015830


	//----- nvinfo : EIATTR_MAX_THREADS
	.align		4
.L_177:
        /*0990*/ 	.byte	0x04, 0x05
        /*0992*/ 	.short	(.L_179 - .L_178)
.L_178:
        /*0994*/ 	.word	0x00000200
        /*0998*/ 	.word	0x00000001
        /*099c*/ 	.word	0x00000001


	//----- nvinfo : EIATTR_CRS_STACK_SIZE
	.align		4
.L_179:
        /*09a0*/ 	.byte	0x04, 0x1e
        /*09a2*/ 	.short	(.L_181 - .L_180)
.L_180:
        /*09a4*/ 	.word	0x00000000


	//----- nvinfo : EIATTR_CBANK_PARAM_SIZE
	.align		4
.L_181:
        /*09a8*/ 	.byte	0x03, 0x19
        /*09aa*/ 	.short	0x0af0


	//----- nvinfo : EIATTR_PARAM_CBANK
	.align		4
        /*09ac*/ 	.byte	0x04, 0x0a
        /*09ae*/ 	.short	(.L_183 - .L_182)
	.align		4
.L_182:
        /*09b0*/ 	.word	index@(.nv.constant0._ZN7cutlass13device_kernelIN5flash11enable_sm90INS1_16FlashAttnFwdSm90INS1_25CollectiveMainloopFwdSm90ILi2EN4cute5tupleIJNS5_1CILi1EEES8_S8_EEENS6_IJNS7_ILi192EEENS7_ILi160EEENS7_ILi64EEEEEELi64ENS_12float_e4m3_tEfNS_4arch4Sm90ELb0ELb1ELb0ELb0ELb0ELb0ELb0ELb1ELb1ELb1ELb0ELb0EEENS1_21CollectiveEpilogueFwdINS6_IJSA_SC_SB_EEES9_NS_10bfloat16_tESG_Li384ELb0ELb1ELb0ELb1EEENS1_30DynamicPersistentTileSchedulerILi384ELi128ELb0ELb1ELb1EEEEEEEEEvNT_6ParamsE)
        /*09b4*/ 	.short	0x0210
        /*09b6*/ 	.short	0x0af0


	//----- nvinfo : EIATTR_SW_WAR
	.align		4
.L_183:
        /*09b8*/ 	.byte	0x04, 0x36
        /*09ba*/ 	.short	(.L_185 - .L_184)
.L_184:
        /*09bc*/ 	.word	0x00000008
.L_185:


//--------------------- .nv.info._ZN7cutlass13device_kernelIN5flash11enable_sm90INS1_16FlashAttnFwdSm90INS1_25CollectiveMainloopFwdSm90ILi2EN4cute5tupleIJNS5_1CILi1EEES8_S8_EEENS6_IJNS7_ILi192EEENS7_ILi160EEENS7_ILi64EEEEEELi64ENS_12float_e4m3_tEfNS_4arch4Sm90ELb0ELb1ELb0ELb1ELb0ELb0ELb0ELb1ELb1ELb1ELb0ELb0EEENS1_21CollectiveEpilogueFwdINS6_IJSA_SC_SB_EEES9_NS_10bfloat16_tESG_Li384ELb1ELb1ELb0ELb1EEENS1_36VarlenDynamicPersistentTileSchedulerILi192ELi160ELi384ELi128ELb0ELb1ELb1ELb1ELb0ELb1EEEEEEEEEvNT_6ParamsE --------------------------
	.section	.nv.info._ZN7cutlass13device_kernelIN5flash11enable_sm90INS1_16FlashAttnFwdSm90INS1_25CollectiveMainloopFwdSm90ILi2EN4cute5tupleIJNS5_1CILi1EEES8_S8_EEENS6_IJNS7_ILi192EEENS7_ILi160EEENS7_ILi64EEEEEELi64ENS_12float_e4m3_tEfNS_4arch4Sm90ELb0ELb1ELb0ELb1ELb0ELb0ELb0ELb1ELb1ELb1ELb0ELb0EEENS1_21CollectiveEpilogueFwdINS6_IJSA_SC_SB_EEES9_NS_10bfloat16_tESG_Li384ELb1ELb1ELb0ELb1EEENS1_36VarlenDynamicPersistentTileSchedulerILi192ELi160ELi384ELi128ELb0ELb1ELb1ELb1ELb0ELb1EEEEEEEEEvNT_6ParamsE,"",@"SHT_CUDA_INFO"
	.sectionflags	@""
	.align	4


	//----- nvinfo : EIATTR_CUDA_API_VERSION
	.align		4
        /*0000*/ 	.byte	0x04, 0x37
        /*0002*/ 	.short	(.L_187 - .L_186)
.L_186:
        /*0004*/ 	.word	0x00000082


	//----- nvinfo : EIATTR_KPARAM_INFO
	.align		4
.L_187:
        /*0008*/ 	.byte	0x04, 0x17
        /*000a*/ 	.short	(.L_189 - .L_188)
.L_188:
        /*000c*/ 	.word	0x00000000
        /*0010*/ 	.short	0x0000
        /*0012*/ 	.short	0x0070
        /*0014*/ 	.byte	0x00, 0xf0, 0x01, 0x2a


	//----- nvinfo : EIATTR_SPARSE_MMA_MASK
	.align		4
.L_189:
        /*0018*/ 	.byte	0x03, 0x50
        /*001a*/ 	.short	0x0000


	//----- nvinfo : EIATTR_MAXREG_COUNT
	.align		4
        /*001c*/ 	.byte	0x03, 0x1b
        /*001e*/ 	.short	0x0080


	//----- nvinfo : EIATTR_NUM_BARRIERS
	.align		4
        /*0020*/ 	.byte	0x02, 0x4c
        /*0022*/ 	.byte	0x09
	.zero		1


	//----- nvinfo : EIATTR_EXTERNS
	.align		4
        /*0024*/ 	.byte	0x04, 0x0f
        /*0026*/ 	.short	(.L_191 - .L_190)


	//   ....[0]....
	.align		4
.L_190:
        /*0028*/ 	.word	index@(__assertfail)


	//----- nvinfo : EIATTR_ANNOTATIONS
	.align		4
.L_191:
        /*002c*/ 	.byte	0x04, 0x55
        /*002e*/ 	.short	(.L_193 - .L_192)


	//   ....[0]....
.L_192:
        /*0030*/ 	.word	0x00000001
        /*0034*/ 	.byte	0xb0, 0x2f, 0x01, 0x00, 0x01, 0x00, 0x00, 0x00, 0xd0, 0x30, 0x01, 0x00, 0x01, 0x00, 0x00, 0x00
        /*0044*/ 	.byte	0x60, 0x32, 0x01, 0x00, 0x01, 0x00, 0x00, 0x00, 0xe0, 0x4c, 0x01, 0x00, 0x01, 0x00, 0x00, 0x00
        /*0054*/ 	.byte	0x30, 0x54, 0x01, 0x00, 0x01, 0x00, 0x00, 0x00, 0x50, 0x54, 0x01, 0x00, 0x01, 0x00, 0x00, 0x00
        /*0064*/ 	.byte	0x70, 0x72, 0x01, 0x00


	//----- nvinfo : EIATTR_MERCURY_ISA_VERSION
	.align		4
.L_193:
        /*0068*/ 	.byte	0x03, 0x5f
        /*006a*/ 	.short	0x0101


	//----- nvinfo : EIATTR_UNUSED_LOAD_BYTE_OFFSET
	.align		4
        /*006c*/ 	.byte	0x04, 0x44
        /*006e*/ 	.short	(.L_195 - .L_194)


	//   ....[0]....
.L_194:
        /*0070*/ 	.word	0x00000a00
        /*0074*/ 	.word	0x0000fff0


	//   ....[1]....
        /*0078*/ 	.word	0x000106f0
        /*007c*/ 	.word	0x0000fff0


	//----- nvinfo : EIATTR_INT_WARP_WIDE_INSTR_OFFSETS
	.align		4
.L_195:
        /*0080*/ 	.byte	0x04, 0x31
        /*0082*/ 	.short	(.L_197 - .L_196)


	//   ....[0]....
.L_196:
        /*0084*/ 	.word	0x00000130


	//   ....[1]....
        /*0088*/ 	.word	0x00000170


	//   ....[2]....
        /*008c*/ 	.word	0x000001e0


	//   ....[3]....
        /*0090*/ 	.word	0x00013cb0


	//   ....[4]....
        /*0094*/ 	.word	0x00013d40


	//   ....[5]....
        /*0098*/ 	.word	0x00016130


	//   ....[6]....
        /*009c*/ 	.word	0x000161c0


	//----- nvinfo : EIATTR_COOP_GROUP_MASK_REGIDS
	.align		4
.L_197:
        /*00a0*/ 	.byte	0x04, 0x29
        /*00a2*/ 	.short	(.L_199 - .L_198)


	//   ....[0]....
.L_198:
        /*00a4*/ 	.word	0xffffffff


	//   ....[1]....
        /*00a8*/ 	.word	0xffffffff


	//   ....[2]....
        /*00ac*/ 	.word	0xffffffff


	//   ....[3]....
        /*00b0*/ 	.word	0xffffffff


	//   ....[4]....
        /*00b4*/ 	.word	0xffffffff


	//   ....[5]....
        /*00b8*/ 	.word	0xffffffff


	//   ....[6]....
        /*00bc*/ 	.word	0xffffffff


	//   ....[7]....
        /*00c0*/ 	.word	0xffffffff


	//   ....[8]....
        /*00c4*/ 	.word	0xffffffff


	//   ....[9]....
        /*00c8*/ 	.word	0xffffffff


	//   ....[10]....
        /*00cc*/ 	.word	0xffffffff


	//   ....[11]....
        /*00d0*/ 	.word	0xffffffff


	//   ....[12]....
        /*00d4*/ 	.word	0xffffffff


	//   ....[13]....
        /*00d8*/ 	.word	0xffffffff


	//   ....[14]....
        /*00dc*/ 	.word	0xffffffff


	//   ....[15]....
        /*00e0*/ 	.word	0xffffffff


	//   ....[16]....
        /*00e4*/ 	.word	0xffffffff


	//   ....[17]....
        /*00e8*/ 	.word	0xffffffff


	//   ....[18]....
        /*00ec*/ 	.word	0xffffffff


	//   ....[19]....
        /*00f0*/ 	.word	0xffffffff


	//   ....[20]....
        /*00f4*/ 	.word	0xffffffff


	//   ....[21]....
        /*00f8*/ 	.word	0xffffffff


	//   ....[22]....
        /*00fc*/ 	.word	0xffffffff


	//   ....[23]....
        /*0100*/ 	.word	0xffffffff


	//   ....[24]....
        /*0104*/ 	.word	0xffffffff


	//   ....[25]....
        /*0108*/ 	.word	0xffffffff


	//   ....[26]....
        /*010c*/ 	.word	0xffffffff


	//   ....[27]....
        /*0110*/ 	.word	0xffffffff


	//   ....[28]....
        /*0114*/ 	.word	0xffffffff


	//   ....[29]....
        /*0118*/ 	.word	0xffffffff


	//   ....[30]....
        /*011c*/ 	.word	0xffffffff


	//   ....[31]....
        /*0120*/ 	.word	0xffffffff


	//   ....[32]....
        /*0124*/ 	.word	0xffffffff


	//   ....[33]....
        /*0128*/ 	.word	0xffffffff


	//   ....[34]....
        /*012c*/ 	.word	0xffffffff


	//   ....[35]....
        /*0130*/ 	.word	0xffffffff


	//   ....[36]....
        /*0134*/ 	.word	0xffffffff


	//   ....[37]....
        /*0138*/ 	.word	0xffffffff


	//   ....[38]....
        /*013c*/ 	.word	0xffffffff


	//   ....[39]....
        /*0140*/ 	.word	0xffffffff


	//   ....[40]....
        /*0144*/ 	.word	0xffffffff


	//   ....[41]....
        /*0148*/ 	.word	0xffffffff


	//   ....[42]....
        /*014c*/ 	.word	0xffffffff


	//   ....[43]....
        /*0150*/ 	.word	0xffffffff


	//   ....[44]....
        /*0154*/ 	.word	0xffffffff


	//   ....[45]....
        /*0158*/ 	.word	0xffffffff


	//   ....[46]....
        /*015c*/ 	.word	0xffffffff


	//   ....[47]....
        /*0160*/ 	.word	0xffffffff


	//   ....[48]....
        /*0164*/ 	.word	0xffffffff


	//   ....[49]....
        /*0168*/ 	.word	0xffffffff


	//   ....[50]....
        /*016c*/ 	.word	0xffffffff


	//   ....[51]....
        /*0170*/ 	.word	0xffffffff


	//   ....[52]....
        /*0174*/ 	.word	0xffffffff


	//   ....[53]....
        /*0178*/ 	.word	0xffffffff


	//   ....[54]....
        /*017c*/ 	.word	0xffffffff


	//   ....[55]....
        /*0180*/ 	.word	0xffffffff


	//   ....[56]....
        /*0184*/ 	.word	0xffffffff


	//   ....[57]....
        /*0188*/ 	.word	0xffffffff


	//   ....[58]....
        /*018c*/ 	.word	0xffffffff


	//   ....[59]....
        /*0190*/ 	.word	0xffffffff


	//   ....[60]....
        /*0194*/ 	.word	0xffffffff


	//   ....[61]....
        /*0198*/ 	.word	0xffffffff


	//   ....[62]....
        /*019c*/ 	.word	0xffffffff


	//   ....[63]....
        /*01a0*/ 	.word	0xffffffff


	//   ....[64]....
        /*01a4*/ 	.word	0xffffffff


	//   ....[65]....
        /*01a8*/ 	.word	0xffffffff


	//   ....[66]....
        /*01ac*/ 	.word	0xffffffff


	//   ....[67]....
        /*01b0*/ 	.word	0xffffffff


	//   ....[68]....
        /*01b4*/ 	.word	0xffffffff


	//   ....[69]....
        /*01b8*/ 	.word	0xffffffff


	//   ....[70]....
        /*01bc*/ 	.word	0xffffffff


	//   ....[71]....
        /*01c0*/ 	.word	0xffffffff


	//   ....[72]....
        /*01c4*/ 	.word	0xffffffff


	//   ....[73]....
        /*01c8*/ 	.word	0xffffffff


	//   ....[74]....
        /*01cc*/ 	.word	0xffffffff


	//   ....[75]....
        /*01d0*/ 	.word	0xffffffff


	//   ....[76]....
        /*01d4*/ 	.word	0xffffffff


	//   ....[77]....
        /*01d8*/ 	.word	0xffffffff


	//   ....[78]....
        /*01dc*/ 	.word	0xffffffff


	//   ....[79]....
        /*01e0*/ 	.word	0xffffffff


	//   ....[80]....
        /*01e4*/ 	.word	0xffffffff


	//   ....[81]....
        /*01e8*/ 	.word	0xffffffff


	//   ....[82]....
        /*01ec*/ 	.word	0xffffffff


	//   ....[83]....
        /*01f0*/ 	.word	0xffffffff


	//   ....[84]....
        /*01f4*/ 	.word	0xffffffff


	//   ....[85]....
        /*01f8*/ 	.word	0xffffffff


	//   ....[86]....
        /*01fc*/ 	.word	0xffffffff


	//   ....[87]....
        /*0200*/ 	.word	0xffffffff


	//   ....[88]....
        /*0204*/ 	.word	0xffffffff


	//   ....[89]....
        /*0208*/ 	.word	0xffffffff


	//   ....[90]....
        /*020c*/ 	.word	0xffffffff


	//   ....[91]....
        /*0210*/ 	.word	0xffffffff


	//   ....[92]....
        /*0214*/ 	.word	0xffffffff


	//   ....[93]....
        /*0218*/ 	.word	0xffffffff


	//   ....[94]....
        /*021c*/ 	.word	0xffffffff


	//   ....[95]....
        /*0220*/ 	.word	0xffffffff


	//   ....[96]....
        /*0224*/ 	.word	0xffffffff


	//   ....[97]....
        /*0228*/ 	.word	0xffffffff


	//   ....[98]....
        /*022c*/ 	.word	0xffffffff


	//   ....[99]....
        /*0230*/ 	.word	0xffffffff


	//   ....[100]....
        /*0234*/ 	.word	0xffffffff


	//   ....[101]....
        /*0238*/ 	.word	0xffffffff


	//   ....[102]....
        /*023c*/ 	.word	0xffffffff


	//   ....[103]....
        /*0240*/ 	.word	0xffffffff


	//   ....[104]....
        /*0244*/ 	.word	0xffffffff


	//   ....[105]....
        /*0248*/ 	.word	0xffffffff


	//   ....[106]....
        /*024c*/ 	.word	0xffffffff


	//   ....[107]....
        /*0250*/ 	.word	0xffffffff


	//   ....[108]....
        /*0254*/ 	.word	0xffffffff


	//   ....[109]....
        /*0258*/ 	.word	0xffffffff


	//   ....[110]....
        /*025c*/ 	.word	0xffffffff


	//   ....[111]....
        /*0260*/ 	.word	0xffffffff


	//   ....[112]....
        /*0264*/ 	.word	0xffffffff


	//   ....[113]....
        /*0268*/ 	.word	0xffffffff


	//   ....[114]....
        /*026c*/ 	.word	0xffffffff


	//   ....[115]....
        /*0270*/ 	.word	0xffffffff


	//   ....[116]....
        /*0274*/ 	.word	0xffffffff


	//   ....[117]....
        /*0278*/ 	.word	0x0500000f


	//   ....[118]....
        /*027c*/ 	.word	0x0500000f


	//   ....[119]....
        /*0280*/ 	.word	0x0500000f


	//   ....[120]....
        /*0284*/ 	.word	0x0500000f


	//   ....[121]....
        /*0288*/ 	.word	0x0500000f


	//   ....[122]....
        /*028c*/ 	.word	0x0500000f


	//   ....[123]....
        /*0290*/ 	.word	0x0500000f


	//   ....[124]....
        /*0294*/ 	.word	0x0500000f


	//   ....[125]....
        /*0298*/ 	.word	0x0500000f


	//   ....[126]....
        /*029c*/ 	.word	0x0500000f


	//   ....[127]....
        /*02a0*/ 	.word	0x0500000f


	//   ....[128]....
        /*02a4*/ 	.word	0x0500000f


	//   ....[129]....
        /*02a8*/ 	.word	0x0500000f


	//   ....[130]....
        /*02ac*/ 	.word	0x0500000f


	//----- nvinfo : EIATTR_COOP_GROUP_INSTR_OFFSETS
	.align		4
.L_199:
        /*02b0*/ 	.byte	0x04, 0x28
        /*02b2*/ 	.short	(.L_201 - .L_200)


	//   ....[0]....
.L_200:
        /*02b4*/ 	.word	0x00000060


	//   ....[1]....
        /*02b8*/ 	.word	0x00000140


	//   ....[2]....
        /*02bc*/ 	.word	0x00000190


	//   ....[3]....
        /*02c0*/ 	.word	0x000003c0


	//   ....[4]....
        /*02c4*/ 	.word	0x00000520


	//   ....[5]....
        /*02c8*/ 	.word	0x00000640


	//   ....[6]....
        /*02cc*/ 	.word	0x000007a0


	//   ....[7]....
        /*02d0*/ 	.word	0x00001a90


	//   ....[8]....
        /*02d4*/ 	.word	0x00002340


	//   ....[9]....
        /*02d8*/ 	.word	0x000025c0


	//   ....[10]....
        /*02dc*/ 	.word	0x00003d10


	//   ....[11]....
        /*02e0*/ 	.word	0x00003e20


	//   ....[12]....
        /*02e4*/ 	.word	0x00004920


	//   ....[13]....
        /*02e8*/ 	.word	0x000049a0


	//   ....[14]....
        /*02ec*/ 	.word	0x000062c0


	//   ....[15]....
        /*02f0*/ 	.word	0x000072c0


	//   ....[16]....
        /*02f4*/ 	.word	0x00007ad0


	//   ....[17]....
        /*02f8*/ 	.word	0x00007be0


	//   ....[18]....
        /*02fc*/ 	.word	0x00008730


	//   ....[19]....
        /*0300*/ 	.word	0x000087a0


	//   ....[20]....
        /*0304*/ 	.word	0x0000a780


	//   ....[21]....
        /*0308*/ 	.word	0x0000a7a0


	//   ....[22]....
        /*030c*/ 	.word	0x0000a7e0


	//   ....[23]....
        /*0310*/ 	.word	0x0000a820


	//   ....[24]....
        /*0314*/ 	.word	0x0000c740


	//   ....[25]....
        /*0318*/ 	.word	0x0000d750


	//   ....[26]....
        /*031c*/ 	.word	0x0000df60


	//   ....[27]....
        /*0320*/ 	.word	0x0000e070


	//   ....[28]....
        /*0324*/ 	.word	0x0000ebb0


	//   ....[29]....
        /*0328*/ 	.word	0x0000ec30


	//   ....[30]....
        /*032c*/ 	.word	0x00010120


	//   ....[31]....
        /*0330*/ 	.word	0x00010130


	//   ....[32]....
        /*0334*/ 	.word	0x000101b0


	//   ....[33]....
        /*0338*/ 	.word	0x000101c0


	//   ....[34]....
        /*033c*/ 	.word	0x00010c80


	//   ....[35]....
        /*0340*/ 	.word	0x00010c90


	//   ....[36]....
        /*0344*/ 	.word	0x00010ca0


	//   ....[37]....
        /*0348*/ 	.word	0x00010cb0


	//   ....[38]....
        /*034c*/ 	.word	0x00010cc0


	//   ....[39]....
        /*0350*/ 	.word	0x00010cd0


	//   ....[40]....
        /*0354*/ 	.word	0x00010ce0


	//   ....[41]....
        /*0358*/ 	.word	0x00010cf0


	//   ....[42]....
        /*035c*/ 	.word	0x00010d10


	//   ....[43]....
        /*0360*/ 	.word	0x00010d20


	//   ....[44]....
        /*0364*/ 	.word	0x00010d40


	//   ....[45]....
        /*0368*/ 	.word	0x00010d70


	//   ....[46]....
        /*036c*/ 	.word	0x00010da0


	//   ....[47]....
        /*0370*/ 	.word	0x00010dc0


	//   ....[48]....
        /*0374*/ 	.word	0x00010df0


	//   ....[49]....
        /*0378*/ 	.word	0x00010e20


	//   ....[50]....
        /*037c*/ 	.word	0x00011270


	//   ....[51]....
        /*0380*/ 	.word	0x000112b0


	//   ....[52]....
        /*0384*/ 	.word	0x000112e0


	//   ....[53]....
        /*0388*/ 	.word	0x00011320


	//   ....[54]....
        /*038c*/ 	.word	0x00011830


	//   ....[55]....
        /*0390*/ 	.word	0x00011860


	//   ....[56]....
        /*0394*/ 	.word	0x00011880


	//   ....[57]....
        /*0398*/ 	.word	0x000118b0


	//   ....[58]....
        /*039c*/ 	.word	0x000118d0


	//   ....[59]....
        /*03a0*/ 	.word	0x000118e0


	//   ....[60]....
        /*03a4*/ 	.word	0x00011900


	//   ....[61]....
        /*03a8*/ 	.word	0x00011920


	//   ....[62]....
        /*03ac*/ 	.word	0x000121b0


	//   ....[63]....
        /*03b0*/ 	.word	0x000121e0


	//   ....[64]....
        /*03b4*/ 	.word	0x00012220


	//   ....[65]....
        /*03b8*/ 	.word	0x00012250


	//   ....[66]....
        /*03bc*/ 	.word	0x00012260


	//   ....[67]....
        /*03c0*/ 	.word	0x00012270


	//   ....[68]....
        /*03c4*/ 	.word	0x00012280


	//   ....[69]....
        /*03c8*/ 	.word	0x000122a0


	//   ....[70]....
        /*03cc*/ 	.word	0x00012400


	//   ....[71]....
        /*03d0*/ 	.word	0x000125d0


	//   ....[72]....
        /*03d4*/ 	.word	0x00012600


	//   ....[73]....
        /*03d8*/ 	.word	0x00012630


	//   ....[74]....
        /*03dc*/ 	.word	0x00012660


	//   ....[75]....
        /*03e0*/ 	.word	0x00012690


	//   ....[76]....
        /*03e4*/ 	.word	0x000126d0


	//   ....[77]....
        /*03e8*/ 	.word	0x00012850


	//   ....[78]....
        /*03ec*/ 	.word	0x00012880


	//   ....[79]....
        /*03f0*/ 	.word	0x000128b0


	//   ....[80]....
        /*03f4*/ 	.word	0x000128e0


	//   ....[81]....
        /*03f8*/ 	.word	0x00012910


	//   ....[82]....
        /*03fc*/ 	.word	0x00012950


	//   ....[83]....
        /*0400*/ 	.word	0x000129e0


	//   ....[84]....
        /*0404*/ 	.word	0x00012a70


	//   ....[85]....
        /*0408*/ 	.word	0x00012b20


	//   ....[86]....
        /*040c*/ 	.word	0x00014410


	//   ....[87]....
        /*0410*/ 	.word	0x000150a0


	//   ....[88]....
        /*0414*/ 	.word	0x000150d0


	//   ....[89]....
        /*0418*/ 	.word	0x00015100


	//   ....[90]....
        /*041c*/ 	.word	0x00015140


	//   ....[91]....
        /*0420*/ 	.word	0x00015180


	//   ....[92]....
        /*0424*/ 	.word	0x000151c0


	//   ....[93]....
        /*0428*/ 	.word	0x00015200


	//   ....[94]....
        /*042c*/ 	.word	0x00015210


	//   ....[95]....
        /*0430*/ 	.word	0x00015220


	//   ....[96]....
        /*0434*/ 	.word	0x00015230


	//   ....[97]....
        /*0438*/ 	.word	0x00015290


	//   ....[98]....
        /*043c*/ 	.word	0x00015300


	//   ....[99]....
        /*0440*/ 	.word	0x00016840


	//   ....[100]....
        /*0444*/ 	.word	0x00016870


	//   ....[101]....
        /*0448*/ 	.word	0x000168a0


	//   ....[102]....
        /*044c*/ 	.word	0x000168d0


	//   ....[103]....
        /*0450*/ 	.word	0x000168e0


	//   ....[104]....
        /*0454*/ 	.word	0x00016900


	//   ....[105]....
        /*0458*/ 	.word	0x00016920


	//   ....[106]....
        /*045c*/ 	.word	0x00016960


	//   ....[107]....
        /*0460*/ 	.word	0x00016aa0


	//   ....[108]....
        /*0464*/ 	.word	0x00016ad0


	//   ....[109]....
        /*0468*/ 	.word	0x00016b10


	//   ....[110]....
        /*046c*/ 	.word	0x00016b40


	//   ....[111]....
        /*0470*/ 	.word	0x00016b70


	//   ....[112]....
        /*0474*/ 	.word	0x00016ba0


	//   ....[113]....
        /*0478*/ 	.word	0x00016c40


	//   ....[114]....
        /*047c*/ 	.word	0x00016ce0


	//   ....[115]....
        /*0480*/ 	.word	0x00016d90


	//   ....[116]....
        /*0484*/ 	.word	0x00017390


	//   ....[117]....
        /*0488*/ 	.word	0x00017a20


	//   ....[118]....
        /*048c*/ 	.word	0x00017be0


	//   ....[119]....
        /*0490*/ 	.word	0x00017c50


	//   ....[120]....
        /*0494*/ 	.word	0x00017cd0


	//   ....[121]....
        /*0498*/ 	.word	0x00017d80


	//   ....[122]....
        /*049c*/ 	.word	0x00017e00


	//   ....[123]....
        /*04a0*/ 	.word	0x00017ea0


	//   ....[124]....
        /*04a4*/ 	.word	0x00017f20


	//   ....[125]....
        /*04a8*/ 	.word	0x00017fd0


	//   ....[126]....
        /*04ac*/ 	.word	0x00018030


	//   ....[127]....
        /*04b0*/ 	.word	0x000180e0


	//   ....[128]....
        /*04b4*/ 	.word	0x00018160


	//   ....[129]....
        /*04b8*/ 	.word	0x00018200


	//   ....[130]....
        /*04bc*/ 	.word	0x00018540


	//----- nvinfo : EIATTR_REG_RECONFIG
	.align		4
.L_201:
        /*04c0*/ 	.byte	0x01, 0x54
	.zero		2


	//----- nvinfo : EIATTR_SYSCALL_OFFSETS
	.align		4
        /*04c4*/ 	.byte	0x04, 0x46
        /*04c6*/ 	.short	(.L_203 - .L_202)


	//   ....[0]....
.L_202:
        /*04c8*/ 	.word	0x00001c50


	//   ....[1]....
        /*04cc*/ 	.word	0x00013ea0


	//   ....[2]....
        /*04d0*/ 	.word	0x00014010


	//   ....[3]....
        /*04d4*/ 	.word	0x00014160


	//   ....[4]....
        /*04d8*/ 	.word	0x000142a0


	//   ....[5]....
        /*04dc*/ 	.word	0x00014bd0


	//----- nvinfo : EIATTR_MBARRIER_INSTR_OFFSETS
	.align		4
.L_203:
        /*04e0*/ 	.byte	0x04, 0x39
        /*04e2*/ 	.short	(.L_205 - .L_204)


	//   ....[0]....
.L_204:
        /*04e4*/ 	.word	0x00000270
        /*04e8*/ 	.word	0x000000ff
        /*04ec*/ 	.word	0x00013200
        /*04f0*/ 	.short	0x0100
        /*04f2*/ 	.byte	0x08
	.zero		1


	//   ....[1]....
        /*04f4*/ 	.word	0x00000280
        /*04f8*/ 	.word	0x000000ff
        /*04fc*/ 	.word	0x00013220
        /*0500*/ 	.short	0x0100
        /*0502*/ 	.byte	0x08
	.zero		1


	//   ....[2]....
        /*0504*/ 	.word	0x00000370
        /*0508*/ 	.word	0x000000ff
        /*050c*/ 	.word	0x00013230
        /*0510*/ 	.short	0x0100
        /*0512*/ 	.byte	0x08
	.zero		1


	//   ....[3]....
        /*0514*/ 	.word	0x00000380
        /*0518*/ 	.word	0x000000ff
        /*051c*/ 	.word	0x00013240
        /*0520*/ 	.short	0x0100
        /*0522*/ 	.byte	0x08
	.zero		1


	//   ....[4]....
        /*0524*/ 	.word	0x00000390
        /*0528*/ 	.word	0x000000ff
        /*052c*/ 	.word	0x00013238
        /*0530*/ 	.short	0x0100
        /*0532*/ 	.byte	0x08
	.zero		1


	//   ....[5]....
        /*0534*/ 	.word	0x000003a0
        /*0538*/ 	.word	0x000000ff
        /*053c*/ 	.word	0x00013248
        /*0540*/ 	.short	0x0100
        /*0542*/ 	.byte	0x08
	.zero		1


	//   ....[6]....
        /*0544*/ 	.word	0x000004d0
        /*0548*/ 	.word	0x000000ff
        /*054c*/ 	.word	0x00013250
        /*0550*/ 	.short	0x0100
        /*0552*/ 	.byte	0x08
	.zero		1


	//   ....[7]....
        /*0554*/ 	.word	0x000004e0
        /*0558*/ 	.word	0x000000ff
        /*055c*/ 	.word	0x00013260
        /*0560*/ 	.short	0x0100
        /*0562*/ 	.byte	0x08
	.zero		1


	//   ....[8]....
        /*0564*/ 	.word	0x000004f0
        /*0568*/ 	.word	0x000000ff
        /*056c*/ 	.word	0x00013258
        /*0570*/ 	.short	0x0100
        /*0572*/ 	.byte	0x08
	.zero		1


	//   ....[9]....
        /*0574*/ 	.word	0x00000500
        /*0578*/ 	.word	0x000000ff
        /*057c*/ 	.word	0x00013268
        /*0580*/ 	.short	0x0100
        /*0582*/ 	.byte	0x08
	.zero		1


	//   ....[10]....
        /*0584*/ 	.word	0x000005f0
        /*0588*/ 	.word	0x000000ff
        /*058c*/ 	.word	0x00013270
        /*0590*/ 	.short	0x0100
        /*0592*/ 	.byte	0x06
	.zero		1


	//   ....[11]....
        /*0594*/ 	.word	0x00000600
        /*0598*/ 	.word	0x000000ff
        /*059c*/ 	.word	0x00013280
        /*05a0*/ 	.short	0x0100
        /*05a2*/ 	.byte	0x06
	.zero		1


	//   ....[12]....
        /*05a4*/ 	.word	0x00000610
        /*05a8*/ 	.word	0x000000ff
        /*05ac*/ 	.word	0x00013278
        /*05b0*/ 	.short	0x0100
        /*05b2*/ 	.byte	0x06
	.zero		1


	//   ....[13]....
        /*05b4*/ 	.word	0x00000620
        /*05b8*/ 	.word	0x000000ff
        /*05bc*/ 	.word	0x00013288
        /*05c0*/ 	.short	0x0100
        /*05c2*/ 	.byte	0x06
	.zero		1


	//   ....[14]....
        /*05c4*/ 	.word	0x00000750
        /*05c8*/ 	.word	0x000000ff
        /*05cc*/ 	.word	0x00013290
        /*05d0*/ 	.short	0x0100
        /*05d2*/ 	.byte	0x08
	.zero		1


	//   ....[15]....
        /*05d4*/ 	.word	0x00000760
        /*05d8*/ 	.word	0x000000ff
        /*05dc*/ 	.word	0x000132a0
        /*05e0*/ 	.short	0x0100
        /*05e2*/ 	.byte	0x08
	.zero		1


	//   ....[16]....
        /*05e4*/ 	.word	0x00000770
        /*05e8*/ 	.word	0x000000ff
        /*05ec*/ 	.word	0x00013298
        /*05f0*/ 	.short	0x0100
        /*05f2*/ 	.byte	0x08
	.zero		1


	//   ....[17]....
        /*05f4*/ 	.word	0x00000780
        /*05f8*/ 	.word	0x000000ff
        /*05fc*/ 	.word	0x000132a8
        /*0600*/ 	.short	0x0100
        /*0602*/ 	.byte	0x08
	.zero		1


	//   ....[18]....
        /*0604*/ 	.word	0x000008b0
        /*0608*/ 	.word	0x000000ff
        /*060c*/ 	.word	0x000132b0
        /*0610*/ 	.short	0x0100
        /*0612*/ 	.byte	0x08
	.zero		1


	//   ....[19]....
        /*0614*/ 	.word	0x000008c0
        /*0618*/ 	.word	0x000000ff
        /*061c*/ 	.word	0x000132c0
        /*0620*/ 	.short	0x0100
        /*0622*/ 	.byte	0x08
	.zero		1


	//   ....[20]....
        /*0624*/ 	.word	0x000008d0
        /*0628*/ 	.word	0x000000ff
        /*062c*/ 	.word	0x000132b8
        /*0630*/ 	.short	0x0100
        /*0632*/ 	.byte	0x08
	.zero		1


	//   ....[21]....
        /*0634*/ 	.word	0x000008e0
        /*0638*/ 	.word	0x000000ff
        /*063c*/ 	.word	0x000132c8
        /*0640*/ 	.short	0x0100
        /*0642*/ 	.byte	0x08
	.zero		1


	//   ....[22]....
        /*0644*/ 	.word	0x00001cd0
        /*0648*/ 	.word	0x000000ff
        /*064c*/ 	.word	0x00013200
        /*0650*/ 	.short	0x010a
        /*0652*/ 	.byte	0x2d
	.zero		1


	//   ....[23]....
        /*0654*/ 	.word	0x00001d50
        /*0658*/ 	.word	0x00000005
        /*065c*/ 	.word	0x00013230
        /*0660*/ 	.short	0x010a
        /*0662*/ 	.byte	0x3f
	.zero		1


	//   ....[24]....
        /*0664*/ 	.word	0x00001d90
        /*0668*/ 	.word	0x00000005
        /*066c*/ 	.word	0x00013230
        /*0670*/ 	.short	0x010a
        /*0672*/ 	.byte	0x3f
	.zero		1


	//   ....[25]....
        /*0674*/ 	.word	0x00002400
        /*0678*/ 	.word	0x00000000
        /*067c*/ 	.word	0x00000000
        /*0680*/ 	.short	0x0101
        /*0682*/ 	.byte	0x3f
	.zero		1


	//   ....[26]....
        /*0684*/ 	.word	0x00005ad0
        /*0688*/ 	.word	0x000000ff
        /*068c*/ 	.word	0x00013230
        /*0690*/ 	.short	0x010a
        /*0692*/ 	.byte	0x17
	.zero		1


	//   ....[27]....
        /*0694*/ 	.word	0x00005b10
        /*0698*/ 	.word	0x000000ff
        /*069c*/ 	.word	0x00013230
        /*06a0*/ 	.short	0x010a
        /*06a2*/ 	.byte	0x17
	.zero		1


	//   ....[28]....
        /*06a4*/ 	.word	0x00005f60
        /*06a8*/ 	.word	0x000000ff
        /*06ac*/ 	.word	0x00013250
        /*06b0*/ 	.short	0x010a
        /*06b2*/ 	.byte	0x0b
	.zero		1


	//   ....[29]....
        /*06b4*/ 	.word	0x00005fa0
        /*06b8*/ 	.word	0x000000ff
        /*06bc*/ 	.word	0x00013250
        /*06c0*/ 	.short	0x010a
        /*06c2*/ 	.byte	0x0b
	.zero		1


	//   ....[30]....
        /*06c4*/ 	.word	0x00006310
        /*06c8*/ 	.word	0x00000008
        /*06cc*/ 	.word	0x00000000
        /*06d0*/ 	.short	0x0101
        /*06d2*/ 	.byte	0x3f
	.zero		1


	//   ....[31]....
        /*06d4*/ 	.word	0x000094b0
        /*06d8*/ 	.word	0x000000ff
        /*06dc*/ 	.word	0x00000000
        /*06e0*/ 	.short	0x0101
        /*06e2*/ 	.byte	0x06
	.zero		1


	//   ....[32]....
        /*06e4*/ 	.word	0x00009c90
        /*06e8*/ 	.word	0x000000ff
        /*06ec*/ 	.word	0x00013230
        /*06f0*/ 	.short	0x010a
        /*06f2*/ 	.byte	0x06
	.zero		1


	//   ....[33]....
        /*06f4*/ 	.word	0x00009cd0
        /*06f8*/ 	.word	0x000000ff
        /*06fc*/ 	.word	0x00013230
        /*0700*/ 	.short	0x010a
        /*0702*/ 	.byte	0x06
	.zero		1


	//   ....[34]....
        /*0704*/ 	.word	0x0000a120
        /*0708*/ 	.word	0x000000ff
        /*070c*/ 	.word	0x00013250
        /*0710*/ 	.short	0x010a
        /*0712*/ 	.byte	0x0b
	.zero		1


	//   ....[35]....
        /*0714*/ 	.word	0x0000a160
        /*0718*/ 	.word	0x000000ff
        /*071c*/ 	.word	0x00013250
        /*0720*/ 	.short	0x010a
        /*0722*/ 	.byte	0x0b
	.zero		1


	//   ....[36]....
        /*0724*/ 	.word	0x0000b6d0
        /*0728*/ 	.word	0x00000005
        /*072c*/ 	.word	0x00000000
        /*0730*/ 	.short	0x0101
        /*0732*/ 	.byte	0x3f
	.zero		1


	//   ....[37]....
        /*0734*/ 	.word	0x0000b9e0
        /*0738*/ 	.word	0x000000ff
        /*073c*/ 	.word	0x00000000
        /*0740*/ 	.short	0x0101
        /*0742*/ 	.byte	0x06
	.zero		1


	//   ....[38]....
        /*0744*/ 	.word	0x0000bf50
        /*0748*/ 	.word	0x000000ff
        /*074c*/ 	.word	0x00013230
        /*0750*/ 	.short	0x010a
        /*0752*/ 	.byte	0x06
	.zero		1


	//   ....[39]....
        /*0754*/ 	.word	0x0000bf90
        /*0758*/ 	.word	0x000000ff
        /*075c*/ 	.word	0x00013230
        /*0760*/ 	.short	0x010a
        /*0762*/ 	.byte	0x06
	.zero		1


	//   ....[40]....
        /*0764*/ 	.word	0x0000c3e0
        /*0768*/ 	.word	0x000000ff
        /*076c*/ 	.word	0x00013250
        /*0770*/ 	.short	0x010a
        /*0772*/ 	.byte	0x0b
	.zero		1


	//   ....[41]....
        /*0774*/ 	.word	0x0000c420
        /*0778*/ 	.word	0x000000ff
        /*077c*/ 	.word	0x00013250
        /*0780*/ 	.short	0x010a
        /*0782*/ 	.byte	0x0b
	.zero		1


	//   ....[42]....
        /*0784*/ 	.word	0x0000c790
        /*0788*/ 	.word	0x00000000
        /*078c*/ 	.word	0x00000000
        /*0790*/ 	.short	0x0101
        /*0792*/ 	.byte	0x3f
	.zero		1


	//   ....[43]....
        /*0794*/ 	.word	0x0000f940
        /*0798*/ 	.word	0x000000ff
        /*079c*/ 	.word	0x00000000
        /*07a0*/ 	.short	0x0101
        /*07a2*/ 	.byte	0x06
	.zero		1


	//   ....[44]....
        /*07a4*/ 	.word	0x0000fde0
        /*07a8*/ 	.word	0x000000ff
        /*07ac*/ 	.word	0x00013250
        /*07b0*/ 	.short	0x010a
        /*07b2*/ 	.byte	0x0e
	.zero		1


	//   ....[45]....
        /*07b4*/ 	.word	0x0000fe20
        /*07b8*/ 	.word	0x000000ff
        /*07bc*/ 	.word	0x00013250
        /*07c0*/ 	.short	0x010a
        /*07c2*/ 	.byte	0x0e
	.zero		1


	//   ....[46]....
        /*07c4*/ 	.word	0x000104a0
        /*07c8*/ 	.word	0x000000ff
        /*07cc*/ 	.word	0x00000000
        /*07d0*/ 	.short	0x0101
        /*07d2*/ 	.byte	0x04
	.zero		1


	//   ....[47]....
        /*07d4*/ 	.word	0x00011730
        /*07d8*/ 	.word	0x0000000a
        /*07dc*/ 	.word	0x00000000
        /*07e0*/ 	.short	0x0101
        /*07e2*/ 	.byte	0x3f
	.zero		1


	//   ....[48]....
        /*07e4*/ 	.word	0x00014650
        /*07e8*/ 	.word	0x00000005
        /*07ec*/ 	.word	0x00013280
        /*07f0*/ 	.short	0x010a
        /*07f2*/ 	.byte	0x3f
	.zero		1


	//   ....[49]....
        /*07f4*/ 	.word	0x00014800
        /*07f8*/ 	.word	0x00000005
        /*07fc*/ 	.word	0x00013240
        /*0800*/ 	.short	0x010a
        /*0802*/ 	.byte	0x3f
	.zero		1


	//   ....[50]....
        /*0804*/ 	.word	0x000153c0
        /*0808*/ 	.word	0x00000012
        /*080c*/ 	.word	0x00013200
        /*0810*/ 	.short	0x0107
        /*0812*/ 	.byte	0x3f
	.zero		1


	//   ....[51]....
        /*0814*/ 	.word	0x000154b0
        /*0818*/ 	.word	0x00000012
        /*081c*/ 	.word	0x00013200
        /*0820*/ 	.short	0x0101
        /*0822*/ 	.byte	0x3f
	.zero		1


	//   ....[52]....
        /*0824*/ 	.word	0x000154d0
        /*0828*/ 	.word	0x00000012
        /*082c*/ 	.word	0x00013220
        /*0830*/ 	.short	0x010a
        /*0832*/ 	.byte	0x3f
	.zero		1


	//   ....[53]....
        /*0834*/ 	.word	0x000157a0
        /*0838*/ 	.word	0x00000004
        /*083c*/ 	.word	0x00013280
        /*0840*/ 	.short	0x010a
        /*0842*/ 	.byte	0x3f
	.zero		1


	//   ....[54]....
        /*0844*/ 	.word	0x000159f0
        /*0848*/ 	.word	0x00000004
        /*084c*/ 	.word	0x00013240
        /*0850*/ 	.short	0x010a
        /*0852*/ 	.byte	0x3f
	.zero		1


	//   ....[55]....
        /*0854*/ 	.word	0x00015cb0
        /*0858*/ 	.word	0x00000003
        /*085c*/ 	.word	0x00013270
        /*0860*/ 	.short	0x010a
        /*0862*/ 	.byte	0x3f
	.zero		1


	//   ....[56]....
        /*0864*/ 	.word	0x00015d30
        /*0868*/ 	.word	0x00000003
        /*086c*/ 	.word	0x00013260
        /*0870*/ 	.short	0x010a
        /*0872*/ 	.byte	0x3f
	.zero		1


	//   ....[57]....
        /*0874*/ 	.word	0x00016010
        /*0878*/ 	.word	0x00000003
        /*087c*/ 	.word	0x00013250
        /*0880*/ 	.short	0x0101
        /*0882*/ 	.byte	0x3f
	.zero		1


	//   ....[58]....
        /*0884*/ 	.word	0x00016090
        /*0888*/ 	.word	0x00000002
        /*088c*/ 	.word	0x00000000
        /*0890*/ 	.short	0x0101
        /*0892*/ 	.byte	0x3f
	.zero		1


	//   ....[59]....
        /*0894*/ 	.word	0x00016280
        /*0898*/ 	.word	0x00000002
        /*089c*/ 	.word	0x00013270
        /*08a0*/ 	.short	0x010a
        /*08a2*/ 	.byte	0x3f
	.zero		1


	//   ....[60]....
        /*08a4*/ 	.word	0x00016300
        /*08a8*/ 	.word	0x00000002
        /*08ac*/ 	.word	0x00013260
        /*08b0*/ 	.short	0x010a
        /*08b2*/ 	.byte	0x3f
	.zero		1


	//   ....[61]....
        /*08b4*/ 	.word	0x000165d0
        /*08b8*/ 	.word	0x00000002
        /*08bc*/ 	.word	0x00013250
        /*08c0*/ 	.short	0x0101
        /*08c2*/ 	.byte	0x3f
	.zero		1


	//   ....[62]....
        /*08c4*/ 	.word	0x00016620
        /*08c8*/ 	.word	0x00000000
        /*08cc*/ 	.word	0x00000000
        /*08d0*/ 	.short	0x0101
        /*08d2*/ 	.byte	0x3f
	.zero		1


	//   ....[63]....
        /*08d4*/ 	.word	0x00017310
        /*08d8*/ 	.word	0x00000006
        /*08dc*/ 	.word	0x00013220
        /*08e0*/ 	.short	0x010a
        /*08e2*/ 	.byte	0x3f
	.zero		1


	//   ....[64]....
        /*08e4*/ 	.word	0x000174b0
        /*08e8*/ 	.word	0x00000005
        /*08ec*/ 	.word	0x00000000
        /*08f0*/ 	.short	0x010a
        /*08f2*/ 	.byte	0x3f
	.zero		1


	//   ....[65]....
        /*08f4*/ 	.word	0x00017520
        /*08f8*/ 	.word	0x00000009
        /*08fc*/ 	.word	0x00000000
        /*0900*/ 	.short	0x010a
        /*0902*/ 	.byte	0x3f
	.zero		1


	//   ....[66]....
        /*0904*/ 	.word	0x00017570
        /*0908*/ 	.word	0x00000013
        /*090c*/ 	.word	0x00013260
        /*0910*/ 	.short	0x010a
        /*0912*/ 	.byte	0x3f
	.zero		1


	//   ....[67]....
        /*0914*/ 	.word	0x000175c0
        /*0918*/ 	.word	0x00000007
        /*091c*/ 	.word	0x00013260
        /*0920*/ 	.short	0x010a
        /*0922*/ 	.byte	0x3f
	.zero		1


	//   ....[68]....
        /*0924*/ 	.word	0x00017600
        /*0928*/ 	.word	0x00000013
        /*092c*/ 	.word	0x00013280
        /*0930*/ 	.short	0x010a
        /*0932*/ 	.byte	0x3f
	.zero		1


	//   ....[69]....
        /*0934*/ 	.word	0x00017620
        /*0938*/ 	.word	0x00000007
        /*093c*/ 	.word	0x00013280
        /*0940*/ 	.short	0x010a
        /*0942*/ 	.byte	0x3f
	.zero		1


	//   ....[70]....
        /*0944*/ 	.word	0x00017690
        /*0948*/ 	.word	0x00000003
        /*094c*/ 	.word	0x00013200
        /*0950*/ 	.short	0x010a
        /*0952*/ 	.byte	0x3f
	.zero		1


	//   ....[71]....
        /*0954*/ 	.word	0x000176e0
        /*0958*/ 	.word	0x00000005
        /*095c*/ 	.word	0x00013230
        /*0960*/ 	.short	0x010a
        /*0962*/ 	.byte	0x3f
	.zero		1


	//   ....[72]....
        /*0964*/ 	.word	0x00017740
        /*0968*/ 	.word	0x00000009
        /*096c*/ 	.word	0x00013230
        /*0970*/ 	.short	0x010a
        /*0972*/ 	.byte	0x3f
	.zero		1


	//   ....[73]....
        /*0974*/ 	.word	0x000177a0
        /*0978*/ 	.word	0x00000009
        /*097c*/ 	.word	0x00013250
        /*0980*/ 	.short	0x010a
        /*0982*/ 	.byte	0x3f
	.zero		1


	//   ....[74]....
        /*0984*/ 	.word	0x00017800
        /*0988*/ 	.word	0x00000003
        /*098c*/ 	.word	0x00013230
        /*0990*/ 	.short	0x010a
        /*0992*/ 	.byte	0x3f
	.zero		1


	//   ....[75]....
        /*0994*/ 	.word	0x00017860
        /*0998*/ 	.word	0x00000003
        /*099c*/ 	.word	0x00013250
        /*09a0*/ 	.short	0x010a
        /*09a2*/ 	.byte	0x3f
	.zero		1


	//   ....[76]....
        /*09a4*/ 	.word	0x000178c0
        /*09a8*/ 	.word	0x00000003
        /*09ac*/ 	.word	0x00013230
        /*09b0*/ 	.short	0x010a
        /*09b2*/ 	.byte	0x3f
	.zero		1


	//   ....[77]....
        /*09b4*/ 	.word	0x00017920
        /*09b8*/ 	.word	0x00000003
        /*09bc*/ 	.word	0x00013250
        /*09c0*/ 	.short	0x010a
        /*09c2*/ 	.byte	0x3f
	.zero		1


	//   ....[78]....
        /*09c4*/ 	.word	0x00017980
        /*09c8*/ 	.word	0x00000007
        /*09cc*/ 	.word	0x00013250
        /*09d0*/ 	.short	0x010a
        /*09d2*/ 	.byte	0x3f
	.zero		1


	//   ....[79]....
        /*09d4*/ 	.word	0x00017ad0
        /*09d8*/ 	.word	0x00000005
        /*09dc*/ 	.word	0x00013280
        /*09e0*/ 	.short	0x010a
        /*09e2*/ 	.byte	0x3f
	.zero		1


	//   ....[80]....
        /*09e4*/ 	.word	0x00017b20
        /*09e8*/ 	.word	0x00000005
        /*09ec*/ 	.word	0x00013240
        /*09f0*/ 	.short	0x010a
        /*09f2*/ 	.byte	0x3f
	.zero		1


	//   ....[81]....
        /*09f4*/ 	.word	0x00018230
        /*09f8*/ 	.word	0x00000012
        /*09fc*/ 	.word	0x00013220
        /*0a00*/ 	.short	0x010a
        /*0a02*/ 	.byte	0x3f
	.zero		1


	//   ....[82]....
        /*0a04*/ 	.word	0x00018280
        /*0a08*/ 	.word	0x00000004
        /*0a0c*/ 	.word	0x00013280
        /*0a10*/ 	.short	0x010a
        /*0a12*/ 	.byte	0x3f
	.zero		1


	//   ....[83]....
        /*0a14*/ 	.word	0x000182d0
        /*0a18*/ 	.word	0x00000004
        /*0a1c*/ 	.word	0x00013240
        /*0a20*/ 	.short	0x010a
        /*0a22*/ 	.byte	0x3f
	.zero		1


	//   ....[84]....
        /*0a24*/ 	.word	0x00018320
        /*0a28*/ 	.word	0x00000003
        /*0a2c*/ 	.word	0x00013270
        /*0a30*/ 	.short	0x010a
        /*0a32*/ 	.byte	0x3f
	.zero		1


	//   ....[85]....
        /*0a34*/ 	.word	0x00018370
        /*0a38*/ 	.word	0x00000003
        /*0a3c*/ 	.word	0x00013260
        /*0a40*/ 	.short	0x010a
        /*0a42*/ 	.byte	0x3f
	.zero		1


	//   ....[86]....
        /*0a44*/ 	.word	0x000183c0
        /*0a48*/ 	.word	0x00000002
        /*0a4c*/ 	.word	0x00013270
        /*0a50*/ 	.short	0x010a
        /*0a52*/ 	.byte	0x3f
	.zero		1


	//   ....[87]....
        /*0a54*/ 	.word	0x00018410
        /*0a58*/ 	.word	0x00000002
        /*0a5c*/ 	.word	0x00013260
        /*0a60*/ 	.short	0x010a
        /*0a62*/ 	.byte	0x3f
	.zero		1


	//   ....[88]....
        /*0a64*/ 	.word	0x00018460
        /*0a68*/ 	.word	0x00000006
        /*0a6c*/ 	.word	0x00013220
        /*0a70*/ 	.short	0x010a
        /*0a72*/ 	.byte	0x3f
	.zero		1


	//   ....[89]....
        /*0a74*/ 	.word	0x00018600
        /*0a78*/ 	.word	0x00000005
        /*0a7c*/ 	.word	0x00000000
        /*0a80*/ 	.short	0x010a
        /*0a82*/ 	.byte	0x3f
	.zero		1


	//   ....[90]....
        /*0a84*/ 	.word	0x00018650
        /*0a88*/ 	.word	0x00000009
        /*0a8c*/ 	.word	0x00000000
        /*0a90*/ 	.short	0x010a
        /*0a92*/ 	.byte	0x3f
	.zero		1


	//   ....[91]....
        /*0a94*/ 	.word	0x000186a0
        /*0a98*/ 	.word	0x00000013
        /*0a9c*/ 	.word	0x00013260
        /*0aa0*/ 	.short	0x010a
        /*0aa2*/ 	.byte	0x3f
	.zero		1


	//   ....[92]....
        /*0aa4*/ 	.word	0x000186f0
        /*0aa8*/ 	.word	0x00000007
        /*0aac*/ 	.word	0x00013260
        /*0ab0*/ 	.short	0x010a
        /*0ab2*/ 	.byte	0x3f
	.zero		1


	//   ....[93]....
        /*0ab4*/ 	.word	0x00018740
        /*0ab8*/ 	.word	0x00000013
        /*0abc*/ 	.word	0x00013280
        /*0ac0*/ 	.short	0x010a
        /*0ac2*/ 	.byte	0x3f
	.zero		1


	//----- nvinfo : EIATTR_NUM_MBARRIERS
	.align		4
.L_205:
        /*0ac4*/ 	.byte	0x03, 0x38
        /*0ac6*/ 	.short	0x0016


	//----- nvinfo : EIATTR_EXIT_INSTR_OFFSETS
	.align		4
        /*0ac8*/ 	.byte	0x04, 0x1c
        /*0aca*/ 	.short	(.L_207 - .L_206)


	//   ....[0]....
.L_206:
        /*0acc*/ 	.word	0x00000a40


	//   ....[1]....
        /*0ad0*/ 	.word	0x000123b0


	//   ....[2]....
        /*0ad4*/ 	.word	0x00017670


	//----- nvinfo : EIATTR_MAX_THREADS
	.align		4
.L_207:
        /*0ad8*/ 	.byte	0x04, 0x05
        /*0ada*/ 	.short	(.L_209 - .L_208)
.L_208:
        /*0adc*/ 	.word	0x00000200
        /*0ae0*/ 	.word	0x00000001
        /*0ae4*/ 	.word	0x00000001


	//----- nvinfo : EIATTR_CRS_STACK_SIZE
	.align		4
.L_209:
        /*0ae8*/ 	.byte	0x04, 0x1e
        /*0aea*/ 	.short	(.L_211 - .L_210)
.L_210:
        /*0aec*/ 	.word	0x00000000


	//----- nvinfo : EIATTR_CBANK_PARAM_SIZE
	.align		4
.L_211:
        /*0af0*/ 	.byte	0x03, 0x19
        /*0af2*/ 	.short	0x0af0


	//----- nvinfo : EIATTR_PARAM_CBANK
	.align		4
        /*0af4*/ 	.byte	0x04, 0x0a
        /*0af6*/ 	.short	(.L_213 - .L_212)
	.align		4
.L_212:
        /*0af8*/ 	.word	index@(.nv.constant0._ZN7cutlass13device_kernelIN5flash11enable_sm90INS1_16FlashAttnFwdSm90INS1_25CollectiveMainloopFwdSm90ILi2EN4cute5tupleIJNS5_1CILi1EEES8_S8_EEENS6_IJNS7_ILi192EEENS7_ILi160EEENS7_ILi64EEEEEELi64ENS_12float_e4m3_tEfNS_4arch4Sm90ELb0ELb1ELb0ELb1ELb0ELb0ELb0ELb1ELb1ELb1ELb0ELb0EEENS1_21CollectiveEpilogueFwdINS6_IJSA_SC_SB_EEES9_NS_10bfloat16_tESG_Li384ELb1ELb1ELb0ELb1EEENS1_36VarlenDynamicPersistentTileSchedulerILi192ELi160ELi384ELi128ELb0ELb1ELb1ELb1ELb0ELb1EEEEEEEEEvNT_6ParamsE)
        /*0afc*/ 	.short	0x0210
        /*0afe*/ 	.short	0x0af0


	//----- nvinfo : EIATTR_SW_WAR
	.align		4
.L_213:
        /*0b00*/ 	.byte	0x04, 0x36
        /*0b02*/ 	.short	(.L_215 - .L_214)
.L_214:
        /*0b04*/ 	.word	0x00000008
.L_215:


//--------------------- .nv.info._ZN7cutlass13device_kernelIN5flash11enable_sm90INS1_16FlashAttnFwdSm90INS1_25CollectiveMainloopFwdSm90ILi2EN4cute5tupleIJNS5_1CILi1EEES8_S8_EEENS6_IJNS7_ILi192EEENS7_ILi160EEENS7_ILi64EEEEEELi64ENS_12float_e4m3_tEfNS_4arch4Sm90ELb0ELb1ELb0ELb1ELb0ELb1ELb0ELb1ELb1ELb1ELb0ELb0EEENS1_21CollectiveEpilogueFwdINS6_IJSA_SC_SB_EEES9_NS_10bfloat16_tESG_Li384ELb1ELb1ELb0ELb1EEENS1_36VarlenDynamicPersistentTileSchedulerILi192ELi160ELi384ELi128ELb0ELb1ELb1ELb1ELb0ELb1EEEEEEEEEvNT_6ParamsE --------------------------
	.section	.nv.info._ZN7cutlass13device_kernelIN5flash11enable_sm90INS1_16FlashAttnFwdSm90INS1_25CollectiveMainloopFwdSm90ILi2EN4cute5tupleIJNS5_1CILi1EEES8_S8_EEENS6_IJNS7_ILi192EEENS7_ILi160EEENS7_ILi64EEEEEELi64ENS_12float_e4m3_tEfNS_4arch4Sm90ELb0ELb1ELb0ELb1ELb0ELb1ELb0ELb1ELb1ELb1ELb0ELb0EEENS1_21CollectiveEpilogueFwdINS6_IJSA_SC_SB_EEES9_NS_10bfloat16_tESG_Li384ELb1ELb1ELb0ELb1EEENS1_36VarlenDynamicPersistentTileSchedulerILi192ELi160ELi384ELi128ELb0ELb1ELb1ELb1ELb0ELb1EEEEEEEEEvNT_6ParamsE,"",@"SHT_CUDA_INFO"
	.sectionflags	@""
	.align	4


	//----- nvinfo : EIATTR_CUDA_API_VERSION
	.align		4
        /*0000*/ 	.byte	0x04, 0x37
        /*0002*/ 	.short	(.L_217 - .L_216)
.L_216:
        /*0004*/ 	.word	0x00000082


	//----- nvinfo : EIATTR_KPARAM_INFO
	.align		4
.L_217:
        /*0008*/ 	.byte	0x04, 0x17
        /*000a*/ 	.short	(.L_219 - .L_218)
.L_218:
        /*000c*/ 	.word	0x00000000
        /*0010*/ 	.short	0x0000
        /*0012*/ 	.short	0x0070
        /*0014*/ 	.byte	0x00, 0xf0, 0x01, 0x2a


	//----- nvinfo : EIATTR_SPARSE_MMA_MASK
	.align		4
.L_219:
        /*0018*/ 	.byte	0x03, 0x50
        /*001a*/ 	.short	0x0000


	//----- nvinfo : EIATTR_MAXREG_COUNT
	.align		4
        /*001c*/ 	.byte	0x03, 0x1b
        /*001e*/ 	.short	0x0080


	//----- nvinfo : EIATTR_NUM_BARRIERS
	.align		4
        /*0020*/ 	.byte	0x02, 0x4c
        /*0022*/ 	.byte	0x10
	.zero		1


	//----- nvinfo : EIATTR_EXTERNS
	.align		4
        /*0024*/ 	.byte	0x04, 0x0f
        /*0026*/ 	.short	(.L_221 - .L_220)


	//   ....[0]....
	.align		4
.L_220:
        /*0028*/ 	.word	index@(__assertfail)


	//----- nvinfo : EIATTR_ANNOTATIONS
	.align		4
.L_221:
        /*002c*/ 	.byte	0x04, 0x55
        /*002e*/ 	.short	(.L_223 - .L_222)


	//   ....[0]....
.L_222:
        /* <DEDUP_REMOVED lines=83> */


	//----- nvinfo : EIATTR_MERCURY_ISA_VERSION
	.align		4
.L_223:
        /*0548*/ 	.byte	0x03, 0x5f
        /*054a*/ 	.short	0x0101


	//----- nvinfo : EIATTR_UNUSED_LOAD_BYTE_OFFSET
	.align		4
        /*054c*/ 	.byte	0x04, 0x44
        /*054e*/ 	.short	(.L_225 - .L_224)


	//   ....[0]....
.L_224:
        /*0550*/ 	.word	0x00000a90
        /*0554*/ 	.word	0x0000fff0


	//   ....[1]....
        /*0558*/ 	.word	0x00017ea0
        /*055c*/ 	.word	0x0000fff0


	//----- nvinfo : EIATTR_INT_WARP_WIDE_INSTR_OFFSETS
	.align		4
.L_225:
        /*0560*/ 	.byte	0x04, 0x31
        /*0562*/ 	.short	(.L_227 - .L_226)


	//   ....[0]....
.L_226:
        /*0564*/ 	.word	0x00000180


	//   ....[1]....
        /*0568*/ 	.word	0x000001c0


	//   ....[2]....
        /*056c*/ 	.word	0x00000280


	//   ....[3]....
        /*0570*/ 	.word	0x0001c5f0


	//   ....[4]....
        /*0574*/ 	.word	0x0001c680


	//   ....[5]....
        /*0578*/ 	.word	0x0001eb80


	//   ....[6]....
        /*057c*/ 	.word	0x0001ec10


	//----- nvinfo : EIATTR_COOP_GROUP_MASK_REGIDS
	.align		4
.L_227:
        /*0580*/ 	.byte	0x04, 0x29
        /*0582*/ 	.short	(.L_229 - .L_228)


	//   ....[0]....
.L_228:
        /*0584*/ 	.word	0xffffffff


	//   ....[1]....
        /*0588*/ 	.word	0xffffffff


	//   ....[2]....
        /*058c*/ 	.word	0xffffffff


	//   ....[3]....
        /*0590*/ 	.word	0xffffffff


	//   ....[4]....
        /*0594*/ 	.word	0xffffffff


	//   ....[5]....
        /*0598*/ 	.word	0xffffffff


	//   ....[6]....
        /*059c*/ 	.word	0xffffffff


	//   ....[7]....
        /*05a0*/ 	.word	0xffffffff


	//   ....[8]....
        /*05a4*/ 	.word	0xffffffff


	//   ....[9]....
        /*05a8*/ 	.word	0xffffffff


	//   ....[10]....
        /*05ac*/ 	.word	0xffffffff


	//   ....[11]....
        /*05b0*/ 	.word	0xffffffff


	//   ....[12]....
        /*05b4*/ 	.word	0xffffffff


	//   ....[13]....
        /*05b8*/ 	.word	0xffffffff


	//   ....[14]....
        /*05bc*/ 	.word	0xffffffff


	//   ....[15]....
        /*05c0*/ 	.word	0xffffffff


	//   ....[16]....
        /*05c4*/ 	.word	0xffffffff


	//   ....[17]....
        /*05c8*/ 	.word	0xffffffff


	//   ....[18]....
        /*05cc*/ 	.word	0xffffffff


	//   ....[19]....
        /*05d0*/ 	.word	0xffffffff


	//   ....[20]....
        /*05d4*/ 	.word	0xffffffff


	//   ....[21]....
        /*05d8*/ 	.word	0xffffffff


	//   ....[22]....
        /*05dc*/ 	.word	0xffffffff


	//   ....[23]....
        /*05e0*/ 	.word	0xffffffff


	//   ....[24]....
        /*05e4*/ 	.word	0xffffffff


	//   ....[25]....
        /*05e8*/ 	.word	0xffffffff


	//   ....[26]....
        /*05ec*/ 	.word	0xffffffff


	//   ....[27]....
        /*05f0*/ 	.word	0xffffffff


	//   ....[28]....
        /*05f4*/ 	.word	0xffffffff


	//   ....[29]....
        /*05f8*/ 	.word	0xffffffff


	//   ....[30]....
        /*05fc*/ 	.word	0xffffffff


	//   ....[31]....
        /*0600*/ 	.word	0xffffffff


	//   ....[32]....
        /*0604*/ 	.word	0xffffffff


	//   ....[33]....
        /*0608*/ 	.word	0xffffffff


	//   ....[34]....
        /*060c*/ 	.word	0xffffffff


	//   ....[35]....
        /*0610*/ 	.word	0xffffffff


	//   ....[36]....
        /*0614*/ 	.word	0xffffffff


	//   ....[37]....
        /*0618*/ 	.word	0xffffffff


	//   ....[38]....
        /*061c*/ 	.word	0xffffffff


	//   ....[39]....
        /*0620*/ 	.word	0xffffffff


	//   ....[40]....
        /*0624*/ 	.word	0xffffffff


	//   ....[41]....
        /*0628*/ 	.word	0xffffffff


	//   ....[42]....
        /*062c*/ 	.word	0xffffffff


	//   ....[43]....
        /*0630*/ 	.word	0xffffffff


	//   ....[44]....
        /*0634*/ 	.word	0xffffffff


	//   ....[45]....
        /*0638*/ 	.word	0xffffffff


	//   ....[46]....
        /*063c*/ 	.word	0xffffffff


	//   ....[47]....
        /*0640*/ 	.word	0xffffffff


	//   ....[48]....
        /*0644*/ 	.word	0xffffffff


	//   ....[49]....
        /*0648*/ 	.word	0xffffffff


	//   ....[50]....
        /*064c*/ 	.word	0xffffffff


	//   ....[51]....
        /*0650*/ 	.word	0xffffffff


	//   ....[52]....
        /*0654*/ 	.word	0xffffffff


	//   ....[53]....
        /*0658*/ 	.word	0xffffffff


	//   ....[54]....
        /*065c*/ 	.word	0xffffffff


	//   ....[55]....
        /*0660*/ 	.word	0xffffffff


	//   ....[56]....
        /*0664*/ 	.word	0xffffffff


	//   ....[57]....
        /*0668*/ 	.word	0xffffffff


	//   ....[58]....
        /*066c*/ 	.word	0xffffffff


	//   ....[59]....
        /*0670*/ 	.word	0xffffffff


	//   ....[60]....
        /*0674*/ 	.word	0xffffffff


	//   ....[61]....
        /*0678*/ 	.word	0xffffffff


	//   ....[62]....
        /*067c*/ 	.word	0xffffffff


	//   ....[63]....
        /*0680*/ 	.word	0xffffffff


	//   ....[64]....
        /*0684*/ 	.word	0xffffffff


	//   ....[65]....
        /*0688*/ 	.word	0xffffffff


	//   ....[66]....
        /*068c*/ 	.word	0xffffffff


	//   ....[67]....
        /*0690*/ 	.word	0xffffffff


	//   ....[68]....
        /*0694*/ 	.word	0xffffffff


	//   ....[69]....
        /*0698*/ 	.word	0xffffffff


	//   ....[70]....
        /*069c*/ 	.word	0xffffffff


	//   ....[71]....
        /*06a0*/ 	.word	0xffffffff


	//   ....[72]....
        /*06a4*/ 	.word	0xffffffff


	//   ....[73]....
        /*06a8*/ 	.word	0xffffffff


	//   ....[74]....
        /*06ac*/ 	.word	0xffffffff


	//   ....[75]....
        /*06b0*/ 	.word	0xffffffff


	//   ....[76]....
        /*06b4*/ 	.word	0xffffffff


	//   ....[77]....
        /*06b8*/ 	.word	0xffffffff


	//   ....[78]....
        /*06bc*/ 	.word	0xffffffff


	//   ....[79]....
        /*06c0*/ 	.word	0xffffffff


	//   ....[80]....
        /*06c4*/ 	.word	0xffffffff


	//   ....[81]....
        /*06c8*/ 	.word	0xffffffff


	//   ....[82]....
        /*06cc*/ 	.word	0xffffffff


	//   ....[83]....
        /*06d0*/ 	.word	0xffffffff


	//   ....[84]....
        /*06d4*/ 	.word	0xffffffff


	//   ....[85]....
        /*06d8*/ 	.word	0xffffffff


	//   ....[86]....
        /*06dc*/ 	.word	0xffffffff


	//   ....[87]....
        /*06e0*/ 	.word	0xffffffff


	//   ....[88]....
        /*06e4*/ 	.word	0xffffffff


	//   ....[89]....
        /*06e8*/ 	.word	0xffffffff


	//   ....[90]....
        /*06ec*/ 	.word	0xffffffff


	//   ....[91]....
        /*06f0*/ 	.word	0xffffffff


	//   ....[92]....
        /*06f4*/ 	.word	0xffffffff


	//   ....[93]....
        /*06f8*/ 	.word	0xffffffff


	//   ....[94]....
        /*06fc*/ 	.word	0xffffffff


	//   ....[95]....
        /*0700*/ 	.word	0xffffffff


	//   ....[96]....
        /*0704*/ 	.word	0xffffffff


	//   ....[97]....
        /*0708*/ 	.word	0xffffffff


	//   ....[98]....
        /*070c*/ 	.word	0xffffffff


	//   ....[99]....
        /*0710*/ 	.word	0xffffffff


	//   ....[100]....
        /*0714*/ 	.word	0xffffffff


	//   ....[101]....
        /*0718*/ 	.word	0xffffffff


	//   ....[102]....
        /*071c*/ 	.word	0xffffffff


	//   ....[103]....
        /*0720*/ 	.word	0xffffffff


	//   ....[104]....
        /*0724*/ 	.word	0xffffffff


	//   ....[105]....
        /*0728*/ 	.word	0xffffffff


	//   ....[106]....
        /*072c*/ 	.word	0xffffffff


	//   ....[107]....
        /*0730*/ 	.word	0xffffffff


	//   ....[108]....
        /*0734*/ 	.word	0xffffffff


	//   ....[109]....
        /*0738*/ 	.word	0xffffffff


	//   ....[110]....
        /*073c*/ 	.word	0xffffffff


	//   ....[111]....
        /*0740*/ 	.word	0xffffffff


	//   ....[112]....
        /*0744*/ 	.word	0xffffffff


	//   ....[113]....
        /*0748*/ 	.word	0xffffffff


	//   ....[114]....
        /*074c*/ 	.word	0xffffffff


	//   ....[115]....
        /*0750*/ 	.word	0xffffffff


	//   ....[116]....
        /*0754*/ 	.word	0xffffffff


	//   ....[117]....
        /*0758*/ 	.word	0xffffffff


	//   ....[118]....
        /*075c*/ 	.word	0xffffffff


	//   ....[119]....
        /*0760*/ 	.word	0xffffffff


	//   ....[120]....
        /*0764*/ 	.word	0xffffffff


	//   ....[121]....
        /*0768*/ 	.word	0xffffffff


	//   ....[122]....
        /*076c*/ 	.word	0xffffffff


	//   ....[123]....
        /*0770*/ 	.word	0xffffffff


	//   ....[124]....
        /*0774*/ 	.word	0xffffffff


	//   ....[125]....
        /*0778*/ 	.word	0xffffffff


	//   ....[126]....
        /*077c*/ 	.word	0x0500000f


	//   ....[127]....
        /*0780*/ 	.word	0x0500000f


	//   ....[128]....
        /*0784*/ 	.word	0x0500000f


	//   ....[129]....
        /*0788*/ 	.word	0x0500000f


	//   ....[130]....
        /*078c*/ 	.word	0x0500000f


	//   ....[131]....
        /*0790*/ 	.word	0x0500000f


	//   ....[132]....
        /*0794*/ 	.word	0x0500000f


	//   ....[133]....
        /*0798*/ 	.word	0x0500000f


	//   ....[134]....
        /*079c*/ 	.word	0x0500000f


	//   ....[135]....
        /*07a0*/ 	.word	0x0500000f


	//   ....[136]....
        /*07a4*/ 	.word	0x0500000f


	//   ....[137]....
        /*07a8*/ 	.word	0x0500000f


	//   ....[138]....
        /*07ac*/ 	.word	0x0500000f


	//   ....[139]....
        /*07b0*/ 	.word	0x0500000f


	//   ....[140]....
        /*07b4*/ 	.word	0x0500000f


	//   ....[141]....
        /*07b8*/ 	.word	0x0500000f


	//   ....[142]....
        /*07bc*/ 	.word	0x0500000f


	//   ....[143]....
        /*07c0*/ 	.word	0x0500000f


	//   ....[144]....
        /*07c4*/ 	.word	0x0500000f


	//   ....[145]....
        /*07c8*/ 	.word	0x0500000f


	//   ....[146]....
        /*07cc*/ 	.word	0x0500000f


	//   ....[147]....
        /*07d0*/ 	.word	0x0500000f


	//   ....[148]....
        /*07d4*/ 	.word	0x0500000f


	//   ....[149]....
        /*07d8*/ 	.word	0x0500000f


	//   ....[150]....
        /*07dc*/ 	.word	0x0500000f


	//   ....[151]....
        /*07e0*/ 	.word	0x0500000f


	//   ....[152]....
        /*07e4*/ 	.word	0x0500000f


	//   ....[153]....
        /*07e8*/ 	.word	0x0500000f


	//   ....[154]....
        /*07ec*/ 	.word	0x0500000f


	//   ....[155]....
        /*07f0*/ 	.word	0x0500000f


	//   ....[156]....
        /*07f4*/ 	.word	0x0500000f


	//   ....[157]....
        /*07f8*/ 	.word	0x0500000f


	//   ....[158]....
        /*07fc*/ 	.word	0x0500000f


	//   ....[159]....
        /*0800*/ 	.word	0x0500000f


	//   ....[160]....
        /*0804*/ 	.word	0x0500000f


	//   ....[161]....
        /*0808*/ 	.word	0x0500000f


	//   ....[162]....
        /*080c*/ 	.word	0x0500000f


	//   ....[163]....
        /*0810*/ 	.word	0x0500000f


	//   ....[164]....
        /*0814*/ 	.word	0x0500000f


	//   ....[165]....
        /*0818*/ 	.word	0x0500000f


	//----- nvinfo : EIATTR_COOP_GROUP_INSTR_OFFSETS
	.align		4
.L_229:
        /*081c*/ 	.byte	0x04, 0x28
        /*081e*/ 	.short	(.L_231 - .L_230)


	//   ....[0]....
.L_230:
        /*0820*/ 	.word	0x00000060


	//   ....[1]....
        /*0824*/ 	.word	0x00000190


	//   ....[2]....
        /*0828*/ 	.word	0x00000290


	//   ....[3]....
        /*082c*/ 	.word	0x00000400


	//   ....[4]....
        /*0830*/ 	.word	0x00000560


	//   ....[5]....
        /*0834*/ 	.word	0x00000680


	//   ....[6]....
        /*0838*/ 	.word	0x000007e0


	//   ....[7]....
        /*083c*/ 	.word	0x000058d0


	//   ....[8]....
        /*0840*/ 	.word	0x00006010


	//   ....[9]....
        /*0844*/ 	.word	0x00006020


	//   ....[10]....
        /*0848*/ 	.word	0x00006030


	//   ....[11]....
        /*084c*/ 	.word	0x00006040


	//   ....[12]....
        /*0850*/ 	.word	0x00007530


	//   ....[13]....
        /*0854*/ 	.word	0x00007540


	//   ....[14]....
        /*0858*/ 	.word	0x00007550


	//   ....[15]....
        /*085c*/ 	.word	0x00007560


	//   ....[16]....
        /*0860*/ 	.word	0x00009060


	//   ....[17]....
        /*0864*/ 	.word	0x0000a170


	//   ....[18]....
        /*0868*/ 	.word	0x0000aa10


	//   ....[19]....
        /*086c*/ 	.word	0x0000ab20


	//   ....[20]....
        /*0870*/ 	.word	0x0000b5e0


	//   ....[21]....
        /*0874*/ 	.word	0x0000b680


	//   ....[22]....
        /*0878*/ 	.word	0x0000d290


	//   ....[23]....
        /*087c*/ 	.word	0x0000d4d0


	//   ....[24]....
        /*0880*/ 	.word	0x0000eee0


	//   ....[25]....
        /*0884*/ 	.word	0x0000eff0


	//   ....[26]....
        /*0888*/ 	.word	0x0000f780


	//   ....[27]....
        /*088c*/ 	.word	0x0000f910


	//   ....[28]....
        /*0890*/ 	.word	0x00011b70


	//   ....[29]....
        /*0894*/ 	.word	0x00011ba0


	//   ....[30]....
        /*0898*/ 	.word	0x00011c00


	//   ....[31]....
        /*089c*/ 	.word	0x00011c30


	//   ....[32]....
        /*08a0*/ 	.word	0x00013de0


	//   ....[33]....
        /*08a4*/ 	.word	0x00014e50


	//   ....[34]....
        /*08a8*/ 	.word	0x000156a0


	//   ....[35]....
        /*08ac*/ 	.word	0x000157b0


	//   ....[36]....
        /*08b0*/ 	.word	0x00016450


	//   ....[37]....
        /*08b4*/ 	.word	0x000164b0


	//   ....[38]....
        /*08b8*/ 	.word	0x00017800


	//   ....[39]....
        /*08bc*/ 	.word	0x00017910


	//   ....[40]....
        /*08c0*/ 	.word	0x00017930


	//   ....[41]....
        /*08c4*/ 	.word	0x000179f0


	//   ....[42]....
        /*08c8*/ 	.word	0x000184e0


	//   ....[43]....
        /*08cc*/ 	.word	0x000184f0


	//   ....[44]....
        /*08d0*/ 	.word	0x00018500


	//   ....[45]....
        /*08d4*/ 	.word	0x00018510


	//   ....[46]....
        /*08d8*/ 	.word	0x00018520


	//   ....[47]....
        /*08dc*/ 	.word	0x00018530


	//   ....[48]....
        /*08e0*/ 	.word	0x00018540


	//   ....[49]....
        /*08e4*/ 	.word	0x00018560


	//   ....[50]....
        /*08e8*/ 	.word	0x00018570


	//   ....[51]....
        /*08ec*/ 	.word	0x00018580


	//   ....[52]....
        /*08f0*/ 	.word	0x00018590


	//   ....[53]....
        /*08f4*/ 	.word	0x000185a0


	//   ....[54]....
        /*08f8*/ 	.word	0x000185b0


	//   ....[55]....
        /*08fc*/ 	.word	0x000185c0


	//   ....[56]....
        /*0900*/ 	.word	0x000185d0


	//   ....[57]....
        /*0904*/ 	.word	0x000185e0


	//   ....[58]....
        /*0908*/ 	.word	0x00018ba0


	//   ....[59]....
        /*090c*/ 	.word	0x00018be0


	//   ....[60]....
        /*0910*/ 	.word	0x00018c20


	//   ....[61]....
        /*0914*/ 	.word	0x00018c60


	//   ....[62]....
        /*0918*/ 	.word	0x000190e0


	//   ....[63]....
        /*091c*/ 	.word	0x00019120


	//   ....[64]....
        /*0920*/ 	.word	0x00019140


	//   ....[65]....
        /*0924*/ 	.word	0x00019180


	//   ....[66]....
        /*0928*/ 	.word	0x000191a0


	//   ....[67]....
        /*092c*/ 	.word	0x000191c0


	//   ....[68]....
        /*0930*/ 	.word	0x000191e0


	//   ....[69]....
        /*0934*/ 	.word	0x00019210


	//   ....[70]....
        /*0938*/ 	.word	0x00019a10


	//   ....[71]....
        /*093c*/ 	.word	0x00019a40


	//   ....[72]....
        /*0940*/ 	.word	0x00019a80


	//   ....[73]....
        /*0944*/ 	.word	0x00019ab0


	//   ....[74]....
        /*0948*/ 	.word	0x00019ad0


	//   ....[75]....
        /*094c*/ 	.word	0x00019ae0


	//   ....[76]....
        /*0950*/ 	.word	0x00019af0


	//   ....[77]....
        /*0954*/ 	.word	0x00019b10


	//   ....[78]....
        /*0958*/ 	.word	0x00019c70


	//   ....[79]....
        /*095c*/ 	.word	0x00019e40


	//   ....[80]....
        /*0960*/ 	.word	0x00019e70


	//   ....[81]....
        /*0964*/ 	.word	0x00019ea0


	//   ....[82]....
        /*0968*/ 	.word	0x00019ed0


	//   ....[83]....
        /*096c*/ 	.word	0x00019f00


	//   ....[84]....
        /*0970*/ 	.word	0x00019f30


	//   ....[85]....
        /*0974*/ 	.word	0x0001a0a0


	//   ....[86]....
        /*0978*/ 	.word	0x0001a0d0


	//   ....[87]....
        /*097c*/ 	.word	0x0001a100


	//   ....[88]....
        /*0980*/ 	.word	0x0001a130


	//   ....[89]....
        /*0984*/ 	.word	0x0001a160


	//   ....[90]....
        /*0988*/ 	.word	0x0001a190


	//   ....[91]....
        /*098c*/ 	.word	0x0001a240


	//   ....[92]....
        /*0990*/ 	.word	0x0001a2a0


	//   ....[93]....
        /*0994*/ 	.word	0x0001a340


	//   ....[94]....
        /*0998*/ 	.word	0x0001b530


	//   ....[95]....
        /*099c*/ 	.word	0x0001cd20


	//   ....[96]....
        /*09a0*/ 	.word	0x0001da50


	//   ....[97]....
        /*09a4*/ 	.word	0x0001da70


	//   ....[98]....
        /*09a8*/ 	.word	0x0001da90


	//   ....[99]....
        /*09ac*/ 	.word	0x0001dab0


	//   ....[100]....
        /*09b0*/ 	.word	0x0001db30


	//   ....[101]....
        /*09b4*/ 	.word	0x0001db40


	//   ....[102]....
        /*09b8*/ 	.word	0x0001dbb0


	//   ....[103]....
        /*09bc*/ 	.word	0x0001dbc0


	//   ....[104]....
        /*09c0*/ 	.word	0x0001dbd0


	//   ....[105]....
        /*09c4*/ 	.word	0x0001dc10


	//   ....[106]....
        /*09c8*/ 	.word	0x0001dc70


	//   ....[107]....
        /*09cc*/ 	.word	0x0001dc80


	//   ....[108]....
        /*09d0*/ 	.word	0x0001f240


	//   ....[109]....
        /*09d4*/ 	.word	0x0001f270


	//   ....[110]....
        /*09d8*/ 	.word	0x0001f2b0


	//   ....[111]....
        /*09dc*/ 	.word	0x0001f2e0


	//   ....[112]....
        /*09e0*/ 	.word	0x0001f310


	//   ....[113]....
        /*09e4*/ 	.word	0x0001f340


	//   ....[114]....
        /*09e8*/ 	.word	0x0001f370


	//   ....[115]....
        /*09ec*/ 	.word	0x0001f3a0


	//   ....[116]....
        /*09f0*/ 	.word	0x0001f520


	//   ....[117]....
        /*09f4*/ 	.word	0x0001f550


	//   ....[118]....
        /*09f8*/ 	.word	0x0001f580


	//   ....[119]....
        /*09fc*/ 	.word	0x0001f5b0


	//   ....[120]....
        /*0a00*/ 	.word	0x0001f5e0


	//   ....[121]....
        /*0a04*/ 	.word	0x0001f610


	//   ....[122]....
        /*0a08*/ 	.word	0x0001f6d0


	//   ....[123]....
        /*0a0c*/ 	.word	0x0001f6f0


	//   ....[124]....
        /*0a10*/ 	.word	0x0001f760


	//   ....[125]....
        /*0a14*/ 	.word	0x0001fe00


	//   ....[126]....
        /*0a18*/ 	.word	0x00020270


	//   ....[127]....
        /*0a1c*/ 	.word	0x00020300


	//   ....[128]....
        /*0a20*/ 	.word	0x00020350


	//   ....[129]....
        /*0a24*/ 	.word	0x000203a0


	//   ....[130]....
        /*0a28*/ 	.word	0x00020470


	//   ....[131]....
        /*0a2c*/ 	.word	0x00020500


	//   ....[132]....
        /*0a30*/ 	.word	0x00020550


	//   ....[133]....
        /*0a34*/ 	.word	0x000205a0


	//   ....[134]....
        /*0a38*/ 	.word	0x00020930


	//   ....[135]....
        /*0a3c*/ 	.word	0x00020c10


	//   ....[136]....
        /*0a40*/ 	.word	0x00020e40


	//   ....[137]....
        /*0a44*/ 	.word	0x00020e90


	//   ....[138]....
        /*0a48*/ 	.word	0x00020ef0


	//   ....[139]....
        /*0a4c*/ 	.word	0x00020fd0


	//   ....[140]....
        /*0a50*/ 	.word	0x00021030


	//   ....[141]....
        /*0a54*/ 	.word	0x00021110


	//   ....[142]....
        /*0a58*/ 	.word	0x00021170


	//   ....[143]....
        /*0a5c*/ 	.word	0x00021250


	//   ....[144]....
        /*0a60*/ 	.word	0x000212b0


	//   ....[145]....
        /*0a64*/ 	.word	0x000213a0


	//   ....[146]....
        /*0a68*/ 	.word	0x00021400


	//   ....[147]....
        /*0a6c*/ 	.word	0x000214d0


	//   ....[148]....
        /*0a70*/ 	.word	0x000217a0


	//   ....[149]....
        /*0a74*/ 	.word	0x00021840


	//   ....[150]....
        /*0a78*/ 	.word	0x00021960


	//   ....[151]....
        /*0a7c*/ 	.word	0x000219d0


	//   ....[152]....
        /*0a80*/ 	.word	0x00021a40


	//   ....[153]....
        /*0a84*/ 	.word	0x00021ab0


	//   ....[154]....
        /*0a88*/ 	.word	0x00021b20


	//   ....[155]....
        /*0a8c*/ 	.word	0x00021ba0


	//   ....[156]....
        /*0a90*/ 	.word	0x00021c30


	//   ....[157]....
        /*0a94*/ 	.word	0x00021cc0


	//   ....[158]....
        /*0a98*/ 	.word	0x00021d30


	//   ....[159]....
        /*0a9c*/ 	.word	0x00021da0


	//   ....[160]....
        /*0aa0*/ 	.word	0x00021e10


	//   ....[161]....
        /*0aa4*/ 	.word	0x00021e90


	//   ....[162]....
        /*0aa8*/ 	.word	0x00021f00


	//   ....[163]....
        /*0aac*/ 	.word	0x00021fa0


	//   ....[164]....
        /*0ab0*/ 	.word	0x00022030


	//   ....[165]....
        /*0ab4*/ 	.word	0x00022160


	//----- nvinfo : EIATTR_REG_RECONFIG
	.align		4
.L_231:
        /*0ab8*/ 	.byte	0x01, 0x54
	.zero		2


	//----- nvinfo : EIATTR_SYSCALL_OFFSETS
	.align		4
        /*0abc*/ 	.byte	0x04, 0x46
        /*0abe*/ 	.short	(.L_233 - .L_232)


	//   ....[0]....
.L_232:
        /*0ac0*/ 	.word	0x00001b20


	//   ....[1]....
        /*0ac4*/ 	.word	0x00001c70


	//   ....[2]....
        /*0ac8*/ 	.word	0x00005a40


	//   ....[3]....
        /*0acc*/ 	.word	0x00005d60


	//   ....[4]....
        /*0ad0*/ 	.word	0x0001c7e0


	//   ....[5]....
        /*0ad4*/ 	.word	0x0001c950


	//   ....[6]....
        /*0ad8*/ 	.word	0x0001caa0


	//   ....[7]....
        /*0adc*/ 	.word	0x0001cbe0


	//   ....[8]....
        /*0ae0*/ 	.word	0x0001d540


	//----- nvinfo : EIATTR_MBARRIER_INSTR_OFFSETS
	.align		4
.L_233:
        /*0ae4*/ 	.byte	0x04, 0x39
        /*0ae6*/ 	.short	(.L_235 - .L_234)


	//   ....[0]....
.L_234:
        /*0ae8*/ 	.word	0x000002b0
        /*0aec*/ 	.word	0x000000ff
        /*0af0*/ 	.word	0x00013200
        /*0af4*/ 	.short	0x0100
        /*0af6*/ 	.byte	0x08
	.zero		1


	//   ....[1]....
        /*0af8*/ 	.word	0x000002c0
        /*0afc*/ 	.word	0x000000ff
        /*0b00*/ 	.word	0x00013220
        /*0b04*/ 	.short	0x0100
        /*0b06*/ 	.byte	0x08
	.zero		1


	//   ....[2]....
        /*0b08*/ 	.word	0x000003b0
        /*0b0c*/ 	.word	0x000000ff
        /*0b10*/ 	.word	0x00013230
        /*0b14*/ 	.short	0x0100
        /*0b16*/ 	.byte	0x08
	.zero		1


	//   ....[3]....
        /*0b18*/ 	.word	0x000003c0
        /*0b1c*/ 	.word	0x000000ff
        /*0b20*/ 	.word	0x00013240
        /*0b24*/ 	.short	0x0100
        /*0b26*/ 	.byte	0x08
	.zero		1


	//   ....[4]....
        /*0b28*/ 	.word	0x000003d0
        /*0b2c*/ 	.word	0x000000ff
        /*0b30*/ 	.word	0x00013238
        /*0b34*/ 	.short	0x0100
        /*0b36*/ 	.byte	0x08
	.zero		1


	//   ....[5]....
        /*0b38*/ 	.word	0x000003e0
        /*0b3c*/ 	.word	0x000000ff
        /*0b40*/ 	.word	0x00013248
        /*0b44*/ 	.short	0x0100
        /*0b46*/ 	.byte	0x08
	.zero		1


	//   ....[6]....
        /*0b48*/ 	.word	0x00000510
        /*0b4c*/ 	.word	0x000000ff
        /*0b50*/ 	.word	0x00013250
        /*0b54*/ 	.short	0x0100
        /*0b56*/ 	.byte	0x08
	.zero		1


	//   ....[7]....
        /*0b58*/ 	.word	0x00000520
        /*0b5c*/ 	.word	0x000000ff
        /*0b60*/ 	.word	0x00013260
        /*0b64*/ 	.short	0x0100
        /*0b66*/ 	.byte	0x08
	.zero		1


	//   ....[8]....
        /*0b68*/ 	.word	0x00000530
        /*0b6c*/ 	.word	0x000000ff
        /*0b70*/ 	.word	0x00013258
        /*0b74*/ 	.short	0x0100
        /*0b76*/ 	.byte	0x08
	.zero		1


	//   ....[9]....
        /*0b78*/ 	.word	0x00000540
        /*0b7c*/ 	.word	0x000000ff
        /*0b80*/ 	.word	0x00013268
        /*0b84*/ 	.short	0x0100
        /*0b86*/ 	.byte	0x08
	.zero		1


	//   ....[10]....
        /*0b88*/ 	.word	0x00000630
        /*0b8c*/ 	.word	0x000000ff
        /*0b90*/ 	.word	0x00013270
        /*0b94*/ 	.short	0x0100
        /*0b96*/ 	.byte	0x06
	.zero		1


	//   ....[11]....
        /*0b98*/ 	.word	0x00000640
        /*0b9c*/ 	.word	0x000000ff
        /*0ba0*/ 	.word	0x00013280
        /*0ba4*/ 	.short	0x0100
        /*0ba6*/ 	.byte	0x06
	.zero		1


	//   ....[12]....
        /*0ba8*/ 	.word	0x00000650
        /*0bac*/ 	.word	0x000000ff
        /*0bb0*/ 	.word	0x00013278
        /*0bb4*/ 	.short	0x0100
        /*0bb6*/ 	.byte	0x06
	.zero		1


	//   ....[13]....
        /*0bb8*/ 	.word	0x00000660
        /*0bbc*/ 	.word	0x000000ff
        /*0bc0*/ 	.word	0x00013288
        /*0bc4*/ 	.short	0x0100
        /*0bc6*/ 	.byte	0x06
	.zero		1


	//   ....[14]....
        /*0bc8*/ 	.word	0x00000790
        /*0bcc*/ 	.word	0x000000ff
        /*0bd0*/ 	.word	0x00013290
        /*0bd4*/ 	.short	0x0100
        /*0bd6*/ 	.byte	0x08
	.zero		1


	//   ....[15]....
        /*0bd8*/ 	.word	0x000007a0
        /*0bdc*/ 	.word	0x000000ff
        /*0be0*/ 	.word	0x000132a0
        /*0be4*/ 	.short	0x0100
        /*0be6*/ 	.byte	0x08
	.zero		1


	//   ....[16]....
        /*0be8*/ 	.word	0x000007b0
        /*0bec*/ 	.word	0x000000ff
        /*0bf0*/ 	.word	0x00013298
        /*0bf4*/ 	.short	0x0100
        /*0bf6*/ 	.byte	0x08
	.zero		1


	//   ....[17]....
        /*0bf8*/ 	.word	0x000007c0
        /*0bfc*/ 	.word	0x000000ff
        /*0c00*/ 	.word	0x000132a8
        /*0c04*/ 	.short	0x0100
        /*0c06*/ 	.byte	0x08
	.zero		1


	//   ....[18]....
        /*0c08*/ 	.word	0x000008f0
        /*0c0c*/ 	.word	0x000000ff
        /*0c10*/ 	.word	0x000132b0
        /*0c14*/ 	.short	0x0100
        /*0c16*/ 	.byte	0x08
	.zero		1


	//   ....[19]....
        /*0c18*/ 	.word	0x00000900
        /*0c1c*/ 	.word	0x000000ff
        /*0c20*/ 	.word	0x000132c0
        /*0c24*/ 	.short	0x0100
        /*0c26*/ 	.byte	0x08
	.zero		1


	//   ....[20]....
        /*0c28*/ 	.word	0x00000910
        /*0c2c*/ 	.word	0x000000ff
        /*0c30*/ 	.word	0x000132b8
        /*0c34*/ 	.short	0x0100
        /*0c36*/ 	.byte	0x08
	.zero		1


	//   ....[21]....
        /*0c38*/ 	.word	0x00000920
        /*0c3c*/ 	.word	0x000000ff
        /*0c40*/ 	.word	0x000132c8
        /*0c44*/ 	.short	0x0100
        /*0c46*/ 	.byte	0x08
	.zero		1


	//   ....[22]....
        /*0c48*/ 	.word	0x00002960
        /*0c4c*/ 	.word	0x00000049
        /*0c50*/ 	.word	0x00013290
        /*0c54*/ 	.short	0x010a
        /*0c56*/ 	.byte	0x3f
	.zero		1


	//   ....[23]....
        /*0c58*/ 	.word	0x00003a50
        /*0c5c*/ 	.word	0x00000049
        /*0c60*/ 	.word	0x00013290
        /*0c64*/ 	.short	0x010a
        /*0c66*/ 	.byte	0x3f
	.zero		1


	//   ....[24]....
        /*0c68*/ 	.word	0x00004af0
        /*0c6c*/ 	.word	0x00000049
        /*0c70*/ 	.word	0x00013290
        /*0c74*/ 	.short	0x010a
        /*0c76*/ 	.byte	0x3f
	.zero		1


	//   ....[25]....
        /*0c78*/ 	.word	0x00004cd0
        /*0c7c*/ 	.word	0x00000004
        /*0c80*/ 	.word	0x00000000
        /*0c84*/ 	.short	0x0101
        /*0c86*/ 	.byte	0x3f
	.zero		1


	//   ....[26]....
        /*0c88*/ 	.word	0x00004d10
        /*0c8c*/ 	.word	0x00000049
        /*0c90*/ 	.word	0x000132b0
        /*0c94*/ 	.short	0x010a
        /*0c96*/ 	.byte	0x3f
	.zero		1


	//   ....[27]....
        /*0c98*/ 	.word	0x00004f90
        /*0c9c*/ 	.word	0x00000049
        /*0ca0*/ 	.word	0x00000000
        /*0ca4*/ 	.short	0x0101
        /*0ca6*/ 	.byte	0x3f
	.zero		1


	//   ....[28]....
        /*0ca8*/ 	.word	0x00005ae0
        /*0cac*/ 	.word	0x00000011
        /*0cb0*/ 	.word	0x00013200
        /*0cb4*/ 	.short	0x010a
        /*0cb6*/ 	.byte	0x3f
	.zero		1


	//   ....[29]....
        /*0cb8*/ 	.word	0x00005b30
        /*0cbc*/ 	.word	0x00000011
        /*0cc0*/ 	.word	0x00013200
        /*0cc4*/ 	.short	0x010a
        /*0cc6*/ 	.byte	0x3f
	.zero		1


	//   ....[30]....
        /*0cc8*/ 	.word	0x000062a0
        /*0ccc*/ 	.word	0x00000011
        /*0cd0*/ 	.word	0x00013200
        /*0cd4*/ 	.short	0x010a
        /*0cd6*/ 	.byte	0x3f
	.zero		1


	//   ....[31]....
        /*0cd8*/ 	.word	0x00007730
        /*0cdc*/ 	.word	0x00000011
        /*0ce0*/ 	.word	0x00013200
        /*0ce4*/ 	.short	0x010a
        /*0ce6*/ 	.byte	0x3f
	.zero		1


	//   ....[32]....
        /*0ce8*/ 	.word	0x000088c0
        /*0cec*/ 	.word	0x0000000e
        /*0cf0*/ 	.word	0x00013230
        /*0cf4*/ 	.short	0x010a
        /*0cf6*/ 	.byte	0x3f
	.zero		1


	//   ....[33]....
        /*0cf8*/ 	.word	0x00008960
        /*0cfc*/ 	.word	0x0000000e
        /*0d00*/ 	.word	0x00013230
        /*0d04*/ 	.short	0x010a
        /*0d06*/ 	.byte	0x3f
	.zero		1


	//   ....[34]....
        /*0d08*/ 	.word	0x00009160
        /*0d0c*/ 	.word	0x00000000
        /*0d10*/ 	.word	0x00000000
        /*0d14*/ 	.short	0x0101
        /*0d16*/ 	.byte	0x3f
	.zero		1


	//   ....[35]....
        /*0d18*/ 	.word	0x0000c860
        /*0d1c*/ 	.word	0x00000009
        /*0d20*/ 	.word	0x00013230
        /*0d24*/ 	.short	0x010a
        /*0d26*/ 	.byte	0x3f
	.zero		1


	//   ....[36]....
        /*0d28*/ 	.word	0x0000c8f0
        /*0d2c*/ 	.word	0x00000009
        /*0d30*/ 	.word	0x00013230
        /*0d34*/ 	.short	0x010a
        /*0d36*/ 	.byte	0x3f
	.zero		1


	//   ....[37]....
        /*0d38*/ 	.word	0x0000ceb0
        /*0d3c*/ 	.word	0x00000013
        /*0d40*/ 	.word	0x00013250
        /*0d44*/ 	.short	0x010a
        /*0d46*/ 	.byte	0x3f
	.zero		1


	//   ....[38]....
        /*0d48*/ 	.word	0x0000cf00
        /*0d4c*/ 	.word	0x00000013
        /*0d50*/ 	.word	0x00013250
        /*0d54*/ 	.short	0x010a
        /*0d56*/ 	.byte	0x3f
	.zero		1


	//   ....[39]....
        /*0d58*/ 	.word	0x0000d2c0
        /*0d5c*/ 	.word	0x00000009
        /*0d60*/ 	.word	0x00000000
        /*0d64*/ 	.short	0x0101
        /*0d66*/ 	.byte	0x3f
	.zero		1


	//   ....[40]....
        /*0d68*/ 	.word	0x00010880
        /*0d6c*/ 	.word	0x00000013
        /*0d70*/ 	.word	0x00000000
        /*0d74*/ 	.short	0x0101
        /*0d76*/ 	.byte	0x3f
	.zero		1


	//   ....[41]....
        /*0d78*/ 	.word	0x00010e60
        /*0d7c*/ 	.word	0x00000000
        /*0d80*/ 	.word	0x00013230
        /*0d84*/ 	.short	0x010a
        /*0d86*/ 	.byte	0x3f
	.zero		1


	//   ....[42]....
        /*0d88*/ 	.word	0x00010ef0
        /*0d8c*/ 	.word	0x00000000
        /*0d90*/ 	.word	0x00013230
        /*0d94*/ 	.short	0x010a
        /*0d96*/ 	.byte	0x3f
	.zero		1


	//   ....[43]....
        /*0d98*/ 	.word	0x000114b0
        /*0d9c*/ 	.word	0x0000000f
        /*0da0*/ 	.word	0x00013250
        /*0da4*/ 	.short	0x010a
        /*0da6*/ 	.byte	0x3f
	.zero		1


	//   ....[44]....
        /*0da8*/ 	.word	0x00011500
        /*0dac*/ 	.word	0x0000000f
        /*0db0*/ 	.word	0x00013250
        /*0db4*/ 	.short	0x010a
        /*0db6*/ 	.byte	0x3f
	.zero		1


	//   ....[45]....
        /*0db8*/ 	.word	0x00012590
        /*0dbc*/ 	.word	0x00000063
        /*0dc0*/ 	.word	0x00000000
        /*0dc4*/ 	.short	0x0101
        /*0dc6*/ 	.byte	0x3f
	.zero		1


	//   ....[46]....
        /*0dc8*/ 	.word	0x000131f0
        /*0dcc*/ 	.word	0x0000000f
        /*0dd0*/ 	.word	0x00000000
        /*0dd4*/ 	.short	0x0101
        /*0dd6*/ 	.byte	0x3f
	.zero		1


	//   ....[47]....
        /*0dd8*/ 	.word	0x00013390
        /*0ddc*/ 	.word	0x00000003
        /*0de0*/ 	.word	0x00013230
        /*0de4*/ 	.short	0x010a
        /*0de6*/ 	.byte	0x3f
	.zero		1


	//   ....[48]....
        /*0de8*/ 	.word	0x00013420
        /*0dec*/ 	.word	0x00000003
        /*0df0*/ 	.word	0x00013230
        /*0df4*/ 	.short	0x010a
        /*0df6*/ 	.byte	0x3f
	.zero		1


	//   ....[49]....
        /*0df8*/ 	.word	0x000139e0
        /*0dfc*/ 	.word	0x0000000f
        /*0e00*/ 	.word	0x00013250
        /*0e04*/ 	.short	0x010a
        /*0e06*/ 	.byte	0x3f
	.zero		1


	//   ....[50]....
        /*0e08*/ 	.word	0x00013a30
        /*0e0c*/ 	.word	0x0000000f
        /*0e10*/ 	.word	0x00013250
        /*0e14*/ 	.short	0x010a
        /*0e16*/ 	.byte	0x3f
	.zero		1


	//   ....[51]....
        /*0e18*/ 	.word	0x00013e10
        /*0e1c*/ 	.word	0x0000000a
        /*0e20*/ 	.word	0x00000000
        /*0e24*/ 	.short	0x0101
        /*0e26*/ 	.byte	0x3f
	.zero		1


	//   ....[52]....
        /*0e28*/ 	.word	0x00017470
        /*0e2c*/ 	.word	0x0000000f
        /*0e30*/ 	.word	0x00000000
        /*0e34*/ 	.short	0x0101
        /*0e36*/ 	.byte	0x3f
	.zero		1


	//   ....[53]....
        /*0e38*/ 	.word	0x00017510
        /*0e3c*/ 	.word	0x0000000d
        /*0e40*/ 	.word	0x00013250
        /*0e44*/ 	.short	0x010a
        /*0e46*/ 	.byte	0x3f
	.zero		1


	//   ....[54]....
        /*0e48*/ 	.word	0x00017560
        /*0e4c*/ 	.word	0x0000000d
        /*0e50*/ 	.word	0x00013250
        /*0e54*/ 	.short	0x010a
        /*0e56*/ 	.byte	0x3f
	.zero		1


	//   ....[55]....
        /*0e58*/ 	.word	0x00017bc0
        /*0e5c*/ 	.word	0x00000000
        /*0e60*/ 	.word	0x00000000
        /*0e64*/ 	.short	0x0101
        /*0e66*/ 	.byte	0x3f
	.zero		1


	//   ....[56]....
        /*0e68*/ 	.word	0x000191b0
        /*0e6c*/ 	.word	0x00000002
        /*0e70*/ 	.word	0x00000000
        /*0e74*/ 	.short	0x0101
        /*0e76*/ 	.byte	0x3f
	.zero		1


	//   ....[57]....
        /*0e78*/ 	.word	0x0001b610
        /*0e7c*/ 	.word	0x00000017
        /*0e80*/ 	.word	0x00013220
        /*0e84*/ 	.short	0x010a
        /*0e86*/ 	.byte	0x3f
	.zero		1


	//   ....[58]....
        /*0e88*/ 	.word	0x0001b6c0
        /*0e8c*/ 	.word	0x00000005
        /*0e90*/ 	.word	0x000132a0
        /*0e94*/ 	.short	0x010a
        /*0e96*/ 	.byte	0x3f
	.zero		1


	//   ....[59]....
        /*0e98*/ 	.word	0x0001b8f0
        /*0e9c*/ 	.word	0x00000005
        /*0ea0*/ 	.word	0x000132c0
        /*0ea4*/ 	.short	0x010a
        /*0ea6*/ 	.byte	0x3f
	.zero		1


	//   ....[60]....
        /*0ea8*/ 	.word	0x0001bc40
        /*0eac*/ 	.word	0x00000005
        /*0eb0*/ 	.word	0x000132a0
        /*0eb4*/ 	.short	0x010a
        /*0eb6*/ 	.byte	0x3f
	.zero		1


	//   ....[61]....
        /*0eb8*/ 	.word	0x0001be60
        /*0ebc*/ 	.word	0x00000005
        /*0ec0*/ 	.word	0x000132c0
        /*0ec4*/ 	.short	0x010a
        /*0ec6*/ 	.byte	0x3f
	.zero		1


	//   ....[62]....
        /*0ec8*/ 	.word	0x0001cf50
        /*0ecc*/ 	.word	0x00000004
        /*0ed0*/ 	.word	0x00013280
        /*0ed4*/ 	.short	0x010a
        /*0ed6*/ 	.byte	0x3f
	.zero		1


	//   ....[63]....
        /*0ed8*/ 	.word	0x0001d110
        /*0edc*/ 	.word	0x00000004
        /*0ee0*/ 	.word	0x00013240
        /*0ee4*/ 	.short	0x010a
        /*0ee6*/ 	.byte	0x3f
	.zero		1


	//   ....[64]....
        /*0ee8*/ 	.word	0x0001ddc0
        /*0eec*/ 	.word	0x00000017
        /*0ef0*/ 	.word	0x00013200
        /*0ef4*/ 	.short	0x0107
        /*0ef6*/ 	.byte	0x3f
	.zero		1


	//   ....[65]....
        /*0ef8*/ 	.word	0x0001deb0
        /*0efc*/ 	.word	0x00000017
        /*0f00*/ 	.word	0x00013200
        /*0f04*/ 	.short	0x0101
        /*0f06*/ 	.byte	0x3f
	.zero		1


	//   ....[66]....
        /*0f08*/ 	.word	0x0001ded0
        /*0f0c*/ 	.word	0x00000017
        /*0f10*/ 	.word	0x00013220
        /*0f14*/ 	.short	0x010a
        /*0f16*/ 	.byte	0x3f
	.zero		1


	//   ....[67]....
        /*0f18*/ 	.word	0x0001e1a0
        /*0f1c*/ 	.word	0x00000004
        /*0f20*/ 	.word	0x00013280
        /*0f24*/ 	.short	0x010a
        /*0f26*/ 	.byte	0x3f
	.zero		1


	//   ....[68]....
        /*0f28*/ 	.word	0x0001e3f0
        /*0f2c*/ 	.word	0x00000004
        /*0f30*/ 	.word	0x00013240
        /*0f34*/ 	.short	0x010a
        /*0f36*/ 	.byte	0x3f
	.zero		1


	//   ....[69]....
        /*0f38*/ 	.word	0x0001e6b0
        /*0f3c*/ 	.word	0x00000003
        /*0f40*/ 	.word	0x00013270
        /*0f44*/ 	.short	0x010a
        /*0f46*/ 	.byte	0x3f
	.zero		1


	//   ....[70]....
        /*0f48*/ 	.word	0x0001e730
        /*0f4c*/ 	.word	0x00000003
        /*0f50*/ 	.word	0x00013260
        /*0f54*/ 	.short	0x010a
        /*0f56*/ 	.byte	0x3f
	.zero		1


	//   ....[71]....
        /*0f58*/ 	.word	0x0001ea30
        /*0f5c*/ 	.word	0x00000003
        /*0f60*/ 	.word	0x00013250
        /*0f64*/ 	.short	0x0101
        /*0f66*/ 	.byte	0x3f
	.zero		1


	//   ....[72]....
        /*0f68*/ 	.word	0x0001eac0
        /*0f6c*/ 	.word	0x00000003
        /*0f70*/ 	.word	0x00000000
        /*0f74*/ 	.short	0x0101
        /*0f76*/ 	.byte	0x3f
	.zero		1


	//   ....[73]....
        /*0f78*/ 	.word	0x0001ecb0
        /*0f7c*/ 	.word	0x00000003
        /*0f80*/ 	.word	0x00013270
        /*0f84*/ 	.short	0x010a
        /*0f86*/ 	.byte	0x3f
	.zero		1


	//   ....[74]....
        /*0f88*/ 	.word	0x0001ed20
        /*0f8c*/ 	.word	0x00000003
        /*0f90*/ 	.word	0x00013260
        /*0f94*/ 	.short	0x010a
        /*0f96*/ 	.byte	0x3f
	.zero		1


	//   ....[75]....
        /*0f98*/ 	.word	0x0001f020
        /*0f9c*/ 	.word	0x00000003
        /*0fa0*/ 	.word	0x00013250
        /*0fa4*/ 	.short	0x0101
        /*0fa6*/ 	.byte	0x3f
	.zero		1


	//   ....[76]....
        /*0fa8*/ 	.word	0x0001f070
        /*0fac*/ 	.word	0x00000000
        /*0fb0*/ 	.word	0x00000000
        /*0fb4*/ 	.short	0x0101
        /*0fb6*/ 	.byte	0x3f
	.zero		1


	//   ....[77]....
        /*0fb8*/ 	.word	0x0001fd80
        /*0fbc*/ 	.word	0x00000009
        /*0fc0*/ 	.word	0x00013220
        /*0fc4*/ 	.short	0x010a
        /*0fc6*/ 	.byte	0x3f
	.zero		1


	//   ....[78]....
        /*0fc8*/ 	.word	0x0001ff10
        /*0fcc*/ 	.word	0x00000007
        /*0fd0*/ 	.word	0x00000000
        /*0fd4*/ 	.short	0x010a
        /*0fd6*/ 	.byte	0x3f
	.zero		1


	//   ....[79]....
        /*0fd8*/ 	.word	0x0001ff80
        /*0fdc*/ 	.word	0x00000003
        /*0fe0*/ 	.word	0x00000000
        /*0fe4*/ 	.short	0x010a
        /*0fe6*/ 	.byte	0x3f
	.zero		1


	//   ....[80]....
        /*0fe8*/ 	.word	0x0001ffd0
        /*0fec*/ 	.word	0x00000003
        /*0ff0*/ 	.word	0x00013260
        /*0ff4*/ 	.short	0x010a
        /*0ff6*/ 	.byte	0x3f
	.zero		1


	//   ....[81]....
        /*0ff8*/ 	.word	0x00020020
        /*0ffc*/ 	.word	0x00000005
        /*1000*/ 	.word	0x00013260
        /*1004*/ 	.short	0x010a
        /*1006*/ 	.byte	0x3f
	.zero		1


	//   ....[82]....
        /*1008*/ 	.word	0x00020060
        /*100c*/ 	.word	0x00000003
        /*1010*/ 	.word	0x00013280
        /*1014*/ 	.short	0x010a
        /*1016*/ 	.byte	0x3f
	.zero		1


	//   ....[83]....
        /*1018*/ 	.word	0x00020080
        /*101c*/ 	.word	0x00000005
        /*1020*/ 	.word	0x00013280
        /*1024*/ 	.short	0x010a
        /*1026*/ 	.byte	0x3f
	.zero		1


	//   ....[84]....
        /*1028*/ 	.word	0x000200e0
        /*102c*/ 	.word	0x00000049
        /*1030*/ 	.word	0x00013290
        /*1034*/ 	.short	0x010a
        /*1036*/ 	.byte	0x3f
	.zero		1


	//   ....[85]....
        /*1038*/ 	.word	0x00020130
        /*103c*/ 	.word	0x00000049
        /*1040*/ 	.word	0x00013290
        /*1044*/ 	.short	0x010a
        /*1046*/ 	.byte	0x3f
	.zero		1


	//   ....[86]....
        /*1048*/ 	.word	0x00020180
        /*104c*/ 	.word	0x00000049
        /*1050*/ 	.word	0x00013290
        /*1054*/ 	.short	0x010a
        /*1056*/ 	.byte	0x3f
	.zero		1


	//   ....[87]....
        /*1058*/ 	.word	0x000201d0
        /*105c*/ 	.word	0x00000049
        /*1060*/ 	.word	0x000132b0
        /*1064*/ 	.short	0x010a
        /*1066*/ 	.byte	0x3f
	.zero		1


	//   ....[88]....
        /*1068*/ 	.word	0x000203d0
        /*106c*/ 	.word	0x00000011
        /*1070*/ 	.word	0x00013200
        /*1074*/ 	.short	0x010a
        /*1076*/ 	.byte	0x3f
	.zero		1


	//   ....[89]....
        /*1078*/ 	.word	0x000205d0
        /*107c*/ 	.word	0x00000011
        /*1080*/ 	.word	0x00013200
        /*1084*/ 	.short	0x010a
        /*1086*/ 	.byte	0x3f
	.zero		1


	//   ....[90]....
        /*1088*/ 	.word	0x00020620
        /*108c*/ 	.word	0x0000000e
        /*1090*/ 	.word	0x00013230
        /*1094*/ 	.short	0x010a
        /*1096*/ 	.byte	0x3f
	.zero		1


	//   ....[91]....
        /*1098*/ 	.word	0x00020670
        /*109c*/ 	.word	0x00000009
        /*10a0*/ 	.word	0x00013230
        /*10a4*/ 	.short	0x010a
        /*10a6*/ 	.byte	0x3f
	.zero		1


	//   ....[92]....
        /*10a8*/ 	.word	0x000206c0
        /*10ac*/ 	.word	0x00000013
        /*10b0*/ 	.word	0x00013250
        /*10b4*/ 	.short	0x010a
        /*10b6*/ 	.byte	0x3f
	.zero		1


	//   ....[93]....
        /*10b8*/ 	.word	0x00020710
        /*10bc*/ 	.word	0x00000000
        /*10c0*/ 	.word	0x00013230
        /*10c4*/ 	.short	0x010a
        /*10c6*/ 	.byte	0x3f
	.zero		1


	//   ....[94]....
        /*10c8*/ 	.word	0x00020760
        /*10cc*/ 	.word	0x0000000f
        /*10d0*/ 	.word	0x00013250
        /*10d4*/ 	.short	0x010a
        /*10d6*/ 	.byte	0x3f
	.zero		1


	//   ....[95]....
        /*10d8*/ 	.word	0x000207b0
        /*10dc*/ 	.word	0x00000003
        /*10e0*/ 	.word	0x00013230
        /*10e4*/ 	.short	0x010a
        /*10e6*/ 	.byte	0x3f
	.zero		1


	//   ....[96]....
        /*10e8*/ 	.word	0x00020800
        /*10ec*/ 	.word	0x0000000f
        /*10f0*/ 	.word	0x00013250
        /*10f4*/ 	.short	0x010a
        /*10f6*/ 	.byte	0x3f
	.zero		1


	//   ....[97]....
        /*10f8*/ 	.word	0x00020850
        /*10fc*/ 	.word	0x0000000d
        /*1100*/ 	.word	0x00013250
        /*1104*/ 	.short	0x010a
        /*1106*/ 	.byte	0x3f
	.zero		1


	//   ....[98]....
        /*1108*/ 	.word	0x000209f0
        /*110c*/ 	.word	0x00000017
        /*1110*/ 	.word	0x00013220
        /*1114*/ 	.short	0x010a
        /*1116*/ 	.byte	0x3f
	.zero		1


	//   ....[99]....
        /*1118*/ 	.word	0x00020a40
        /*111c*/ 	.word	0x00000005
        /*1120*/ 	.word	0x000132a0
        /*1124*/ 	.short	0x010a
        /*1126*/ 	.byte	0x3f
	.zero		1


	//   ....[100]....
        /*1128*/ 	.word	0x00020a90
        /*112c*/ 	.word	0x00000005
        /*1130*/ 	.word	0x000132c0
        /*1134*/ 	.short	0x010a
        /*1136*/ 	.byte	0x3f
	.zero		1


	//   ....[101]....
        /*1138*/ 	.word	0x00020ae0
        /*113c*/ 	.word	0x00000005
        /*1140*/ 	.word	0x000132a0
        /*1144*/ 	.short	0x010a
        /*1146*/ 	.byte	0x3f
	.zero		1


	//   ....[102]....
        /*1148*/ 	.word	0x00020b30
        /*114c*/ 	.word	0x00000005
        /*1150*/ 	.word	0x000132c0
        /*1154*/ 	.short	0x010a
        /*1156*/ 	.byte	0x3f
	.zero		1


	//   ....[103]....
        /*1158*/ 	.word	0x00020cd0
        /*115c*/ 	.word	0x00000004
        /*1160*/ 	.word	0x00013280
        /*1164*/ 	.short	0x010a
        /*1166*/ 	.byte	0x3f
	.zero		1


	//   ....[104]....
        /*1168*/ 	.word	0x00020d20
        /*116c*/ 	.word	0x00000004
        /*1170*/ 	.word	0x00013240
        /*1174*/ 	.short	0x010a
        /*1176*/ 	.byte	0x3f
	.zero		1


	//   ....[105]....
        /*1178*/ 	.word	0x00021510
        /*117c*/ 	.word	0x00000017
        /*1180*/ 	.word	0x00013220
        /*1184*/ 	.short	0x010a
        /*1186*/ 	.byte	0x3f
	.zero		1


	//   ....[106]....
        /*1188*/ 	.word	0x00021560
        /*118c*/ 	.word	0x00000004
        /*1190*/ 	.word	0x00013280
        /*1194*/ 	.short	0x010a
        /*1196*/ 	.byte	0x3f
	.zero		1


	//   ....[107]....
        /*1198*/ 	.word	0x000215b0
        /*119c*/ 	.word	0x00000004
        /*11a0*/ 	.word	0x00013240
        /*11a4*/ 	.short	0x010a
        /*11a6*/ 	.byte	0x3f
	.zero		1


	//   ....[108]....
        /*11a8*/ 	.word	0x00021600
        /*11ac*/ 	.word	0x00000003
        /*11b0*/ 	.word	0x00013270
        /*11b4*/ 	.short	0x010a
        /*11b6*/ 	.byte	0x3f
	.zero		1


	//   ....[109]....
        /*11b8*/ 	.word	0x00021650
        /*11bc*/ 	.word	0x00000003
        /*11c0*/ 	.word	0x00013260
        /*11c4*/ 	.short	0x010a
        /*11c6*/ 	.byte	0x3f
	.zero		1


	//   ....[110]....
        /*11c8*/ 	.word	0x000216a0
        /*11cc*/ 	.word	0x00000003
        /*11d0*/ 	.word	0x00013270
        /*11d4*/ 	.short	0x010a
        /*11d6*/ 	.byte	0x3f
	.zero		1


	//   ....[111]....
        /*11d8*/ 	.word	0x000216f0
        /*11dc*/ 	.word	0x00000003
        /*11e0*/ 	.word	0x00013260
        /*11e4*/ 	.short	0x010a
        /*11e6*/ 	.byte	0x3f
	.zero		1


	//   ....[112]....
        /*11e8*/ 	.word	0x00022080
        /*11ec*/ 	.word	0x00000009
        /*11f0*/ 	.word	0x00013220
        /*11f4*/ 	.short	0x010a
        /*11f6*/ 	.byte	0x3f
	.zero		1


	//   ....[113]....
        /*11f8*/ 	.word	0x00022220
        /*11fc*/ 	.word	0x00000007
        /*1200*/ 	.word	0x00000000
        /*1204*/ 	.short	0x010a
        /*1206*/ 	.byte	0x3f
	.zero		1


	//   ....[114]....
        /*1208*/ 	.word	0x00022270
        /*120c*/ 	.word	0x00000003
        /*1210*/ 	.word	0x00000000
        /*1214*/ 	.short	0x010a
        /*1216*/ 	.byte	0x3f
	.zero		1


	//   ....[115]....
        /*1218*/ 	.word	0x000222c0
        /*121c*/ 	.word	0x00000003
        /*1220*/ 	.word	0x00013260
        /*1224*/ 	.short	0x010a
        /*1226*/ 	.byte	0x3f
	.zero		1


	//   ....[116]....
        /*1228*/ 	.word	0x00022310
        /*122c*/ 	.word	0x00000005
        /*1230*/ 	.word	0x00013260
        /*1234*/ 	.short	0x010a
        /*1236*/ 	.byte	0x3f
	.zero		1


	//   ....[117]....
        /*1238*/ 	.word	0x00022360
        /*123c*/ 	.word	0x00000003
        /*1240*/ 	.word	0x00013280
        /*1244*/ 	.short	0x010a
        /*1246*/ 	.byte	0x3f
	.zero		1


	//----- nvinfo : EIATTR_NUM_MBARRIERS
	.align		4
.L_235:
        /*1248*/ 	.byte	0x03, 0x38
        /*124a*/ 	.short	0x0016


	//----- nvinfo : EIATTR_EXIT_INSTR_OFFSETS
	.align		4
        /*124c*/ 	.byte	0x04, 0x1c
        /*124e*/ 	.short	(.L_237 - .L_236)


	//   ....[0]....
.L_236:
        /*1250*/ 	.word	0x000200d0


	//----- nvinfo : EIATTR_MAX_THREADS
	.align		4
.L_237:
        /*1254*/ 	.byte	0x04, 0x05
        /*1256*/ 	.short	(.L_239 - .L_238)
.L_238:
        /*1258*/ 	.word	0x00000200
        /*125c*/ 	.word	0x00000001
        /*1260*/ 	.word	0x00000001


	//----- nvinfo : EIATTR_CRS_STACK_SIZE
	.align		4
.L_239:
        /*1264*/ 	.byte	0x04, 0x1e
        /*1266*/ 	.short	(.L_241 - .L_240)
.L_240:
        /*1268*/ 	.word	0x00000000


	//----- nvinfo : EIATTR_CBANK_PARAM_SIZE
	.align		4
.L_241:
        /*126c*/ 	.byte	0x03, 0x19
        /*126e*/ 	.short	0x0af0


	//----- nvinfo : EIATTR_PARAM_CBANK
	.align		4
        /*1270*/ 	.byte	0x04, 0x0a
        /*1272*/ 	.short	(.L_243 - .L_242)
	.align		4
.L_242:
        /*1274*/ 	.word	index@(.nv.constant0._ZN7cutlass13device_kernelIN5flash11enable_sm90INS1_16FlashAttnFwdSm90INS1_25CollectiveMainloopFwdSm90ILi2EN4cute5tupleIJNS5_1CILi1EEES8_S8_EEENS6_IJNS7_ILi192EEENS7_ILi160EEENS7_ILi64EEEEEELi64ENS_12float_e4m3_tEfNS_4arch4Sm90ELb0ELb1ELb0ELb1ELb0ELb1ELb0ELb1ELb1ELb1ELb0ELb0EEENS1_21CollectiveEpilogueFwdINS6_IJSA_SC_SB_EEES9_NS_10bfloat16_tESG_Li384ELb1ELb1ELb0ELb1EEENS1_36VarlenDynamicPersistentTileSchedulerILi192ELi160ELi384ELi128ELb0ELb1ELb1ELb1ELb0ELb1EEEEEEEEEvNT_6ParamsE)
        /*1278*/ 	.short	0x0210
        /*127a*/ 	.short	0x0af0


	//----- nvinfo : EIATTR_SW_WAR
	.align		4
.L_243:
        /*127c*/ 	.byte	0x04, 0x36
        /*127e*/ 	.short	(.L_245 - .L_244)
.L_244:
        /*1280*/ 	.word	0x00000008
.L_245:


//--------------------- .nv.info._ZN7cutlass13device_kernelIN5flash11enable_sm90INS1_16FlashAttnFwdSm90INS1_25CollectiveMainloopFwdSm90ILi2EN4cute5tupleIJNS5_1CILi1EEES8_S8_EEENS6_IJNS7_ILi192EEENS7_ILi160EEENS7_ILi64EEEEEELi64ENS_12float_e4m3_tEfNS_4arch4Sm90ELb1ELb0ELb0ELb0ELb0ELb0ELb0ELb1ELb1ELb1ELb0ELb0EEENS1_21CollectiveEpilogueFwdINS6_IJSA_SC_SB_EEES9_NS_10bfloat16_tESG_Li384ELb0ELb1ELb0ELb1EEENS1_30DynamicPersistentTileSchedulerILi384ELi128ELb0ELb1ELb1EEEEEEEEEvNT_6ParamsE --------------------------
	.section	.nv.info._ZN7cutlass13device_kernelIN5flash11enable_sm90INS1_16FlashAttnFwdSm90INS1_25CollectiveMainloopFwdSm90ILi2EN4cute5tupleIJNS5_1CILi1EEES8_S8_EEENS6_IJNS7_ILi192EEENS7_ILi160EEENS7_ILi64EEEEEELi64ENS_12float_e4m3_tEfNS_4arch4Sm90ELb1ELb0ELb0ELb0ELb0ELb0ELb0ELb1ELb1ELb1ELb0ELb0EEENS1_21CollectiveEpilogueFwdINS6_IJSA_SC_SB_EEES9_NS_10bfloat16_tESG_Li384ELb0ELb1ELb0ELb1EEENS1_30DynamicPersistentTileSchedulerILi384ELi128ELb0ELb1ELb1EEEEEEEEEvNT_6ParamsE,"",@"SHT_CUDA_INFO"
	.sectionflags	@""
	.align	4


	//----- nvinfo : EIATTR_CUDA_API_VERSION
	.align		4
        /*0000*/ 	.byte	0x04, 0x37
        /*0002*/ 	.short	(.L_247 - .L_246)
.L_246:
        /*0004*/ 	.word	0x00000082


	//----- nvinfo : EIATTR_KPARAM_INFO
	.align		4
.L_247:
        /*0008*/ 	.byte	0x04, 0x17
        /*000a*/ 	.short	(.L_249 - .L_248)
.L_248:
        /*000c*/ 	.word	0x00000000
        /*0010*/ 	.short	0x0000
        /*0012*/ 	.short	0x0070
        /*0014*/ 	.byte	0x00, 0xf0, 0x01, 0x2a


	//----- nvinfo : EIATTR_SPARSE_MMA_MASK
	.align		4
.L_249:
        /*0018*/ 	.byte	0x03, 0x50
        /*001a*/ 	.short	0x0000


	//----- nvinfo : EIATTR_MAXREG_COUNT
	.align		4
        /*001c*/ 	.byte	0x03, 0x1b
        /*001e*/ 	.short	0x0080


	//----- nvinfo : EIATTR_NUM_BARRIERS
	.align		4
        /*0020*/ 	.byte	0x02, 0x4c
        /*0022*/ 	.byte	0x09
	.zero		1


	//----- nvinfo : EIATTR_EXTERNS
	.align		4
        /*0024*/ 	.byte	0x04, 0x0f
        /*0026*/ 	.short	(.L_251 - .L_250)


	//   ....[0]....
	.align		4
.L_250:
        /*0028*/ 	.word	index@(__assertfail)


	//----- nvinfo : EIATTR_ANNOTATIONS
	.align		4
.L_251:
        /*002c*/ 	.byte	0x04, 0x55
        /*002e*/ 	.short	(.L_253 - .L_252)


	//   ....[0]....
.L_252:
        /*0030*/ 	.word	0x00000001
        /*0034*/ 	.byte	0xf0, 0x0b, 0x00, 0x00, 0x01, 0x00, 0x00, 0x00, 0xb0, 0x9c, 0x00, 0x00


	//----- nvinfo : EIATTR_MERCURY_ISA_VERSION
	.align		4
.L_253:
        /*0040*/ 	.byte	0x03, 0x5f
        /*0042*/ 	.short	0x0101


	//----- nvinfo : EIATTR_INT_WARP_WIDE_INSTR_OFFSETS
	.align		4
        /*0044*/ 	.byte	0x04, 0x31
        /*0046*/ 	.short	(.L_255 - .L_254)


	//   ....[0]....
.L_254:
        /*0048*/ 	.word	0x00000130


	//   ....[1]....
        /*004c*/ 	.word	0x00000170


	//   ....[2]....
        /*0050*/ 	.word	0x000001e0


	//   ....[3]....
        /*0054*/ 	.word	0x0000bd00


	//   ....[4]....
        /*0058*/ 	.word	0x0000bd90


	//   ....[5]....
        /*005c*/ 	.word	0x0000e0a0


	//   ....[6]....
        /*0060*/ 	.word	0x0000e130


	//----- nvinfo : EIATTR_COOP_GROUP_MASK_REGIDS
	.align		4
.L_255:
        /*0064*/ 	.byte	0x04, 0x29
        /*0066*/ 	.short	(.L_257 - .L_256)


	//   ....[0]....
.L_256:
        /*0068*/ 	.word	0xffffffff


	//   ....[1]....
        /*006c*/ 	.word	0xffffffff


	//   ....[2]....
        /*0070*/ 	.word	0xffffffff


	//   ....[3]....
        /*0074*/ 	.word	0xffffffff


	//   ....[4]....
        /*0078*/ 	.word	0xffffffff


	//   ....[5]....
        /*007c*/ 	.word	0xffffffff


	//   ....[6]....
        /*0080*/ 	.word	0xffffffff


	//   ....[7]....
        /*0084*/ 	.word	0xffffffff


	//   ....[8]....
        /*0088*/ 	.word	0xffffffff


	//   ....[9]....
        /*008c*/ 	.word	0xffffffff


	//   ....[10]....
        /*0090*/ 	.word	0xffffffff


	//   ....[11]....
        /*0094*/ 	.word	0xffffffff


	//   ....[12]....
        /*0098*/ 	.word	0xffffffff


	//   ....[13]....
        /*009c*/ 	.word	0xffffffff


	//   ....[14]....
        /*00a0*/ 	.word	0xffffffff


	//   ....[15]....
        /*00a4*/ 	.word	0xffffffff


	//   ....[16]....
        /*00a8*/ 	.word	0xffffffff


	//   ....[17]....
        /*00ac*/ 	.word	0xffffffff


	//   ....[18]....
        /*00b0*/ 	.word	0xffffffff


	//   ....[19]....
        /*00b4*/ 	.word	0xffffffff


	//   ....[20]....
        /*00b8*/ 	.word	0xffffffff


	//   ....[21]....
        /*00bc*/ 	.word	0xffffffff


	//   ....[22]....
        /*00c0*/ 	.word	0xffffffff


	//   ....[23]....
        /*00c4*/ 	.word	0xffffffff


	//   ....[24]....
        /*00c8*/ 	.word	0xffffffff


	//   ....[25]....
        /*00cc*/ 	.word	0xffffffff


	//   ....[26]....
        /*00d0*/ 	.word	0xffffffff


	//   ....[27]....
        /*00d4*/ 	.word	0xffffffff


	//   ....[28]....
        /*00d8*/ 	.word	0xffffffff


	//   ....[29]....
        /*00dc*/ 	.word	0xffffffff


	//   ....[30]....
        /*00e0*/ 	.word	0xffffffff


	//   ....[31]....
        /*00e4*/ 	.word	0xffffffff


	//   ....[32]....
        /*00e8*/ 	.word	0xffffffff


	//   ....[33]....
        /*00ec*/ 	.word	0xffffffff


	//   ....[34]....
        /*00f0*/ 	.word	0xffffffff


	//   ....[35]....
        /*00f4*/ 	.word	0xffffffff


	//   ....[36]....
        /*00f8*/ 	.word	0xffffffff


	//   ....[37]....
        /*00fc*/ 	.word	0xffffffff


	//   ....[38]....
        /*0100*/ 	.word	0xffffffff


	//   ....[39]....
        /*0104*/ 	.word	0xffffffff


	//   ....[40]....
        /*0108*/ 	.word	0xffffffff


	//   ....[41]....
        /*010c*/ 	.word	0xffffffff


	//   ....[42]....
        /*0110*/ 	.word	0xffffffff


	//   ....[43]....
        /*0114*/ 	.word	0xffffffff


	//   ....[44]....
        /*0118*/ 	.word	0xffffffff


	//   ....[45]....
        /*011c*/ 	.word	0xffffffff


	//   ....[46]....
        /*0120*/ 	.word	0xffffffff


	//   ....[47]....
        /*0124*/ 	.word	0xffffffff


	//   ....[48]....
        /*0128*/ 	.word	0xffffffff


	//   ....[49]....
        /*012c*/ 	.word	0xffffffff


	//   ....[50]....
        /*0130*/ 	.word	0xffffffff


	//   ....[51]....
        /*0134*/ 	.word	0xffffffff


	//   ....[52]....
        /*0138*/ 	.word	0xffffffff


	//   ....[53]....
        /*013c*/ 	.word	0xffffffff


	//   ....[54]....
        /*0140*/ 	.word	0xffffffff


	//   ....[55]....
        /*0144*/ 	.word	0xffffffff


	//   ....[56]....
        /*0148*/ 	.word	0xffffffff


	//   ....[57]....
        /*014c*/ 	.word	0xffffffff


	//   ....[58]....
        /*0150*/ 	.word	0xffffffff


	//   ....[59]....
        /*0154*/ 	.word	0xffffffff


	//   ....[60]....
        /*0158*/ 	.word	0xffffffff


	//   ....[61]....
        /*015c*/ 	.word	0xffffffff


	//   ....[62]....
        /*0160*/ 	.word	0xffffffff


	//   ....[63]....
        /*0164*/ 	.word	0xffffffff


	//   ....[64]....
        /*0168*/ 	.word	0xffffffff


	//   ....[65]....
        /*016c*/ 	.word	0xffffffff


	//   ....[66]....
        /*0170*/ 	.word	0xffffffff


	//   ....[67]....
        /*0174*/ 	.word	0xffffffff


	//   ....[68]....
        /*0178*/ 	.word	0xffffffff


	//   ....[69]....
        /*017c*/ 	.word	0xffffffff


	//   ....[70]....
        /*0180*/ 	.word	0xffffffff


	//   ....[71]....
        /*0184*/ 	.word	0xffffffff


	//   ....[72]....
        /*0188*/ 	.word	0xffffffff


	//   ....[73]....
        /*018c*/ 	.word	0xffffffff


	//   ....[74]....
        /*0190*/ 	.word	0xffffffff


	//   ....[75]....
        /*0194*/ 	.word	0xffffffff


	//   ....[76]....
        /*0198*/ 	.word	0xffffffff


	//   ....[77]....
        /*019c*/ 	.word	0xffffffff


	//   ....[78]....
        /*01a0*/ 	.word	0xffffffff


	//   ....[79]....
        /*01a4*/ 	.word	0xffffffff


	//   ....[80]....
        /*01a8*/ 	.word	0x0500000f


	//   ....[81]....
        /*01ac*/ 	.word	0x0500000f


	//   ....[82]....
        /*01b0*/ 	.word	0x0500000f


	//   ....[83]....
        /*01b4*/ 	.word	0x0500000f


	//   ....[84]....
        /*01b8*/ 	.word	0x0500000f


	//   ....[85]....
        /*01bc*/ 	.word	0x0500000f


	//   ....[86]....
        /*01c0*/ 	.word	0x0500000f


	//   ....[87]....
        /*01c4*/ 	.word	0x0500000f


	//   ....[88]....
        /*01c8*/ 	.word	0x0500000f


	//   ....[89]....
        /*01cc*/ 	.word	0x0500000f


	//   ....[90]....
        /*01d0*/ 	.word	0x0500000f


	//   ....[91]....
        /*01d4*/ 	.word	0x0500000f


	//   ....[92]....
        /*01d8*/ 	.word	0x0500000f


	//   ....[93]....
        /*01dc*/ 	.word	0x0500000f


	//----- nvinfo : EIATTR_COOP_GROUP_INSTR_OFFSETS
	.align		4
.L_257:
        /*01e0*/ 	.byte	0x04, 0x28
        /*01e2*/ 	.short	(.L_259 - .L_258)


	//   ....[0]....
.L_258:
        /*01e4*/ 	.word	0x00000060


	//   ....[1]....
        /*01e8*/ 	.word	0x00000140


	//   ....[2]....
        /*01ec*/ 	.word	0x00000190


	//   ....[3]....
        /*01f0*/ 	.word	0x000003c0


	//   ....[4]....
        /*01f4*/ 	.word	0x00000520


	//   ....[5]....
        /*01f8*/ 	.word	0x00000640


	//   ....[6]....
        /*01fc*/ 	.word	0x000007a0


	//   ....[7]....
        /*0200*/ 	.word	0x00001610


	//   ....[8]....
        /*0204*/ 	.word	0x00001d90


	//   ....[9]....
        /*0208*/ 	.word	0x00001da0


	//   ....[10]....
        /*020c*/ 	.word	0x00002790


	//   ....[11]....
        /*0210*/ 	.word	0x000027b0


	//   ....[12]....
        /*0214*/ 	.word	0x000033b0


	//   ....[13]....
        /*0218*/ 	.word	0x000034a0


	//   ....[14]....
        /*021c*/ 	.word	0x000049e0


	//   ....[15]....
        /*0220*/ 	.word	0x00004a00


	//   ....[16]....
        /*0224*/ 	.word	0x000052e0


	//   ....[17]....
        /*0228*/ 	.word	0x000053e0


	//   ....[18]....
        /*022c*/ 	.word	0x00005e80


	//   ....[19]....
        /*0230*/ 	.word	0x00005ee0


	//   ....[20]....
        /*0234*/ 	.word	0x00007c80


	//   ....[21]....
        /*0238*/ 	.word	0x00007ca0


	//   ....[22]....
        /*023c*/ 	.word	0x00007ce0


	//   ....[23]....
        /*0240*/ 	.word	0x00007d10


	//   ....[24]....
        /*0244*/ 	.word	0x000096b0


	//   ....[25]....
        /*0248*/ 	.word	0x000096c0


	//   ....[26]....
        /*024c*/ 	.word	0x00009740


	//   ....[27]....
        /*0250*/ 	.word	0x00009750


	//   ....[28]....
        /*0254*/ 	.word	0x0000a290


	//   ....[29]....
        /*0258*/ 	.word	0x0000a2e0


	//   ....[30]....
        /*025c*/ 	.word	0x0000a340


	//   ....[31]....
        /*0260*/ 	.word	0x0000a380


	//   ....[32]....
        /*0264*/ 	.word	0x0000a3c0


	//   ....[33]....
        /*0268*/ 	.word	0x0000a400


	//   ....[34]....
        /*026c*/ 	.word	0x0000a420


	//   ....[35]....
        /*0270*/ 	.word	0x0000a450


	//   ....[36]....
        /*0274*/ 	.word	0x0000a490


	//   ....[37]....
        /*0278*/ 	.word	0x0000a4b0


	//   ....[38]....
        /*027c*/ 	.word	0x0000a4d0


	//   ....[39]....
        /*0280*/ 	.word	0x0000a4f0


	//   ....[40]....
        /*0284*/ 	.word	0x0000a510


	//   ....[41]....
        /*0288*/ 	.word	0x0000a540


	//   ....[42]....
        /*028c*/ 	.word	0x0000a580


	//   ....[43]....
        /*0290*/ 	.word	0x0000a590


	//   ....[44]....
        /*0294*/ 	.word	0x0000a5b0


	//   ....[45]....
        /*0298*/ 	.word	0x0000a5f0


	//   ....[46]....
        /*029c*/ 	.word	0x0000a620


	//   ....[47]....
        /*02a0*/ 	.word	0x0000a650


	//   ....[48]....
        /*02a4*/ 	.word	0x0000aac0


	//   ....[49]....
        /*02a8*/ 	.word	0x0000ab00


	//   ....[50]....
        /*02ac*/ 	.word	0x0000ab30


	//   ....[51]....
        /*02b0*/ 	.word	0x0000ab70


	//   ....[52]....
        /*02b4*/ 	.word	0x0000ab80


	//   ....[53]....
        /*02b8*/ 	.word	0x0000aba0


	//   ....[54]....
        /*02bc*/ 	.word	0x0000abc0


	//   ....[55]....
        /*02c0*/ 	.word	0x0000ac10


	//   ....[56]....
        /*02c4*/ 	.word	0x0000b280


	//   ....[57]....
        /*02c8*/ 	.word	0x0000b2c0


	//   ....[58]....
        /*02cc*/ 	.word	0x0000b2f0


	//   ....[59]....
        /*02d0*/ 	.word	0x0000b320


	//   ....[60]....
        /*02d4*/ 	.word	0x0000b340


	//   ....[61]....
        /*02d8*/ 	.word	0x0000b350


	//   ....[62]....
        /*02dc*/ 	.word	0x0000b360


	//   ....[63]....
        /*02e0*/ 	.word	0x0000b380


	//   ....[64]....
        /*02e4*/ 	.word	0x0000b500


	//   ....[65]....
        /*02e8*/ 	.word	0x0000c470


	//   ....[66]....
        /*02ec*/ 	.word	0x0000d020


	//   ....[67]....
        /*02f0*/ 	.word	0x0000d050


	//   ....[68]....
        /*02f4*/ 	.word	0x0000d0e0


	//   ....[69]....
        /*02f8*/ 	.word	0x0000d120


	//   ....[70]....
        /*02fc*/ 	.word	0x0000d160


	//   ....[71]....
        /*0300*/ 	.word	0x0000d190


	//   ....[72]....
        /*0304*/ 	.word	0x0000d1a0


	//   ....[73]....
        /*0308*/ 	.word	0x0000d1b0


	//   ....[74]....
        /*030c*/ 	.word	0x0000d1c0


	//   ....[75]....
        /*0310*/ 	.word	0x0000d200


	//   ....[76]....
        /*0314*/ 	.word	0x0000d290


	//   ....[77]....
        /*0318*/ 	.word	0x0000d2b0


	//   ....[78]....
        /*031c*/ 	.word	0x0000e6d0


	//   ....[79]....
        /*0320*/ 	.word	0x0000e850


	//   ....[80]....
        /*0324*/ 	.word	0x0000ee20


	//   ....[81]....
        /*0328*/ 	.word	0x0000efd0


	//   ....[82]....
        /*032c*/ 	.word	0x0000f030


	//   ....[83]....
        /*0330*/ 	.word	0x0000f0f0


	//   ....[84]....
        /*0334*/ 	.word	0x0000f1a0


	//   ....[85]....
        /*0338*/ 	.word	0x0000f220


	//   ....[86]....
        /*033c*/ 	.word	0x0000f2c0


	//   ....[87]....
        /*0340*/ 	.word	0x0000f340


	//   ....[88]....
        /*0344*/ 	.word	0x0000f3f0


	//   ....[89]....
        /*0348*/ 	.word	0x0000f450


	//   ....[90]....
        /*034c*/ 	.word	0x0000f500


	//   ....[91]....
        /*0350*/ 	.word	0x0000f580


	//   ....[92]....
        /*0354*/ 	.word	0x0000f620


	//   ....[93]....
        /*0358*/ 	.word	0x0000f960


	//----- nvinfo : EIATTR_REG_RECONFIG
	.align		4
.L_259:
        /*035c*/ 	.byte	0x01, 0x54
	.zero		2


	//----- nvinfo : EIATTR_SYSCALL_OFFSETS
	.align		4
        /*0360*/ 	.byte	0x04, 0x46
        /*0362*/ 	.short	(.L_261 - .L_260)


	//   ....[0]....
.L_260:
        /*0364*/ 	.word	0x000017f0


	//   ....[1]....
        /*0368*/ 	.word	0x0000bef0


	//   ....[2]....
        /*036c*/ 	.word	0x0000c060


	//   ....[3]....
        /*0370*/ 	.word	0x0000c1b0


	//   ....[4]....
        /*0374*/ 	.word	0x0000c2f0


	//   ....[5]....
        /*0378*/ 	.word	0x0000cbb0


	//----- nvinfo : EIATTR_MBARRIER_INSTR_OFFSETS
	.align		4
.L_261:
        /*037c*/ 	.byte	0x04, 0x39
        /*037e*/ 	.short	(.L_263 - .L_262)


	//   ....[0]....
.L_262:
        /*0380*/ 	.word	0x00000270
        /*0384*/ 	.word	0x000000ff
        /*0388*/ 	.word	0x00013200
        /*038c*/ 	.short	0x0100
        /*038e*/ 	.byte	0x08
	.zero		1


	//   ....[1]....
        /*0390*/ 	.word	0x00000280
        /*0394*/ 	.word	0x000000ff
        /*0398*/ 	.word	0x00013220
        /*039c*/ 	.short	0x0100
        /*039e*/ 	.byte	0x08
	.zero		1


	//   ....[2]....
        /*03a0*/ 	.word	0x00000370
        /*03a4*/ 	.word	0x000000ff
        /*03a8*/ 	.word	0x00013230
        /*03ac*/ 	.short	0x0100
        /*03ae*/ 	.byte	0x08
	.zero		1


	//   ....[3]....
        /*03b0*/ 	.word	0x00000380
        /*03b4*/ 	.word	0x000000ff
        /*03b8*/ 	.word	0x00013240
        /*03bc*/ 	.short	0x0100
        /*03be*/ 	.byte	0x08
	.zero		1


	//   ....[4]....
        /*03c0*/ 	.word	0x00000390
        /*03c4*/ 	.word	0x000000ff
        /*03c8*/ 	.word	0x00013238
        /*03cc*/ 	.short	0x0100
        /*03ce*/ 	.byte	0x08
	.zero		1


	//   ....[5]....
        /*03d0*/ 	.word	0x000003a0
        /*03d4*/ 	.word	0x000000ff
        /*03d8*/ 	.word	0x00013248
        /*03dc*/ 	.short	0x0100
        /*03de*/ 	.byte	0x08
	.zero		1


	//   ....[6]....
        /*03e0*/ 	.word	0x000004d0
        /*03e4*/ 	.word	0x000000ff
        /*03e8*/ 	.word	0x00013250
        /*03ec*/ 	.short	0x0100
        /*03ee*/ 	.byte	0x08
	.zero		1


	//   ....[7]....
        /*03f0*/ 	.word	0x000004e0
        /*03f4*/ 	.word	0x000000ff
        /*03f8*/ 	.word	0x00013260
        /*03fc*/ 	.short	0x0100
        /*03fe*/ 	.byte	0x08
	.zero		1


	//   ....[8]....
        /*0400*/ 	.word	0x000004f0
        /*0404*/ 	.word	0x000000ff
        /*0408*/ 	.word	0x00013258
        /*040c*/ 	.short	0x0100
        /*040e*/ 	.byte	0x08
	.zero		1


	//   ....[9]....
        /*0410*/ 	.word	0x00000500
        /*0414*/ 	.word	0x000000ff
        /*0418*/ 	.word	0x00013268
        /*041c*/ 	.short	0x0100
        /*041e*/ 	.byte	0x08
	.zero		1


	//   ....[10]....
        /*0420*/ 	.word	0x000005f0
        /*0424*/ 	.word	0x000000ff
        /*0428*/ 	.word	0x00013270
        /*042c*/ 	.short	0x0100
        /*042e*/ 	.byte	0x06
	.zero		1


	//   ....[11]....
        /*0430*/ 	.word	0x00000600
        /*0434*/ 	.word	0x000000ff
        /*0438*/ 	.word	0x00013280
        /*043c*/ 	.short	0x0100
        /*043e*/ 	.byte	0x06
	.zero		1


	//   ....[12]....
        /*0440*/ 	.word	0x00000610
        /*0444*/ 	.word	0x000000ff
        /*0448*/ 	.word	0x00013278
        /*044c*/ 	.short	0x0100
        /*044e*/ 	.byte	0x06
	.zero		1


	//   ....[13]....
        /*0450*/ 	.word	0x00000620
        /*0454*/ 	.word	0x000000ff
        /*0458*/ 	.word	0x00013288
        /*045c*/ 	.short	0x0100
        /*045e*/ 	.byte	0x06
	.zero		1


	//   ....[14]....
        /*0460*/ 	.word	0x00000750
        /*0464*/ 	.word	0x000000ff
        /*0468*/ 	.word	0x00013290
        /*046c*/ 	.short	0x0100
        /*046e*/ 	.byte	0x08
	.zero		1


	//   ....[15]....
        /*0470*/ 	.word	0x00000760
        /*0474*/ 	.word	0x000000ff
        /*0478*/ 	.word	0x000132a0
        /*047c*/ 	.short	0x0100
        /*047e*/ 	.byte	0x08
	.zero		1


	//   ....[16]....
        /*0480*/ 	.word	0x00000770
        /*0484*/ 	.word	0x000000ff
        /*0488*/ 	.word	0x00013298
        /*048c*/ 	.short	0x0100
        /*048e*/ 	.byte	0x08
	.zero		1


	//   ....[17]....
        /*0490*/ 	.word	0x00000780
        /*0494*/ 	.word	0x000000ff
        /*0498*/ 	.word	0x000132a8
        /*049c*/ 	.short	0x0100
        /*049e*/ 	.byte	0x08
	.zero		1


	//   ....[18]....
        /*04a0*/ 	.word	0x000008b0
        /*04a4*/ 	.word	0x000000ff
        /*04a8*/ 	.word	0x000132b0
        /*04ac*/ 	.short	0x0100
        /*04ae*/ 	.byte	0x08
	.zero		1


	//   ....[19]....
        /*04b0*/ 	.word	0x000008c0
        /*04b4*/ 	.word	0x000000ff
        /*04b8*/ 	.word	0x000132c0
        /*04bc*/ 	.short	0x0100
        /*04be*/ 	.byte	0x08
	.zero		1


	//   ....[20]....
        /*04c0*/ 	.word	0x000008d0
        /*04c4*/ 	.word	0x000000ff
        /*04c8*/ 	.word	0x000132b8
        /*04cc*/ 	.short	0x0100
        /*04ce*/ 	.byte	0x08
	.zero		1


	//   ....[21]....
        /*04d0*/ 	.word	0x000008e0
        /*04d4*/ 	.word	0x000000ff
        /*04d8*/ 	.word	0x000132c8
        /*04dc*/ 	.short	0x0100
        /*04de*/ 	.byte	0x08
	.zero		1


	//   ....[22]....
        /*04e0*/ 	.word	0x00001870
        /*04e4*/ 	.word	0x000000ff
        /*04e8*/ 	.word	0x00013200
        /*04ec*/ 	.short	0x010a
        /*04ee*/ 	.byte	0x2d
	.zero		1


	//   ....[23]....
        /*04f0*/ 	.word	0x000018f0
        /*04f4*/ 	.word	0x00000003
        /*04f8*/ 	.word	0x00013230
        /*04fc*/ 	.short	0x010a
        /*04fe*/ 	.byte	0x3f
	.zero		1


	//   ....[24]....
        /*0500*/ 	.word	0x00001930
        /*0504*/ 	.word	0x00000003
        /*0508*/ 	.word	0x00013230
        /*050c*/ 	.short	0x010a
        /*050e*/ 	.byte	0x3f
	.zero		1


	//   ....[25]....
        /*0510*/ 	.word	0x00003870
        /*0514*/ 	.word	0x00000028
        /*0518*/ 	.word	0x00000000
        /*051c*/ 	.short	0x0101
        /*051e*/ 	.byte	0x3f
	.zero		1


	//   ....[26]....
        /*0520*/ 	.word	0x000043c0
        /*0524*/ 	.word	0x000000ff
        /*0528*/ 	.word	0x00013230
        /*052c*/ 	.short	0x010a
        /*052e*/ 	.byte	0x15
	.zero		1


	//   ....[27]....
        /*0530*/ 	.word	0x00004400
        /*0534*/ 	.word	0x000000ff
        /*0538*/ 	.word	0x00013230
        /*053c*/ 	.short	0x010a
        /*053e*/ 	.byte	0x15
	.zero		1


	//   ....[28]....
        /*0540*/ 	.word	0x00004850
        /*0544*/ 	.word	0x000000ff
        /*0548*/ 	.word	0x00013250
        /*054c*/ 	.short	0x010a
        /*054e*/ 	.byte	0x0b
	.zero		1


	//   ....[29]....
        /*0550*/ 	.word	0x00004890
        /*0554*/ 	.word	0x000000ff
        /*0558*/ 	.word	0x00013250
        /*055c*/ 	.short	0x010a
        /*055e*/ 	.byte	0x0b
	.zero		1


	//   ....[30]....
        /*0560*/ 	.word	0x000069b0
        /*0564*/ 	.word	0x00000003
        /*0568*/ 	.word	0x00000000
        /*056c*/ 	.short	0x0101
        /*056e*/ 	.byte	0x3f
	.zero		1


	//   ....[31]....
        /*0570*/ 	.word	0x00006c60
        /*0574*/ 	.word	0x000000ff
        /*0578*/ 	.word	0x00000000
        /*057c*/ 	.short	0x0101
        /*057e*/ 	.byte	0x06
	.zero		1


	//   ....[32]....
        /*0580*/ 	.word	0x00007190
        /*0584*/ 	.word	0x000000ff
        /*0588*/ 	.word	0x00013230
        /*058c*/ 	.short	0x010a
        /*058e*/ 	.byte	0x06
	.zero		1


	//   ....[33]....
        /*0590*/ 	.word	0x000071d0
        /*0594*/ 	.word	0x000000ff
        /*0598*/ 	.word	0x00013230
        /*059c*/ 	.short	0x010a
        /*059e*/ 	.byte	0x06
	.zero		1


	//   ....[34]....
        /*05a0*/ 	.word	0x00007620
        /*05a4*/ 	.word	0x000000ff
        /*05a8*/ 	.word	0x00013250
        /*05ac*/ 	.short	0x010a
        /*05ae*/ 	.byte	0x0b
	.zero		1


	//   ....[35]....
        /*05b0*/ 	.word	0x00007660
        /*05b4*/ 	.word	0x000000ff
        /*05b8*/ 	.word	0x00013250
        /*05bc*/ 	.short	0x010a
        /*05be*/ 	.byte	0x0b
	.zero		1


	//   ....[36]....
        /*05c0*/ 	.word	0x00008bc0
        /*05c4*/ 	.word	0x00000003
        /*05c8*/ 	.word	0x00000000
        /*05cc*/ 	.short	0x0101
        /*05ce*/ 	.byte	0x3f
	.zero		1


	//   ....[37]....
        /*05d0*/ 	.word	0x00008ed0
        /*05d4*/ 	.word	0x000000ff
        /*05d8*/ 	.word	0x00000000
        /*05dc*/ 	.short	0x0101
        /*05de*/ 	.byte	0x06
	.zero		1


	//   ....[38]....
        /*05e0*/ 	.word	0x00009380
        /*05e4*/ 	.word	0x000000ff
        /*05e8*/ 	.word	0x00013250
        /*05ec*/ 	.short	0x010a
        /*05ee*/ 	.byte	0x0e
	.zero		1


	//   ....[39]....
        /*05f0*/ 	.word	0x000093c0
        /*05f4*/ 	.word	0x000000ff
        /*05f8*/ 	.word	0x00013250
        /*05fc*/ 	.short	0x010a
        /*05fe*/ 	.byte	0x0e
	.zero		1


	//   ....[40]....
        /*0600*/ 	.word	0x00009a30
        /*0604*/ 	.word	0x000000ff
        /*0608*/ 	.word	0x00000000
        /*060c*/ 	.short	0x0101
        /*060e*/ 	.byte	0x04
	.zero		1


	//   ....[41]....
        /*0610*/ 	.word	0x0000ab50
        /*0614*/ 	.word	0x00000000
        /*0618*/ 	.word	0x00000000
        /*061c*/ 	.short	0x0101
        /*061e*/ 	.byte	0x3f
	.zero		1


	//   ....[42]....
        /*0620*/ 	.word	0x0000c6c0
        /*0624*/ 	.word	0x00000005
        /*0628*/ 	.word	0x00013280
        /*062c*/ 	.short	0x010a
        /*062e*/ 	.byte	0x3f
	.zero		1


	//   ....[43]....
        /*0630*/ 	.word	0x0000c840
        /*0634*/ 	.word	0x00000005
        /*0638*/ 	.word	0x00013240
        /*063c*/ 	.short	0x010a
        /*063e*/ 	.byte	0x3f
	.zero		1


	//   ....[44]....
        /*0640*/ 	.word	0x0000d360
        /*0644*/ 	.word	0x00000010
        /*0648*/ 	.word	0x00013200
        /*064c*/ 	.short	0x0107
        /*064e*/ 	.byte	0x3f
	.zero		1


	//   ....[45]....
        /*0650*/ 	.word	0x0000d430
        /*0654*/ 	.word	0x00000010
        /*0658*/ 	.word	0x00013200
        /*065c*/ 	.short	0x0101
        /*065e*/ 	.byte	0x3f
	.zero		1


	//   ....[46]....
        /*0660*/ 	.word	0x0000d450
        /*0664*/ 	.word	0x00000010
        /*0668*/ 	.word	0x00013220
        /*066c*/ 	.short	0x010a
        /*066e*/ 	.byte	0x3f
	.zero		1


	//   ....[47]....
        /*0670*/ 	.word	0x0000d720
        /*0674*/ 	.word	0x00000004
        /*0678*/ 	.word	0x00013280
        /*067c*/ 	.short	0x010a
        /*067e*/ 	.byte	0x3f
	.zero		1


	//   ....[48]....
        /*0680*/ 	.word	0x0000d960
        /*0684*/ 	.word	0x00000004
        /*0688*/ 	.word	0x00013240
        /*068c*/ 	.short	0x010a
        /*068e*/ 	.byte	0x3f
	.zero		1


	//   ....[49]....
        /*0690*/ 	.word	0x0000dc20
        /*0694*/ 	.word	0x00000003
        /*0698*/ 	.word	0x00013270
        /*069c*/ 	.short	0x010a
        /*069e*/ 	.byte	0x3f
	.zero		1


	//   ....[50]....
        /*06a0*/ 	.word	0x0000dca0
        /*06a4*/ 	.word	0x00000003
        /*06a8*/ 	.word	0x00013260
        /*06ac*/ 	.short	0x010a
        /*06ae*/ 	.byte	0x3f
	.zero		1


	//   ....[51]....
        /*06b0*/ 	.word	0x0000df80
        /*06b4*/ 	.word	0x00000003
        /*06b8*/ 	.word	0x00013250
        /*06bc*/ 	.short	0x0101
        /*06be*/ 	.byte	0x3f
	.zero		1


	//   ....[52]....
        /*06c0*/ 	.word	0x0000e000
        /*06c4*/ 	.word	0x00000002
        /*06c8*/ 	.word	0x00000000
        /*06cc*/ 	.short	0x0101
        /*06ce*/ 	.byte	0x3f
	.zero		1


	//   ....[53]....
        /*06d0*/ 	.word	0x0000e1f0
        /*06d4*/ 	.word	0x00000002
        /*06d8*/ 	.word	0x00013270
        /*06dc*/ 	.short	0x010a
        /*06de*/ 	.byte	0x3f
	.zero		1


	//   ....[54]....
        /*06e0*/ 	.word	0x0000e270
        /*06e4*/ 	.word	0x00000002
        /*06e8*/ 	.word	0x00013260
        /*06ec*/ 	.short	0x010a
        /*06ee*/ 	.byte	0x3f
	.zero		1


	//   ....[55]....
        /*06f0*/ 	.word	0x0000e540
        /*06f4*/ 	.word	0x00000002
        /*06f8*/ 	.word	0x00013250
        /*06fc*/ 	.short	0x0101
        /*06fe*/ 	.byte	0x3f
	.zero		1


	//   ....[56]....
        /*0700*/ 	.word	0x0000e5b0
        /*0704*/ 	.word	0x00000000
        /*0708*/ 	.word	0x00000000
        /*070c*/ 	.short	0x0101
        /*070e*/ 	.byte	0x3f
	.zero		1


	//   ....[57]....
        /*0710*/ 	.word	0x0000e7d0
        /*0714*/ 	.word	0x00000007
        /*0718*/ 	.word	0x00013220
        /*071c*/ 	.short	0x010a
        /*071e*/ 	.byte	0x3f
	.zero		1


	//   ....[58]....
        /*0720*/ 	.word	0x0000e970
        /*0724*/ 	.word	0x00000005
        /*0728*/ 	.word	0x00000000
        /*072c*/ 	.short	0x010a
        /*072e*/ 	.byte	0x3f
	.zero		1


	//   ....[59]....
        /*0730*/ 	.word	0x0000e9e0
        /*0734*/ 	.word	0x00000003
        /*0738*/ 	.word	0x00000000
        /*073c*/ 	.short	0x010a
        /*073e*/ 	.byte	0x3f
	.zero		1


	//   ....[60]....
        /*0740*/ 	.word	0x0000ea30
        /*0744*/ 	.word	0x00000003
        /*0748*/ 	.word	0x00013260
        /*074c*/ 	.short	0x010a
        /*074e*/ 	.byte	0x3f
	.zero		1


	//   ....[61]....
        /*0750*/ 	.word	0x0000ea80
        /*0754*/ 	.word	0x00000005
        /*0758*/ 	.word	0x00013260
        /*075c*/ 	.short	0x010a
        /*075e*/ 	.byte	0x3f
	.zero		1


	//   ....[62]....
        /*0760*/ 	.word	0x0000eac0
        /*0764*/ 	.word	0x00000003
        /*0768*/ 	.word	0x00013280
        /*076c*/ 	.short	0x010a
        /*076e*/ 	.byte	0x3f
	.zero		1


	//   ....[63]....
        /*0770*/ 	.word	0x0000eae0
        /*0774*/ 	.word	0x00000005
        /*0778*/ 	.word	0x00013280
        /*077c*/ 	.short	0x010a
        /*077e*/ 	.byte	0x3f
	.zero		1


	//   ....[64]....
        /*0780*/ 	.word	0x0000eb50
        /*0784*/ 	.word	0x00000003
        /*0788*/ 	.word	0x00013200
        /*078c*/ 	.short	0x010a
        /*078e*/ 	.byte	0x3f
	.zero		1


	//   ....[65]....
        /*0790*/ 	.word	0x0000eba0
        /*0794*/ 	.word	0x00000003
        /*0798*/ 	.word	0x00013230
        /*079c*/ 	.short	0x010a
        /*079e*/ 	.byte	0x3f
	.zero		1


	//   ....[66]....
        /*07a0*/ 	.word	0x0000ec00
        /*07a4*/ 	.word	0x00000009
        /*07a8*/ 	.word	0x00013230
        /*07ac*/ 	.short	0x010a
        /*07ae*/ 	.byte	0x3f
	.zero		1


	//   ....[67]....
        /*07b0*/ 	.word	0x0000ec60
        /*07b4*/ 	.word	0x00000009
        /*07b8*/ 	.word	0x00013250
        /*07bc*/ 	.short	0x010a
        /*07be*/ 	.byte	0x3f
	.zero		1


	//   ....[68]....
        /*07c0*/ 	.word	0x0000ecc0
        /*07c4*/ 	.word	0x0000000b
        /*07c8*/ 	.word	0x00013230
        /*07cc*/ 	.short	0x010a
        /*07ce*/ 	.byte	0x3f
	.zero		1


	//   ....[69]....
        /*07d0*/ 	.word	0x0000ed20
        /*07d4*/ 	.word	0x0000000b
        /*07d8*/ 	.word	0x00013250
        /*07dc*/ 	.short	0x010a
        /*07de*/ 	.byte	0x3f
	.zero		1


	//   ....[70]....
        /*07e0*/ 	.word	0x0000ed80
        /*07e4*/ 	.word	0x00000006
        /*07e8*/ 	.word	0x00013250
        /*07ec*/ 	.short	0x010a
        /*07ee*/ 	.byte	0x3f
	.zero		1


	//   ....[71]....
        /*07f0*/ 	.word	0x0000eed0
        /*07f4*/ 	.word	0x00000005
        /*07f8*/ 	.word	0x00013280
        /*07fc*/ 	.short	0x010a
        /*07fe*/ 	.byte	0x3f
	.zero		1


	//   ....[72]....
        /*0800*/ 	.word	0x0000ef20
        /*0804*/ 	.word	0x00000005
        /*0808*/ 	.word	0x00013240
        /*080c*/ 	.short	0x010a
        /*080e*/ 	.byte	0x3f
	.zero		1


	//   ....[73]....
        /*0810*/ 	.word	0x0000f650
        /*0814*/ 	.word	0x00000010
        /*0818*/ 	.word	0x00013220
        /*081c*/ 	.short	0x010a
        /*081e*/ 	.byte	0x3f
	.zero		1


	//   ....[74]....
        /*0820*/ 	.word	0x0000f6a0
        /*0824*/ 	.word	0x00000004
        /*0828*/ 	.word	0x00013280
        /*082c*/ 	.short	0x010a
        /*082e*/ 	.byte	0x3f
	.zero		1


	//   ....[75]....
        /*0830*/ 	.word	0x0000f6f0
        /*0834*/ 	.word	0x00000004
        /*0838*/ 	.word	0x00013240
        /*083c*/ 	.short	0x010a
        /*083e*/ 	.byte	0x3f
	.zero		1


	//   ....[76]....
        /*0840*/ 	.word	0x0000f740
        /*0844*/ 	.word	0x00000003
        /*0848*/ 	.word	0x00013270
        /*084c*/ 	.short	0x010a
        /*084e*/ 	.byte	0x3f
	.zero		1


	//   ....[77]....
        /*0850*/ 	.word	0x0000f790
        /*0854*/ 	.word	0x00000003
        /*0858*/ 	.word	0x00013260
        /*085c*/ 	.short	0x010a
        /*085e*/ 	.byte	0x3f
	.zero		1


	//   ....[78]....
        /*0860*/ 	.word	0x0000f7e0
        /*0864*/ 	.word	0x00000002
        /*0868*/ 	.word	0x00013270
        /*086c*/ 	.short	0x010a
        /*086e*/ 	.byte	0x3f
	.zero		1


	//   ....[79]....
        /*0870*/ 	.word	0x0000f830
        /*0874*/ 	.word	0x00000002
        /*0878*/ 	.word	0x00013260
        /*087c*/ 	.short	0x010a
        /*087e*/ 	.byte	0x3f
	.zero		1


	//   ....[80]....
        /*0880*/ 	.word	0x0000f880
        /*0884*/ 	.word	0x00000007
        /*0888*/ 	.word	0x00013220
        /*088c*/ 	.short	0x010a
        /*088e*/ 	.byte	0x3f
	.zero		1


	//   ....[81]....
        /*0890*/ 	.word	0x0000fa20
        /*0894*/ 	.word	0x00000005
        /*0898*/ 	.word	0x00000000
        /*089c*/ 	.short	0x010a
        /*089e*/ 	.byte	0x3f
	.zero		1


	//   ....[82]....
        /*08a0*/ 	.word	0x0000fa70
        /*08a4*/ 	.word	0x00000003
        /*08a8*/ 	.word	0x00000000
        /*08ac*/ 	.short	0x010a
        /*08ae*/ 	.byte	0x3f
	.zero		1


	//   ....[83]....
        /*08b0*/ 	.word	0x0000fac0
        /*08b4*/ 	.word	0x00000003
        /*08b8*/ 	.word	0x00013260
        /*08bc*/ 	.short	0x010a
        /*08be*/ 	.byte	0x3f
	.zero		1


	//   ....[84]....
        /*08c0*/ 	.word	0x0000fb10
        /*08c4*/ 	.word	0x00000005
        /*08c8*/ 	.word	0x00013260
        /*08cc*/ 	.short	0x010a
        /*08ce*/ 	.byte	0x3f
	.zero		1


	//   ....[85]....
        /*08d0*/ 	.word	0x0000fb60
        /*08d4*/ 	.word	0x00000003
        /*08d8*/ 	.word	0x00013280
        /*08dc*/ 	.short	0x010a
        /*08de*/ 	.byte	0x3f
	.zero		1


	//----- nvinfo : EIATTR_NUM_MBARRIERS
	.align		4
.L_263:
        /*08e0*/ 	.byte	0x03, 0x38
        /*08e2*/ 	.short	0x0016


	//----- nvinfo : EIATTR_EXIT_INSTR_OFFSETS
	.align		4
        /*08e4*/ 	.byte	0x04, 0x1c
        /*08e6*/ 	.short	(.L_265 - .L_264)


	//   ....[0]....
.L_264:
        /*08e8*/ 	.word	0x00000a00


	//   ....[1]....
        /*08ec*/ 	.word	0x0000b490


	//   ....[2]....
        /*08f0*/ 	.word	0x0000eb30


	//----- nvinfo : EIATTR_MAX_THREADS
	.align		4
.L_265:
        /*08f4*/ 	.byte	0x04, 0x05
        /*08f6*/ 	.short	(.L_267 - .L_266)
.L_266:
        /*08f8*/ 	.word	0x00000200
        /*08fc*/ 	.word	0x00000001
        /*0900*/ 	.word	0x00000001


	//----- nvinfo : EIATTR_CRS_STACK_SIZE
	.align		4
.L_267:
        /*0904*/ 	.byte	0x04, 0x1e
        /*0906*/ 	.short	(.L_269 - .L_268)
.L_268:
        /*0908*/ 	.word	0x00000000


	//----- nvinfo : EIATTR_CBANK_PARAM_SIZE
	.align		4
.L_269:
        /*090c*/ 	.byte	0x03, 0x19
        /*090e*/ 	.short	0x0af0


	//----- nvinfo : EIATTR_PARAM_CBANK
	.align		4
        /*0910*/ 	.byte	0x04, 0x0a
        /*0912*/ 	.short	(.L_271 - .L_270)
	.align		4
.L_270:
        /*0914*/ 	.word	index@(.nv.constant0._ZN7cutlass13device_kernelIN5flash11enable_sm90INS1_16FlashAttnFwdSm90INS1_25CollectiveMainloopFwdSm90ILi2EN4cute5tupleIJNS5_1CILi1EEES8_S8_EEENS6_IJNS7_ILi192EEENS7_ILi160EEENS7_ILi64EEEEEELi64ENS_12float_e4m3_tEfNS_4arch4Sm90ELb1ELb0ELb0ELb0ELb0ELb0ELb0ELb1ELb1ELb1ELb0ELb0EEENS1_21CollectiveEpilogueFwdINS6_IJSA_SC_SB_EEES9_NS_10bfloat16_tESG_Li384ELb0ELb1ELb0ELb1EEENS1_30DynamicPersistentTileSchedulerILi384ELi128ELb0ELb1ELb1EEEEEEEEEvNT_6ParamsE)
        /*0918*/ 	.short	0x0210
        /*091a*/ 	.short	0x0af0


	//----- nvinfo : EIATTR_SW_WAR
	.align		4
.L_271:
        /*091c*/ 	.byte	0x04, 0x36
        /*091e*/ 	.short	(.L_273 - .L_272)
.L_272:
        /*0920*/ 	.word	0x00000008
.L_273:


//--------------------- .nv.info._ZN7cutlass13device_kernelIN5flash11enable_sm90INS1_16FlashAttnFwdSm90INS1_25CollectiveMainloopFwdSm90ILi2EN4cute5tupleIJNS5_1CILi1EEES8_S8_EEENS6_IJNS7_ILi192EEENS7_ILi160EEENS7_ILi64EEEEEELi64ENS_12float_e4m3_tEfNS_4arch4Sm90ELb1ELb0ELb0ELb1ELb0ELb0ELb0ELb1ELb1ELb1ELb0ELb0EEENS1_21CollectiveEpilogueFwdINS6_IJSA_SC_SB_EEES9_NS_10bfloat16_tESG_Li384ELb1ELb1ELb0ELb1EEENS1_36VarlenDynamicPersistentTileSchedulerILi192ELi160ELi384ELi128ELb0ELb1ELb1ELb1ELb1ELb1EEEEEEEEEvNT_6ParamsE --------------------------
	.section	.nv.info._ZN7cutlass13device_kernelIN5flash11enable_sm90INS1_16FlashAttnFwdSm90INS1_25CollectiveMainloopFwdSm90ILi2EN4cute5tupleIJNS5_1CILi1EEES8_S8_EEENS6_IJNS7_ILi192EEENS7_ILi160EEENS7_ILi64EEEEEELi64ENS_12float_e4m3_tEfNS_4arch4Sm90ELb1ELb0ELb0ELb1ELb0ELb0ELb0ELb1ELb1ELb1ELb0ELb0EEENS1_21CollectiveEpilogueFwdINS6_IJSA_SC_SB_EEES9_NS_10bfloat16_tESG_Li384ELb1ELb1ELb0ELb1EEENS1_36VarlenDynamicPersistentTileSchedulerILi192ELi160ELi384ELi128ELb0ELb1ELb1ELb1ELb1ELb1EEEEEEEEEvNT_6ParamsE,"",@"SHT_CUDA_INFO"
	.sectionflags	@""
	.align	4


	//----- nvinfo : EIATTR_CUDA_API_VERSION
	.align		4
        /*0000*/ 	.byte	0x04, 0x37
        /*0002*/ 	.short	(.L_275 - .L_274)
.L_274:
        /*0004*/ 	.word	0x00000082


	//----- nvinfo : EIATTR_KPARAM_INFO
	.align		4
.L_275:
        /*0008*/ 	.byte	0x04, 0x17
        /*000a*/ 	.short	(.L_277 - .L_276)
.L_276:
        /*000c*/ 	.word	0x00000000
        /*0010*/ 	.short	0x0000
        /*0012*/ 	.short	0x0070
        /*0014*/ 	.byte	0x00, 0xf0, 0x01, 0x2a


	//----- nvinfo : EIATTR_SPARSE_MMA_MASK
	.align		4
.L_277:
        /*0018*/ 	.byte	0x03, 0x50
        /*001a*/ 	.short	0x0000


	//----- nvinfo : EIATTR_MAXREG_COUNT
	.align		4
        /*001c*/ 	.byte	0x03, 0x1b
        /*001e*/ 	.short	0x0080


	//----- nvinfo : EIATTR_NUM_BARRIERS
	.align		4
        /*0020*/ 	.byte	0x02, 0x4c
        /*0022*/ 	.byte	0x09
	.zero		1


	//----- nvinfo : EIATTR_EXTERNS
	.align		4
        /*0024*/ 	.byte	0x04, 0x0f
        /*0026*/ 	.short	(.L_279 - .L_278)


	//   ....[0]....
	.align		4
.L_278:
        /*0028*/ 	.word	index@(__assertfail)


	//----- nvinfo : EIATTR_ANNOTATIONS
	.align		4
.L_279:
        /*002c*/ 	.byte	0x04, 0x55
        /*002e*/ 	.short	(.L_281 - .L_280)


	//   ....[0]....
.L_280:
        /* <DEDUP_REMOVED lines=9> */


	//----- nvinfo : EIATTR_MERCURY_ISA_VERSION
	.align		4
.L_281:
        /*00a8*/ 	.byte	0x03, 0x5f
        /*00aa*/ 	.short	0x0101


	//----- nvinfo : EIATTR_UNUSED_LOAD_BYTE_OFFSET
	.align		4
        /*00ac*/ 	.byte	0x04, 0x44
        /*00ae*/ 	.short	(.L_283 - .L_282)


	//   ....[0]....
.L_282:
        /*00b0*/ 	.word	0x00000a00
        /*00b4*/ 	.word	0x0000fff0


	//   ....[1]....
        /*00b8*/ 	.word	0x00009db0
        /*00bc*/ 	.word	0x0000fff0


	//----- nvinfo : EIATTR_INT_WARP_WIDE_INSTR_OFFSETS
	.align		4
.L_283:
        /*00c0*/ 	.byte	0x04, 0x31
        /*00c2*/ 	.short	(.L_285 - .L_284)


	//   ....[0]....
.L_284:
        /*00c4*/ 	.word	0x00000130


	//   ....[1]....
        /*00c8*/ 	.word	0x00000170


	//   ....[2]....
        /*00cc*/ 	.word	0x000001e0


	//   ....[3]....
        /*00d0*/ 	.word	0x0000cff0


	//   ....[4]....
        /*00d4*/ 	.word	0x0000d080


	//   ....[5]....
        /*00d8*/ 	.word	0x0000f3c0


	//   ....[6]....
        /*00dc*/ 	.word	0x0000f450


	//----- nvinfo : EIATTR_COOP_GROUP_MASK_REGIDS
	.align		4
.L_285:
        /*00e0*/ 	.byte	0x04, 0x29
        /*00e2*/ 	.short	(.L_287 - .L_286)


	//   ....[0]....
.L_286:
        /*00e4*/ 	.word	0xffffffff


	//   ....[1]....
        /*00e8*/ 	.word	0xffffffff


	//   ....[2]....
        /*00ec*/ 	.word	0xffffffff


	//   ....[3]....
        /*00f0*/ 	.word	0xffffffff


	//   ....[4]....
        /*00f4*/ 	.word	0xffffffff


	//   ....[5]....
        /*00f8*/ 	.word	0xffffffff


	//   ....[6]....
        /*00fc*/ 	.word	0xffffffff


	//   ....[7]....
        /*0100*/ 	.word	0xffffffff


	//   ....[8]....
        /*0104*/ 	.word	0xffffffff


	//   ....[9]....
        /*0108*/ 	.word	0xffffffff


	//   ....[10]....
        /*010c*/ 	.word	0xffffffff


	//   ....[11]....
        /*0110*/ 	.word	0xffffffff


	//   ....[12]....
        /*0114*/ 	.word	0xffffffff


	//   ....[13]....
        /*0118*/ 	.word	0xffffffff


	//   ....[14]....
        /*011c*/ 	.word	0xffffffff


	//   ....[15]....
        /*0120*/ 	.word	0xffffffff


	//   ....[16]....
        /*0124*/ 	.word	0xffffffff


	//   ....[17]....
        /*0128*/ 	.word	0xffffffff


	//   ....[18]....
        /*012c*/ 	.word	0xffffffff


	//   ....[19]....
        /*0130*/ 	.word	0xffffffff


	//   ....[20]....
        /*0134*/ 	.word	0xffffffff


	//   ....[21]....
        /*0138*/ 	.word	0xffffffff


	//   ....[22]....
        /*013c*/ 	.word	0xffffffff


	//   ....[23]....
        /*0140*/ 	.word	0xffffffff


	//   ....[24]....
        /*0144*/ 	.word	0xffffffff


	//   ....[25]....
        /*0148*/ 	.word	0xffffffff


	//   ....[26]....
        /*014c*/ 	.word	0xffffffff


	//   ....[27]....
        /*0150*/ 	.word	0xffffffff


	//   ....[28]....
        /*0154*/ 	.word	0xffffffff


	//   ....[29]....
        /*0158*/ 	.word	0xffffffff


	//   ....[30]....
        /*015c*/ 	.word	0xffffffff


	//   ....[31]....
        /*0160*/ 	.word	0xffffffff


	//   ....[32]....
        /*0164*/ 	.word	0xffffffff


	//   ....[33]....
        /*0168*/ 	.word	0xffffffff


	//   ....[34]....
        /*016c*/ 	.word	0xffffffff


	//   ....[35]....
        /*0170*/ 	.word	0xffffffff


	//   ....[36]....
        /*0174*/ 	.word	0xffffffff


	//   ....[37]....
        /*0178*/ 	.word	0xffffffff


	//   ....[38]....
        /*017c*/ 	.word	0xffffffff


	//   ....[39]....
        /*0180*/ 	.word	0xffffffff


	//   ....[40]....
        /*0184*/ 	.word	0xffffffff


	//   ....[41]....
        /*0188*/ 	.word	0xffffffff


	//   ....[42]....
        /*018c*/ 	.word	0xffffffff


	//   ....[43]....
        /*0190*/ 	.word	0xffffffff


	//   ....[44]....
        /*0194*/ 	.word	0xffffffff


	//   ....[45]....
        /*0198*/ 	.word	0xffffffff


	//   ....[46]....
        /*019c*/ 	.word	0xffffffff


	//   ....[47]....
        /*01a0*/ 	.word	0xffffffff


	//   ....[48]....
        /*01a4*/ 	.word	0xffffffff


	//   ....[49]....
        /*01a8*/ 	.word	0xffffffff


	//   ....[50]....
        /*01ac*/ 	.word	0xffffffff


	//   ....[51]....
        /*01b0*/ 	.word	0xffffffff


	//   ....[52]....
        /*01b4*/ 	.word	0xffffffff


	//   ....[53]....
        /*01b8*/ 	.word	0xffffffff


	//   ....[54]....
        /*01bc*/ 	.word	0xffffffff


	//   ....[55]....
        /*01c0*/ 	.word	0xffffffff


	//   ....[56]....
        /*01c4*/ 	.word	0xffffffff


	//   ....[57]....
        /*01c8*/ 	.word	0xffffffff


	//   ....[58]....
        /*01cc*/ 	.word	0xffffffff


	//   ....[59]....
        /*01d0*/ 	.word	0xffffffff


	//   ....[60]....
        /*01d4*/ 	.word	0xffffffff


	//   ....[61]....
        /*01d8*/ 	.word	0xffffffff


	//   ....[62]....
        /*01dc*/ 	.word	0xffffffff


	//   ....[63]....
        /*01e0*/ 	.word	0xffffffff


	//   ....[64]....
        /*01e4*/ 	.word	0xffffffff


	//   ....[65]....
        /*01e8*/ 	.word	0xffffffff


	//   ....[66]....
        /*01ec*/ 	.word	0xffffffff


	//   ....[67]....
        /*01f0*/ 	.word	0xffffffff


	//   ....[68]....
        /*01f4*/ 	.word	0xffffffff


	//   ....[69]....
        /*01f8*/ 	.word	0xffffffff


	//   ....[70]....
        /*01fc*/ 	.word	0xffffffff


	//   ....[71]....
        /*0200*/ 	.word	0xffffffff


	//   ....[72]....
        /*0204*/ 	.word	0xffffffff


	//   ....[73]....
        /*0208*/ 	.word	0xffffffff


	//   ....[74]....
        /*020c*/ 	.word	0xffffffff


	//   ....[75]....
        /*0210*/ 	.word	0xffffffff


	//   ....[76]....
        /*0214*/ 	.word	0xffffffff


	//   ....[77]....
        /*0218*/ 	.word	0xffffffff


	//   ....[78]....
        /*021c*/ 	.word	0xffffffff


	//   ....[79]....
        /*0220*/ 	.word	0xffffffff


	//   ....[80]....
        /*0224*/ 	.word	0xffffffff


	//   ....[81]....
        /*0228*/ 	.word	0xffffffff


	//   ....[82]....
        /*022c*/ 	.word	0xffffffff


	//   ....[83]....
        /*0230*/ 	.word	0xffffffff


	//   ....[84]....
        /*0234*/ 	.word	0xffffffff


	//   ....[85]....
        /*0238*/ 	.word	0xffffffff


	//   ....[86]....
        /*023c*/ 	.word	0xffffffff


	//   ....[87]....
        /*0240*/ 	.word	0xffffffff


	//   ....[88]....
        /*0244*/ 	.word	0xffffffff


	//   ....[89]....
        /*0248*/ 	.word	0xffffffff


	//   ....[90]....
        /*024c*/ 	.word	0xffffffff


	//   ....[91]....
        /*0250*/ 	.word	0xffffffff


	//   ....[92]....
        /*0254*/ 	.word	0xffffffff


	//   ....[93]....
        /*0258*/ 	.word	0xffffffff


	//   ....[94]....
        /*025c*/ 	.word	0xffffffff


	//   ....[95]....
        /*0260*/ 	.word	0xffffffff


	//   ....[96]....
        /*0264*/ 	.word	0xffffffff


	//   ....[97]....
        /*0268*/ 	.word	0xffffffff


	//   ....[98]....
        /*026c*/ 	.word	0xffffffff


	//   ....[99]....
        /*0270*/ 	.word	0xffffffff


	//   ....[100]....
        /*0274*/ 	.word	0xffffffff


	//   ....[101]....
        /*0278*/ 	.word	0xffffffff


	//   ....[102]....
        /*027c*/ 	.word	0xffffffff


	//   ....[103]....
        /*0280*/ 	.word	0xffffffff


	//   ....[104]....
        /*0284*/ 	.word	0xffffffff


	//   ....[105]....
        /*0288*/ 	.word	0xffffffff


	//   ....[106]....
        /*028c*/ 	.word	0xffffffff


	//   ....[107]....
        /*0290*/ 	.word	0xffffffff


	//   ....[108]....
        /*0294*/ 	.word	0xffffffff


	//   ....[109]....
        /*0298*/ 	.word	0xffffffff


	//   ....[110]....
        /*029c*/ 	.word	0xffffffff


	//   ....[111]....
        /*02a0*/ 	.word	0x0500000f


	//   ....[112]....
        /*02a4*/ 	.word	0x0500000f


	//   ....[113]....
        /*02a8*/ 	.word	0x0500000f


	//   ....[114]....
        /*02ac*/ 	.word	0x0500000f


	//   ....[115]....
        /*02b0*/ 	.word	0x0500000f


	//   ....[116]....
        /*02b4*/ 	.word	0x0500000f


	//   ....[117]....
        /*02b8*/ 	.word	0x0500000f


	//   ....[118]....
        /*02bc*/ 	.word	0x0500000f


	//   ....[119]....
        /*02c0*/ 	.word	0x0500000f


	//   ....[120]....
        /*02c4*/ 	.word	0x0500000f


	//   ....[121]....
        /*02c8*/ 	.word	0x0500000f


	//   ....[122]....
        /*02cc*/ 	.word	0x0500000f


	//   ....[123]....
        /*02d0*/ 	.word	0x0500000f


	//   ....[124]....
        /*02d4*/ 	.word	0x0500000f


	//----- nvinfo : EIATTR_COOP_GROUP_INSTR_OFFSETS
	.align		4
.L_287:
        /*02d8*/ 	.byte	0x04, 0x28
        /*02da*/ 	.short	(.L_289 - .L_288)


	//   ....[0]....
.L_288:
        /*02dc*/ 	.word	0x00000060


	//   ....[1]....
        /*02e0*/ 	.word	0x00000140


	//   ....[2]....
        /*02e4*/ 	.word	0x00000190


	//   ....[3]....
        /*02e8*/ 	.word	0x000003c0


	//   ....[4]....
        /*02ec*/ 	.word	0x00000520


	//   ....[5]....
        /*02f0*/ 	.word	0x00000640


	//   ....[6]....
        /*02f4*/ 	.word	0x000007a0


	//   ....[7]....
        /*02f8*/ 	.word	0x000017d0


	//   ....[8]....
        /*02fc*/ 	.word	0x00001f40


	//   ....[9]....
        /*0300*/ 	.word	0x00001f50


	//   ....[10]....
        /*0304*/ 	.word	0x00002960


	//   ....[11]....
        /*0308*/ 	.word	0x00002a20


	//   ....[12]....
        /*030c*/ 	.word	0x000034b0


	//   ....[13]....
        /*0310*/ 	.word	0x00003540


	//   ....[14]....
        /*0314*/ 	.word	0x00004b30


	//   ....[15]....
        /*0318*/ 	.word	0x00004b50


	//   ....[16]....
        /*031c*/ 	.word	0x00005450


	//   ....[17]....
        /*0320*/ 	.word	0x00005550


	//   ....[18]....
        /*0324*/ 	.word	0x00006000


	//   ....[19]....
        /*0328*/ 	.word	0x00006060


	//   ....[20]....
        /*032c*/ 	.word	0x00007de0


	//   ....[21]....
        /*0330*/ 	.word	0x00007e00


	//   ....[22]....
        /*0334*/ 	.word	0x00007e40


	//   ....[23]....
        /*0338*/ 	.word	0x00007e70


	//   ....[24]....
        /*033c*/ 	.word	0x00009810


	//   ....[25]....
        /*0340*/ 	.word	0x00009820


	//   ....[26]....
        /*0344*/ 	.word	0x000098a0


	//   ....[27]....
        /*0348*/ 	.word	0x000098b0


	//   ....[28]....
        /*034c*/ 	.word	0x0000a300


	//   ....[29]....
        /*0350*/ 	.word	0x0000a310


	//   ....[30]....
        /*0354*/ 	.word	0x0000a320


	//   ....[31]....
        /*0358*/ 	.word	0x0000a330


	//   ....[32]....
        /*035c*/ 	.word	0x0000a340


	//   ....[33]....
        /*0360*/ 	.word	0x0000a350


	//   ....[34]....
        /*0364*/ 	.word	0x0000a370


	//   ....[35]....
        /*0368*/ 	.word	0x0000a380


	//   ....[36]....
        /*036c*/ 	.word	0x0000a3a0


	//   ....[37]....
        /*0370*/ 	.word	0x0000a3b0


	//   ....[38]....
        /*0374*/ 	.word	0x0000a3e0


	//   ....[39]....
        /*0378*/ 	.word	0x0000a3f0


	//   ....[40]....
        /*037c*/ 	.word	0x0000a410


	//   ....[41]....
        /*0380*/ 	.word	0x0000a420


	//   ....[42]....
        /*0384*/ 	.word	0x0000a450


	//   ....[43]....
        /*0388*/ 	.word	0x0000a460


	//   ....[44]....
        /*038c*/ 	.word	0x0000a8c0


	//   ....[45]....
        /*0390*/ 	.word	0x0000a900


	//   ....[46]....
        /*0394*/ 	.word	0x0000a940


	//   ....[47]....
        /*0398*/ 	.word	0x0000a970


	//   ....[48]....
        /*039c*/ 	.word	0x0000ae40


	//   ....[49]....
        /*03a0*/ 	.word	0x0000ae80


	//   ....[50]....
        /*03a4*/ 	.word	0x0000aec0


	//   ....[51]....
        /*03a8*/ 	.word	0x0000aef0


	//   ....[52]....
        /*03ac*/ 	.word	0x0000af10


	//   ....[53]....
        /*03b0*/ 	.word	0x0000af30


	//   ....[54]....
        /*03b4*/ 	.word	0x0000af50


	//   ....[55]....
        /*03b8*/ 	.word	0x0000af70


	//   ....[56]....
        /*03bc*/ 	.word	0x0000b830


	//   ....[57]....
        /*03c0*/ 	.word	0x0000b860


	//   ....[58]....
        /*03c4*/ 	.word	0x0000b8a0


	//   ....[59]....
        /*03c8*/ 	.word	0x0000b8d0


	//   ....[60]....
        /*03cc*/ 	.word	0x0000b8e0


	//   ....[61]....
        /*03d0*/ 	.word	0x0000b8f0


	//   ....[62]....
        /*03d4*/ 	.word	0x0000b900


	//   ....[63]....
        /*03d8*/ 	.word	0x0000b920


	//   ....[64]....
        /*03dc*/ 	.word	0x0000ba60


	//   ....[65]....
        /*03e0*/ 	.word	0x0000bc50


	//   ....[66]....
        /*03e4*/ 	.word	0x0000bc80


	//   ....[67]....
        /*03e8*/ 	.word	0x0000bcb0


	//   ....[68]....
        /*03ec*/ 	.word	0x0000bce0


	//   ....[69]....
        /*03f0*/ 	.word	0x0000bd10


	//   ....[70]....
        /*03f4*/ 	.word	0x0000bd50


	//   ....[71]....
        /*03f8*/ 	.word	0x0000bed0


	//   ....[72]....
        /*03fc*/ 	.word	0x0000bf00


	//   ....[73]....
        /*0400*/ 	.word	0x0000bf30


	//   ....[74]....
        /*0404*/ 	.word	0x0000bf60


	//   ....[75]....
        /*0408*/ 	.word	0x0000bf90


	//   ....[76]....
        /*040c*/ 	.word	0x0000bfd0


	//   ....[77]....
        /*0410*/ 	.word	0x0000c060


	//   ....[78]....
        /*0414*/ 	.word	0x0000c0f0


	//   ....[79]....
        /*0418*/ 	.word	0x0000c1a0


	//   ....[80]....
        /*041c*/ 	.word	0x0000d730


	//   ....[81]....
        /*0420*/ 	.word	0x0000e340


	//   ....[82]....
        /*0424*/ 	.word	0x0000e370


	//   ....[83]....
        /*0428*/ 	.word	0x0000e3e0


	//   ....[84]....
        /*042c*/ 	.word	0x0000e420


	//   ....[85]....
        /*0430*/ 	.word	0x0000e460


	//   ....[86]....
        /*0434*/ 	.word	0x0000e490


	//   ....[87]....
        /*0438*/ 	.word	0x0000e4a0


	//   ....[88]....
        /*043c*/ 	.word	0x0000e4b0


	//   ....[89]....
        /*0440*/ 	.word	0x0000e4c0


	//   ....[90]....
        /*0444*/ 	.word	0x0000e4e0


	//   ....[91]....
        /*0448*/ 	.word	0x0000e530


	//   ....[92]....
        /*044c*/ 	.word	0x0000e5a0


	//   ....[93]....
        /*0450*/ 	.word	0x0000fae0


	//   ....[94]....
        /*0454*/ 	.word	0x0000fb10


	//   ....[95]....
        /*0458*/ 	.word	0x0000fb40


	//   ....[96]....
        /*045c*/ 	.word	0x0000fb70


	//   ....[97]....
        /*0460*/ 	.word	0x0000fb80


	//   ....[98]....
        /*0464*/ 	.word	0x0000fba0


	//   ....[99]....
        /*0468*/ 	.word	0x0000fbc0


	//   ....[100]....
        /*046c*/ 	.word	0x0000fc00


	//   ....[101]....
        /*0470*/ 	.word	0x0000fd40


	//   ....[102]....
        /*0474*/ 	.word	0x0000fd70


	//   ....[103]....
        /*0478*/ 	.word	0x0000fdb0


	//   ....[104]....
        /*047c*/ 	.word	0x0000fde0


	//   ....[105]....
        /*0480*/ 	.word	0x0000fe10


	//   ....[106]....
        /*0484*/ 	.word	0x0000fe40


	//   ....[107]....
        /*0488*/ 	.word	0x0000fee0


	//   ....[108]....
        /*048c*/ 	.word	0x0000ff80


	//   ....[109]....
        /*0490*/ 	.word	0x00010030


	//   ....[110]....
        /*0494*/ 	.word	0x00010630


	//   ....[111]....
        /*0498*/ 	.word	0x00010c00


	//   ....[112]....
        /*049c*/ 	.word	0x00010dc0


	//   ....[113]....
        /*04a0*/ 	.word	0x00010e30


	//   ....[114]....
        /*04a4*/ 	.word	0x00010eb0


	//   ....[115]....
        /*04a8*/ 	.word	0x00010f60


	//   ....[116]....
        /*04ac*/ 	.word	0x00010fe0


	//   ....[117]....
        /*04b0*/ 	.word	0x00011080


	//   ....[118]....
        /*04b4*/ 	.word	0x00011100


	//   ....[119]....
        /*04b8*/ 	.word	0x000111b0


	//   ....[120]....
        /*04bc*/ 	.word	0x00011210


	//   ....[121]....
        /*04c0*/ 	.word	0x000112c0


	//   ....[122]....
        /*04c4*/ 	.word	0x00011340


	//   ....[123]....
        /*04c8*/ 	.word	0x000113e0


	//   ....[124]....
        /*04cc*/ 	.word	0x00011720


	//----- nvinfo : EIATTR_REG_RECONFIG
	.align		4
.L_289:
        /*04d0*/ 	.byte	0x01, 0x54
	.zero		2


	//----- nvinfo : EIATTR_SYSCALL_OFFSETS
	.align		4
        /*04d4*/ 	.byte	0x04, 0x46
        /*04d6*/ 	.short	(.L_291 - .L_290)


	//   ....[0]....
.L_290:
        /*04d8*/ 	.word	0x000019b0


	//   ....[1]....
        /*04dc*/ 	.word	0x0000d1e0


	//   ....[2]....
        /*04e0*/ 	.word	0x0000d340


	//   ....[3]....
        /*04e4*/ 	.word	0x0000d490


	//   ....[4]....
        /*04e8*/ 	.word	0x0000d5d0


	//   ....[5]....
        /*04ec*/ 	.word	0x0000dea0


	//----- nvinfo : EIATTR_MBARRIER_INSTR_OFFSETS
	.align		4
.L_291:
        /*04f0*/ 	.byte	0x04, 0x39
        /*04f2*/ 	.short	(.L_293 - .L_292)


	//   ....[0]....
.L_292:
        /*04f4*/ 	.word	0x00000270
        /*04f8*/ 	.word	0x000000ff
        /*04fc*/ 	.word	0x00013200
        /*0500*/ 	.short	0x0100
        /*0502*/ 	.byte	0x08
	.zero		1


	//   ....[1]....
        /*0504*/ 	.word	0x00000280
        /*0508*/ 	.word	0x000000ff
        /*050c*/ 	.word	0x00013220
        /*0510*/ 	.short	0x0100
        /*0512*/ 	.byte	0x08
	.zero		1


	//   ....[2]....
        /*0514*/ 	.word	0x00000370
        /*0518*/ 	.word	0x000000ff
        /*051c*/ 	.word	0x00013230
        /*0520*/ 	.short	0x0100
        /*0522*/ 	.byte	0x08
	.zero		1


	//   ....[3]....
        /*0524*/ 	.word	0x00000380
        /*0528*/ 	.word	0x000000ff
        /*052c*/ 	.word	0x00013240
        /*0530*/ 	.short	0x0100
        /*0532*/ 	.byte	0x08
	.zero		1


	//   ....[4]....
        /*0534*/ 	.word	0x00000390
        /*0538*/ 	.word	0x000000ff
        /*053c*/ 	.word	0x00013238
        /*0540*/ 	.short	0x0100
        /*0542*/ 	.byte	0x08
	.zero		1


	//   ....[5]....
        /*0544*/ 	.word	0x000003a0
        /*0548*/ 	.word	0x000000ff
        /*054c*/ 	.word	0x00013248
        /*0550*/ 	.short	0x0100
        /*0552*/ 	.byte	0x08
	.zero		1


	//   ....[6]....
        /*0554*/ 	.word	0x000004d0
        /*0558*/ 	.word	0x000000ff
        /*055c*/ 	.word	0x00013250
        /*0560*/ 	.short	0x0100
        /*0562*/ 	.byte	0x08
	.zero		1


	//   ....[7]....
        /*0564*/ 	.word	0x000004e0
        /*0568*/ 	.word	0x000000ff
        /*056c*/ 	.word	0x00013260
        /*0570*/ 	.short	0x0100
        /*0572*/ 	.byte	0x08
	.zero		1


	//   ....[8]....
        /*0574*/ 	.word	0x000004f0
        /*0578*/ 	.word	0x000000ff
        /*057c*/ 	.word	0x00013258
        /*0580*/ 	.short	0x0100
        /*0582*/ 	.byte	0x08
	.zero		1


	//   ....[9]....
        /*0584*/ 	.word	0x00000500
        /*0588*/ 	.word	0x000000ff
        /*058c*/ 	.word	0x00013268
        /*0590*/ 	.short	0x0100
        /*0592*/ 	.byte	0x08
	.zero		1


	//   ....[10]....
        /*0594*/ 	.word	0x000005f0
        /*0598*/ 	.word	0x000000ff
        /*059c*/ 	.word	0x00013270
        /*05a0*/ 	.short	0x0100
        /*05a2*/ 	.byte	0x06
	.zero		1


	//   ....[11]....
        /*05a4*/ 	.word	0x00000600
        /*05a8*/ 	.word	0x000000ff
        /*05ac*/ 	.word	0x00013280
        /*05b0*/ 	.short	0x0100
        /*05b2*/ 	.byte	0x06
	.zero		1


	//   ....[12]....
        /*05b4*/ 	.word	0x00000610
        /*05b8*/ 	.word	0x000000ff
        /*05bc*/ 	.word	0x00013278
        /*05c0*/ 	.short	0x0100
        /*05c2*/ 	.byte	0x06
	.zero		1


	//   ....[13]....
        /*05c4*/ 	.word	0x00000620
        /*05c8*/ 	.word	0x000000ff
        /*05cc*/ 	.word	0x00013288
        /*05d0*/ 	.short	0x0100
        /*05d2*/ 	.byte	0x06
	.zero		1


	//   ....[14]....
        /*05d4*/ 	.word	0x00000750
        /*05d8*/ 	.word	0x000000ff
        /*05dc*/ 	.word	0x00013290
        /*05e0*/ 	.short	0x0100
        /*05e2*/ 	.byte	0x08
	.zero		1


	//   ....[15]....
        /*05e4*/ 	.word	0x00000760
        /*05e8*/ 	.word	0x000000ff
        /*05ec*/ 	.word	0x000132a0
        /*05f0*/ 	.short	0x0100
        /*05f2*/ 	.byte	0x08
	.zero		1


	//   ....[16]....
        /*05f4*/ 	.word	0x00000770
        /*05f8*/ 	.word	0x000000ff
        /*05fc*/ 	.word	0x00013298
        /*0600*/ 	.short	0x0100
        /*0602*/ 	.byte	0x08
	.zero		1


	//   ....[17]....
        /*0604*/ 	.word	0x00000780
        /*0608*/ 	.word	0x000000ff
        /*060c*/ 	.word	0x000132a8
        /*0610*/ 	.short	0x0100
        /*0612*/ 	.byte	0x08
	.zero		1


	//   ....[18]....
        /*0614*/ 	.word	0x000008b0
        /*0618*/ 	.word	0x000000ff
        /*061c*/ 	.word	0x000132b0
        /*0620*/ 	.short	0x0100
        /*0622*/ 	.byte	0x08
	.zero		1


	//   ....[19]....
        /*0624*/ 	.word	0x000008c0
        /*0628*/ 	.word	0x000000ff
        /*062c*/ 	.word	0x000132c0
        /*0630*/ 	.short	0x0100
        /*0632*/ 	.byte	0x08
	.zero		1


	//   ....[20]....
        /*0634*/ 	.word	0x000008d0
        /*0638*/ 	.word	0x000000ff
        /*063c*/ 	.word	0x000132b8
        /*0640*/ 	.short	0x0100
        /*0642*/ 	.byte	0x08
	.zero		1


	//   ....[21]....
        /*0644*/ 	.word	0x000008e0
        /*0648*/ 	.word	0x000000ff
        /*064c*/ 	.word	0x000132c8
        /*0650*/ 	.short	0x0100
        /*0652*/ 	.byte	0x08
	.zero		1


	//   ....[22]....
        /*0654*/ 	.word	0x00001a30
        /*0658*/ 	.word	0x000000ff
        /*065c*/ 	.word	0x00013200
        /*0660*/ 	.short	0x010a
        /*0662*/ 	.byte	0x2d
	.zero		1


	//   ....[23]....
        /*0664*/ 	.word	0x00001ab0
        /*0668*/ 	.word	0x00000003
        /*066c*/ 	.word	0x00013230
        /*0670*/ 	.short	0x010a
        /*0672*/ 	.byte	0x3f
	.zero		1


	//   ....[24]....
        /*0674*/ 	.word	0x00001af0
        /*0678*/ 	.word	0x00000003
        /*067c*/ 	.word	0x00013230
        /*0680*/ 	.short	0x010a
        /*0682*/ 	.byte	0x3f
	.zero		1


	//   ....[25]....
        /*0684*/ 	.word	0x000038b0
        /*0688*/ 	.word	0x00000028
        /*068c*/ 	.word	0x00000000
        /*0690*/ 	.short	0x0101
        /*0692*/ 	.byte	0x3f
	.zero		1


	//   ....[26]....
        /*0694*/ 	.word	0x00004520
        /*0698*/ 	.word	0x000000ff
        /*069c*/ 	.word	0x00013230
        /*06a0*/ 	.short	0x010a
        /*06a2*/ 	.byte	0x14
	.zero		1


	//   ....[27]....
        /*06a4*/ 	.word	0x00004560
        /*06a8*/ 	.word	0x000000ff
        /*06ac*/ 	.word	0x00013230
        /*06b0*/ 	.short	0x010a
        /*06b2*/ 	.byte	0x14
	.zero		1


	//   ....[28]....
        /*06b4*/ 	.word	0x000049b0
        /*06b8*/ 	.word	0x000000ff
        /*06bc*/ 	.word	0x00013250
        /*06c0*/ 	.short	0x010a
        /*06c2*/ 	.byte	0x0b
	.zero		1


	//   ....[29]....
        /*06c4*/ 	.word	0x000049f0
        /*06c8*/ 	.word	0x000000ff
        /*06cc*/ 	.word	0x00013250
        /*06d0*/ 	.short	0x010a
        /*06d2*/ 	.byte	0x0b
	.zero		1


	//   ....[30]....
        /*06d4*/ 	.word	0x00006af0
        /*06d8*/ 	.word	0x00000003
        /*06dc*/ 	.word	0x00000000
        /*06e0*/ 	.short	0x0101
        /*06e2*/ 	.byte	0x3f
	.zero		1


	//   ....[31]....
        /*06e4*/ 	.word	0x00006dc0
        /*06e8*/ 	.word	0x000000ff
        /*06ec*/ 	.word	0x00000000
        /*06f0*/ 	.short	0x0101
        /*06f2*/ 	.byte	0x06
	.zero		1


	//   ....[32]....
        /*06f4*/ 	.word	0x000072f0
        /*06f8*/ 	.word	0x000000ff
        /*06fc*/ 	.word	0x00013230
        /*0700*/ 	.short	0x010a
        /*0702*/ 	.byte	0x06
	.zero		1


	//   ....[33]....
        /*0704*/ 	.word	0x00007330
        /*0708*/ 	.word	0x000000ff
        /*070c*/ 	.word	0x00013230
        /*0710*/ 	.short	0x010a
        /*0712*/ 	.byte	0x06
	.zero		1


	//   ....[34]....
        /*0714*/ 	.word	0x00007780
        /*0718*/ 	.word	0x000000ff
        /*071c*/ 	.word	0x00013250
        /*0720*/ 	.short	0x010a
        /*0722*/ 	.byte	0x0b
	.zero		1


	//   ....[35]....
        /*0724*/ 	.word	0x000077c0
        /*0728*/ 	.word	0x000000ff
        /*072c*/ 	.word	0x00013250
        /*0730*/ 	.short	0x010a
        /*0732*/ 	.byte	0x0b
	.zero		1


	//   ....[36]....
        /*0734*/ 	.word	0x00008d20
        /*0738*/ 	.word	0x00000003
        /*073c*/ 	.word	0x00000000
        /*0740*/ 	.short	0x0101
        /*0742*/ 	.byte	0x3f
	.zero		1


	//   ....[37]....
        /*0744*/ 	.word	0x00009030
        /*0748*/ 	.word	0x000000ff
        /*074c*/ 	.word	0x00000000
        /*0750*/ 	.short	0x0101
        /*0752*/ 	.byte	0x06
	.zero		1


	//   ....[38]....
        /*0754*/ 	.word	0x000094e0
        /*0758*/ 	.word	0x000000ff
        /*075c*/ 	.word	0x00013250
        /*0760*/ 	.short	0x010a
        /*0762*/ 	.byte	0x0e
	.zero		1


	//   ....[39]....
        /*0764*/ 	.word	0x00009520
        /*0768*/ 	.word	0x000000ff
        /*076c*/ 	.word	0x00013250
        /*0770*/ 	.short	0x010a
        /*0772*/ 	.byte	0x0e
	.zero		1


	//   ....[40]....
        /*0774*/ 	.word	0x00009b90
        /*0778*/ 	.word	0x000000ff
        /*077c*/ 	.word	0x00000000
        /*0780*/ 	.short	0x0101
        /*0782*/ 	.byte	0x04
	.zero		1


	//   ....[41]....
        /*0784*/ 	.word	0x0000aea0
        /*0788*/ 	.word	0x00000000
        /*078c*/ 	.word	0x00000000
        /*0790*/ 	.short	0x0101
        /*0792*/ 	.byte	0x3f
	.zero		1


	//   ....[42]....
        /*0794*/ 	.word	0x0000d960
        /*0798*/ 	.word	0x00000005
        /*079c*/ 	.word	0x00013280
        /*07a0*/ 	.short	0x010a
        /*07a2*/ 	.byte	0x3f
	.zero		1


	//   ....[43]....
        /*07a4*/ 	.word	0x0000daf0
        /*07a8*/ 	.word	0x00000005
        /*07ac*/ 	.word	0x00013240
        /*07b0*/ 	.short	0x010a
        /*07b2*/ 	.byte	0x3f
	.zero		1


	//   ....[44]....
        /*07b4*/ 	.word	0x0000e660
        /*07b8*/ 	.word	0x00000010
        /*07bc*/ 	.word	0x00013200
        /*07c0*/ 	.short	0x0107
        /*07c2*/ 	.byte	0x3f
	.zero		1


	//   ....[45]....
        /*07c4*/ 	.word	0x0000e750
        /*07c8*/ 	.word	0x00000010
        /*07cc*/ 	.word	0x00013200
        /*07d0*/ 	.short	0x0101
        /*07d2*/ 	.byte	0x3f
	.zero		1


	//   ....[46]....
        /*07d4*/ 	.word	0x0000e780
        /*07d8*/ 	.word	0x00000010
        /*07dc*/ 	.word	0x00013220
        /*07e0*/ 	.short	0x010a
        /*07e2*/ 	.byte	0x3f
	.zero		1


	//   ....[47]....
        /*07e4*/ 	.word	0x0000ea30
        /*07e8*/ 	.word	0x00000004
        /*07ec*/ 	.word	0x00013280
        /*07f0*/ 	.short	0x010a
        /*07f2*/ 	.byte	0x3f
	.zero		1


	//   ....[48]....
        /*07f4*/ 	.word	0x0000ec80
        /*07f8*/ 	.word	0x00000004
        /*07fc*/ 	.word	0x00013240
        /*0800*/ 	.short	0x010a
        /*0802*/ 	.byte	0x3f
	.zero		1


	//   ....[49]....
        /*0804*/ 	.word	0x0000ef40
        /*0808*/ 	.word	0x00000003
        /*080c*/ 	.word	0x00013270
        /*0810*/ 	.short	0x010a
        /*0812*/ 	.byte	0x3f
	.zero		1


	//   ....[50]....
        /*0814*/ 	.word	0x0000efc0
        /*0818*/ 	.word	0x00000003
        /*081c*/ 	.word	0x00013260
        /*0820*/ 	.short	0x010a
        /*0822*/ 	.byte	0x3f
	.zero		1


	//   ....[51]....
        /*0824*/ 	.word	0x0000f2a0
        /*0828*/ 	.word	0x00000003
        /*082c*/ 	.word	0x00013250
        /*0830*/ 	.short	0x0101
        /*0832*/ 	.byte	0x3f
	.zero		1


	//   ....[52]....
        /*0834*/ 	.word	0x0000f320
        /*0838*/ 	.word	0x00000002
        /*083c*/ 	.word	0x00000000
        /*0840*/ 	.short	0x0101
        /*0842*/ 	.byte	0x3f
	.zero		1


	//   ....[53]....
        /*0844*/ 	.word	0x0000f510
        /*0848*/ 	.word	0x00000002
        /*084c*/ 	.word	0x00013270
        /*0850*/ 	.short	0x010a
        /*0852*/ 	.byte	0x3f
	.zero		1


	//   ....[54]....
        /*0854*/ 	.word	0x0000f590
        /*0858*/ 	.word	0x00000002
        /*085c*/ 	.word	0x00013260
        /*0860*/ 	.short	0x010a
        /*0862*/ 	.byte	0x3f
	.zero		1


	//   ....[55]....
        /*0864*/ 	.word	0x0000f860
        /*0868*/ 	.word	0x00000002
        /*086c*/ 	.word	0x00013250
        /*0870*/ 	.short	0x0101
        /*0872*/ 	.byte	0x3f
	.zero		1


	//   ....[56]....
        /*0874*/ 	.word	0x0000f8b0
        /*0878*/ 	.word	0x00000000
        /*087c*/ 	.word	0x00000000
        /*0880*/ 	.short	0x0101
        /*0882*/ 	.byte	0x3f
	.zero		1


	//   ....[57]....
        /*0884*/ 	.word	0x000105b0
        /*0888*/ 	.word	0x00000007
        /*088c*/ 	.word	0x00013220
        /*0890*/ 	.short	0x010a
        /*0892*/ 	.byte	0x3f
	.zero		1


	//   ....[58]....
        /*0894*/ 	.word	0x00010750
        /*0898*/ 	.word	0x00000005
        /*089c*/ 	.word	0x00000000
        /*08a0*/ 	.short	0x010a
        /*08a2*/ 	.byte	0x3f
	.zero		1


	//   ....[59]....
        /*08a4*/ 	.word	0x000107c0
        /*08a8*/ 	.word	0x00000003
        /*08ac*/ 	.word	0x00000000
        /*08b0*/ 	.short	0x010a
        /*08b2*/ 	.byte	0x3f
	.zero		1


	//   ....[60]....
        /*08b4*/ 	.word	0x00010810
        /*08b8*/ 	.word	0x00000003
        /*08bc*/ 	.word	0x00013260
        /*08c0*/ 	.short	0x010a
        /*08c2*/ 	.byte	0x3f
	.zero		1


	//   ....[61]....
        /*08c4*/ 	.word	0x00010860
        /*08c8*/ 	.word	0x00000005
        /*08cc*/ 	.word	0x00013260
        /*08d0*/ 	.short	0x010a
        /*08d2*/ 	.byte	0x3f
	.zero		1


	//   ....[62]....
        /*08d4*/ 	.word	0x000108a0
        /*08d8*/ 	.word	0x00000003
        /*08dc*/ 	.word	0x00013280
        /*08e0*/ 	.short	0x010a
        /*08e2*/ 	.byte	0x3f
	.zero		1


	//   ....[63]....
        /*08e4*/ 	.word	0x000108c0
        /*08e8*/ 	.word	0x00000005
        /*08ec*/ 	.word	0x00013280
        /*08f0*/ 	.short	0x010a
        /*08f2*/ 	.byte	0x3f
	.zero		1


	//   ....[64]....
        /*08f4*/ 	.word	0x00010930
        /*08f8*/ 	.word	0x00000003
        /*08fc*/ 	.word	0x00013200
        /*0900*/ 	.short	0x010a
        /*0902*/ 	.byte	0x3f
	.zero		1


	//   ....[65]....
        /*0904*/ 	.word	0x00010980
        /*0908*/ 	.word	0x00000003
        /*090c*/ 	.word	0x00013230
        /*0910*/ 	.short	0x010a
        /*0912*/ 	.byte	0x3f
	.zero		1


	//   ....[66]....
        /*0914*/ 	.word	0x000109e0
        /*0918*/ 	.word	0x00000009
        /*091c*/ 	.word	0x00013230
        /*0920*/ 	.short	0x010a
        /*0922*/ 	.byte	0x3f
	.zero		1


	//   ....[67]....
        /*0924*/ 	.word	0x00010a40
        /*0928*/ 	.word	0x00000009
        /*092c*/ 	.word	0x00013250
        /*0930*/ 	.short	0x010a
        /*0932*/ 	.byte	0x3f
	.zero		1


	//   ....[68]....
        /*0934*/ 	.word	0x00010aa0
        /*0938*/ 	.word	0x0000000b
        /*093c*/ 	.word	0x00013230
        /*0940*/ 	.short	0x010a
        /*0942*/ 	.byte	0x3f
	.zero		1


	//   ....[69]....
        /*0944*/ 	.word	0x00010b00
        /*0948*/ 	.word	0x0000000b
        /*094c*/ 	.word	0x00013250
        /*0950*/ 	.short	0x010a
        /*0952*/ 	.byte	0x3f
	.zero		1


	//   ....[70]....
        /*0954*/ 	.word	0x00010b60
        /*0958*/ 	.word	0x00000006
        /*095c*/ 	.word	0x00013250
        /*0960*/ 	.short	0x010a
        /*0962*/ 	.byte	0x3f
	.zero		1


	//   ....[71]....
        /*0964*/ 	.word	0x00010cb0
        /*0968*/ 	.word	0x00000005
        /*096c*/ 	.word	0x00013280
        /*0970*/ 	.short	0x010a
        /*0972*/ 	.byte	0x3f
	.zero		1


	//   ....[72]....
        /*0974*/ 	.word	0x00010d00
        /*0978*/ 	.word	0x00000005
        /*097c*/ 	.word	0x00013240
        /*0980*/ 	.short	0x010a
        /*0982*/ 	.byte	0x3f
	.zero		1


	//   ....[73]....
        /*0984*/ 	.word	0x00011410
        /*0988*/ 	.word	0x00000010
        /*098c*/ 	.word	0x00013220
        /*0990*/ 	.short	0x010a
        /*0992*/ 	.byte	0x3f
	.zero		1


	//   ....[74]....
        /*0994*/ 	.word	0x00011460
        /*0998*/ 	.word	0x00000004
        /*099c*/ 	.word	0x00013280
        /*09a0*/ 	.short	0x010a
        /*09a2*/ 	.byte	0x3f
	.zero		1


	//   ....[75]....
        /*09a4*/ 	.word	0x000114b0
        /*09a8*/ 	.word	0x00000004
        /*09ac*/ 	.word	0x00013240
        /*09b0*/ 	.short	0x010a
        /*09b2*/ 	.byte	0x3f
	.zero		1


	//   ....[76]....
        /*09b4*/ 	.word	0x00011500
        /*09b8*/ 	.word	0x00000003
        /*09bc*/ 	.word	0x00013270
        /*09c0*/ 	.short	0x010a
        /*09c2*/ 	.byte	0x3f
	.zero		1


	//   ....[77]....
        /*09c4*/ 	.word	0x00011550
        /*09c8*/ 	.word	0x00000003
        /*09cc*/ 	.word	0x00013260
        /*09d0*/ 	.short	0x010a
        /*09d2*/ 	.byte	0x3f
	.zero		1


	//   ....[78]....
        /*09d4*/ 	.word	0x000115a0
        /*09d8*/ 	.word	0x00000002
        /*09dc*/ 	.word	0x00013270
        /*09e0*/ 	.short	0x010a
        /*09e2*/ 	.byte	0x3f
	.zero		1


	//   ....[79]....
        /*09e4*/ 	.word	0x000115f0
        /*09e8*/ 	.word	0x00000002
        /*09ec*/ 	.word	0x00013260
        /*09f0*/ 	.short	0x010a
        /*09f2*/ 	.byte	0x3f
	.zero		1


	//   ....[80]....
        /*09f4*/ 	.word	0x00011640
        /*09f8*/ 	.word	0x00000007
        /*09fc*/ 	.word	0x00013220
        /*0a00*/ 	.short	0x010a
        /*0a02*/ 	.byte	0x3f
	.zero		1


	//   ....[81]....
        /*0a04*/ 	.word	0x000117e0
        /*0a08*/ 	.word	0x00000005
        /*0a0c*/ 	.word	0x00000000
        /*0a10*/ 	.short	0x010a
        /*0a12*/ 	.byte	0x3f
	.zero		1


	//   ....[82]....
        /*0a14*/ 	.word	0x00011830
        /*0a18*/ 	.word	0x00000003
        /*0a1c*/ 	.word	0x00000000
        /*0a20*/ 	.short	0x010a
        /*0a22*/ 	.byte	0x3f
	.zero		1


	//   ....[83]....
        /*0a24*/ 	.word	0x00011880
        /*0a28*/ 	.word	0x00000003
        /*0a2c*/ 	.word	0x00013260
        /*0a30*/ 	.short	0x010a
        /*0a32*/ 	.byte	0x3f
	.zero		1


	//   ....[84]....
        /*0a34*/ 	.word	0x000118d0
        /*0a38*/ 	.word	0x00000005
        /*0a3c*/ 	.word	0x00013260
        /*0a40*/ 	.short	0x010a
        /*0a42*/ 	.byte	0x3f
	.zero		1


	//   ....[85]....
        /*0a44*/ 	.word	0x00011920
        /*0a48*/ 	.word	0x00000003
        /*0a4c*/ 	.word	0x00013280
        /*0a50*/ 	.short	0x010a
        /*0a52*/ 	.byte	0x3f
	.zero		1


	//----- nvinfo : EIATTR_NUM_MBARRIERS
	.align		4
.L_293:
        /*0a54*/ 	.byte	0x03, 0x38
        /*0a56*/ 	.short	0x0016


	//----- nvinfo : EIATTR_EXIT_INSTR_OFFSETS
	.align		4
        /*0a58*/ 	.byte	0x04, 0x1c
        /*0a5a*/ 	.short	(.L_295 - .L_294)


	//   ....[0]....
.L_294:
        /*0a5c*/ 	.word	0x00000a40


	//   ....[1]....
        /*0a60*/ 	.word	0x0000ba20


	//   ....[2]....
        /*0a64*/ 	.word	0x00010910


	//----- nvinfo : EIATTR_MAX_THREADS
	.align		4
.L_295:
        /*0a68*/ 	.byte	0x04, 0x05
        /*0a6a*/ 	.short	(.L_297 - .L_296)
.L_296:
        /*0a6c*/ 	.word	0x00000200
        /*0a70*/ 	.word	0x00000001
        /*0a74*/ 	.word	0x00000001


	//----- nvinfo : EIATTR_CRS_STACK_SIZE
	.align		4
.L_297:
        /*0a78*/ 	.byte	0x04, 0x1e
        /*0a7a*/ 	.short	(.L_299 - .L_298)
.L_298:
        /*0a7c*/ 	.word	0x00000000


	//----- nvinfo : EIATTR_CBANK_PARAM_SIZE
	.align		4
.L_299:
        /*0a80*/ 	.byte	0x03, 0x19
        /*0a82*/ 	.short	0x0af0


	//----- nvinfo : EIATTR_PARAM_CBANK
	.align		4
        /*0a84*/ 	.byte	0x04, 0x0a
        /*0a86*/ 	.short	(.L_301 - .L_300)
	.align		4
.L_300:
        /*0a88*/ 	.word	index@(.nv.constant0._ZN7cutlass13device_kernelIN5flash11enable_sm90INS1_16FlashAttnFwdSm90INS1_25CollectiveMainloopFwdSm90ILi2EN4cute5tupleIJNS5_1CILi1EEES8_S8_EEENS6_IJNS7_ILi192EEENS7_ILi160EEENS7_ILi64EEEEEELi64ENS_12float_e4m3_tEfNS_4arch4Sm90ELb1ELb0ELb0ELb1ELb0ELb0ELb0ELb1ELb1ELb1ELb0ELb0EEENS1_21CollectiveEpilogueFwdINS6_IJSA_SC_SB_EEES9_NS_10bfloat16_tESG_Li384ELb1ELb1ELb0ELb1EEENS1_36VarlenDynamicPersistentTileSchedulerILi192ELi160ELi384ELi128ELb0ELb1ELb1ELb1ELb1ELb1EEEEEEEEEvNT_6ParamsE)
        /*0a8c*/ 	.short	0x0210
        /*0a8e*/ 	.short	0x0af0


	//----- nvinfo : EIATTR_SW_WAR
	.align		4
.L_301:
        /*0a90*/ 	.byte	0x04, 0x36
        /*0a92*/ 	.short	(.L_303 - .L_302)
.L_302:
        /*0a94*/ 	.word	0x00000008
.L_303:


//--------------------- .nv.info._ZN7cutlass13device_kernelIN5flash11enable_sm90INS1_16FlashAttnFwdSm90INS1_25CollectiveMainloopFwdSm90ILi2EN4cute5tupleIJNS5_1CILi1EEES8_S8_EEENS6_IJNS7_ILi192EEENS7_ILi160EEENS7_ILi64EEEEEELi64ENS_12float_e4m3_tEfNS_4arch4Sm90ELb1ELb0ELb0ELb1ELb0ELb1ELb0ELb1ELb1ELb1ELb0ELb0EEENS1_21CollectiveEpilogueFwdINS6_IJSA_SC_SB_EEES9_NS_10bfloat16_tESG_Li384ELb1ELb1ELb0ELb1EEENS1_36VarlenDynamicPersistentTileSchedulerILi192ELi160ELi384ELi128ELb0ELb1ELb1ELb1ELb1ELb1EEEEEEEEEvNT_6ParamsE --------------------------
	.section	.nv.info._ZN7cutlass13device_kernelIN5flash11enable_sm90INS1_16FlashAttnFwdSm90INS1_25CollectiveMainloopFwdSm90ILi2EN4cute5tupleIJNS5_1CILi1EEES8_S8_EEENS6_IJNS7_ILi192EEENS7_ILi160EEENS7_ILi64EEEEEELi64ENS_12float_e4m3_tEfNS_4arch4Sm90ELb1ELb0ELb0ELb1ELb0ELb1ELb0ELb1ELb1ELb1ELb0ELb0EEENS1_21CollectiveEpilogueFwdINS6_IJSA_SC_SB_EEES9_NS_10bfloat16_tESG_Li384ELb1ELb1ELb0ELb1EEENS1_36VarlenDynamicPersistentTileSchedulerILi192ELi160ELi384ELi128ELb0ELb1ELb1ELb1ELb1ELb1EEEEEEEEEvNT_6ParamsE,"",@"SHT_CUDA_INFO"
	.sectionflags	@""
	.align	4


	//----- nvinfo : EIATTR_CUDA_API_VERSION
	.align		4
        /*0000*/ 	.byte	0x04, 0x37
        /*0002*/ 	.short	(.L_305 - .L_304)
.L_304:
        /*0004*/ 	.word	0x00000082


	//----- nvinfo : EIATTR_KPARAM_INFO
	.align		4
.L_305:
        /*0008*/ 	.byte	0x04, 0x17
        /*000a*/ 	.short	(.L_307 - .L_306)
.L_306:
        /*000c*/ 	.word	0x00000000
        /*0010*/ 	.short	0x0000
        /*0012*/ 	.short	0x0070
        /*0014*/ 	.byte	0x00, 0xf0, 0x01, 0x2a


	//----- nvinfo : EIATTR_SPARSE_MMA_MASK
	.align		4
.L_307:
        /*0018*/ 	.byte	0x03, 0x50
        /*001a*/ 	.short	0x0000


	//----- nvinfo : EIATTR_MAXREG_COUNT
	.align		4
        /*001c*/ 	.byte	0x03, 0x1b
        /*001e*/ 	.short	0x0080


	//----- nvinfo : EIATTR_NUM_BARRIERS
	.align		4
        /*0020*/ 	.byte	0x02, 0x4c
        /*0022*/ 	.byte	0x10
	.zero		1


	//----- nvinfo : EIATTR_EXTERNS
	.align		4
        /*0024*/ 	.byte	0x04, 0x0f
        /*0026*/ 	.short	(.L_309 - .L_308)


	//   ....[0]....
	.align		4
.L_308:
        /*0028*/ 	.word	index@(__assertfail)


	//----- nvinfo : EIATTR_ANNOTATIONS
	.align		4
.L_309:
        /*002c*/ 	.byte	0x04, 0x55
        /*002e*/ 	.short	(.L_311 - .L_310)


	//   ....[0]....
.L_310:
        /* <DEDUP_REMOVED lines=100> */


	//----- nvinfo : EIATTR_MERCURY_ISA_VERSION
	.align		4
.L_311:
        /*0658*/ 	.byte	0x03, 0x5f
        /*065a*/ 	.short	0x0101


	//----- nvinfo : EIATTR_UNUSED_LOAD_BYTE_OFFSET
	.align		4
        /*065c*/ 	.byte	0x04, 0x44
        /*065e*/ 	.short	(.L_313 - .L_312)


	//   ....[0]....
.L_312:
        /*0660*/ 	.word	0x00000a90
        /*0664*/ 	.word	0x0000fff0


	//   ....[1]....
        /*0668*/ 	.word	0x00010d40
        /*066c*/ 	.word	0x0000fff0


	//----- nvinfo : EIATTR_INT_WARP_WIDE_INSTR_OFFSETS
	.align		4
.L_313:
        /*0670*/ 	.byte	0x04, 0x31
        /*0672*/ 	.short	(.L_315 - .L_314)


	//   ....[0]....
.L_314:
        /*0674*/ 	.word	0x00000180


	//   ....[1]....
        /*0678*/ 	.word	0x00000220


	//   ....[2]....
        /*067c*/ 	.word	0x00000290


	//   ....[3]....
        /*0680*/ 	.word	0x00014e70


	//   ....[4]....
        /*0684*/ 	.word	0x00014f00


	//   ....[5]....
        /*0688*/ 	.word	0x00017450


	//   ....[6]....
        /*068c*/ 	.word	0x000174e0


	//----- nvinfo : EIATTR_COOP_GROUP_MASK_REGIDS
	.align		4
.L_315:
        /*0690*/ 	.byte	0x04, 0x29
        /*0692*/ 	.short	(.L_317 - .L_316)


	//   ....[0]....
.L_316:
        /*0694*/ 	.word	0xffffffff


	//   ....[1]....
        /*0698*/ 	.word	0xffffffff


	//   ....[2]....
        /*069c*/ 	.word	0xffffffff


	//   ....[3]....
        /*06a0*/ 	.word	0xffffffff


	//   ....[4]....
        /*06a4*/ 	.word	0xffffffff


	//   ....[5]....
        /*06a8*/ 	.word	0xffffffff


	//   ....[6]....
        /*06ac*/ 	.word	0xffffffff


	//   ....[7]....
        /*06b0*/ 	.word	0xffffffff


	//   ....[8]....
        /*06b4*/ 	.word	0xffffffff


	//   ....[9]....
        /*06b8*/ 	.word	0xffffffff


	//   ....[10]....
        /*06bc*/ 	.word	0xffffffff


	//   ....[11]....
        /*06c0*/ 	.word	0xffffffff


	//   ....[12]....
        /*06c4*/ 	.word	0xffffffff


	//   ....[13]....
        /*06c8*/ 	.word	0xffffffff


	//   ....[14]....
        /*06cc*/ 	.word	0xffffffff


	//   ....[15]....
        /*06d0*/ 	.word	0xffffffff


	//   ....[16]....
        /*06d4*/ 	.word	0xffffffff


	//   ....[17]....
        /*06d8*/ 	.word	0xffffffff


	//   ....[18]....
        /*06dc*/ 	.word	0xffffffff


	//   ....[19]....
        /*06e0*/ 	.word	0xffffffff


	//   ....[20]....
        /*06e4*/ 	.word	0xffffffff


	//   ....[21]....
        /*06e8*/ 	.word	0xffffffff


	//   ....[22]....
        /*06ec*/ 	.word	0xffffffff


	//   ....[23]....
        /*06f0*/ 	.word	0xffffffff


	//   ....[24]....
        /*06f4*/ 	.word	0xffffffff


	//   ....[25]....
        /*06f8*/ 	.word	0xffffffff


	//   ....[26]....
        /*06fc*/ 	.word	0xffffffff


	//   ....[27]....
        /*0700*/ 	.word	0xffffffff


	//   ....[28]....
        /*0704*/ 	.word	0xffffffff


	//   ....[29]....
        /*0708*/ 	.word	0xffffffff


	//   ....[30]....
        /*070c*/ 	.word	0xffffffff


	//   ....[31]....
        /*0710*/ 	.word	0xffffffff


	//   ....[32]....
        /*0714*/ 	.word	0xffffffff


	//   ....[33]....
        /*0718*/ 	.word	0xffffffff


	//   ....[34]....
        /*071c*/ 	.word	0xffffffff


	//   ....[35]....
        /*0720*/ 	.word	0xffffffff


	//   ....[36]....
        /*0724*/ 	.word	0xffffffff


	//   ....[37]....
        /*0728*/ 	.word	0xffffffff


	//   ....[38]....
        /*072c*/ 	.word	0xffffffff


	//   ....[39]....
        /*0730*/ 	.word	0xffffffff


	//   ....[40]....
        /*0734*/ 	.word	0xffffffff


	//   ....[41]....
        /*0738*/ 	.word	0xffffffff


	//   ....[42]....
        /*073c*/ 	.word	0xffffffff


	//   ....[43]....
        /*0740*/ 	.word	0xffffffff


	//   ....[44]....
        /*0744*/ 	.word	0xffffffff


	//   ....[45]....
        /*0748*/ 	.word	0xffffffff


	//   ....[46]....
        /*074c*/ 	.word	0xffffffff


	//   ....[47]....
        /*0750*/ 	.word	0xffffffff


	//   ....[48]....
        /*0754*/ 	.word	0xffffffff


	//   ....[49]....
        /*0758*/ 	.word	0xffffffff


	//   ....[50]....
        /*075c*/ 	.word	0xffffffff


	//   ....[51]....
        /*0760*/ 	.word	0xffffffff


	//   ....[52]....
        /*0764*/ 	.word	0xffffffff


	//   ....[53]....
        /*0768*/ 	.word	0xffffffff


	//   ....[54]....
        /*076c*/ 	.word	0xffffffff


	//   ....[55]....
        /*0770*/ 	.word	0xffffffff


	//   ....[56]....
        /*0774*/ 	.word	0xffffffff


	//   ....[57]....
        /*0778*/ 	.word	0xffffffff


	//   ....[58]....
        /*077c*/ 	.word	0xffffffff


	//   ....[59]....
        /*0780*/ 	.word	0xffffffff


	//   ....[60]....
        /*0784*/ 	.word	0xffffffff


	//   ....[61]....
        /*0788*/ 	.word	0xffffffff


	//   ....[62]....
        /*078c*/ 	.word	0xffffffff


	//   ....[63]....
        /*0790*/ 	.word	0xffffffff


	//   ....[64]....
        /*0794*/ 	.word	0xffffffff


	//   ....[65]....
        /*0798*/ 	.word	0xffffffff


	//   ....[66]....
        /*079c*/ 	.word	0xffffffff


	//   ....[67]....
        /*07a0*/ 	.word	0xffffffff


	//   ....[68]....
        /*07a4*/ 	.word	0xffffffff


	//   ....[69]....
        /*07a8*/ 	.word	0xffffffff


	//   ....[70]....
        /*07ac*/ 	.word	0xffffffff


	//   ....[71]....
        /*07b0*/ 	.word	0xffffffff


	//   ....[72]....
        /*07b4*/ 	.word	0xffffffff


	//   ....[73]....
        /*07b8*/ 	.word	0xffffffff


	//   ....[74]....
        /*07bc*/ 	.word	0xffffffff


	//   ....[75]....
        /*07c0*/ 	.word	0xffffffff


	//   ....[76]....
        /*07c4*/ 	.word	0xffffffff


	//   ....[77]....
        /*07c8*/ 	.word	0xffffffff


	//   ....[78]....
        /*07cc*/ 	.word	0xffffffff


	//   ....[79]....
        /*07d0*/ 	.word	0xffffffff


	//   ....[80]....
        /*07d4*/ 	.word	0xffffffff


	//   ....[81]....
        /*07d8*/ 	.word	0xffffffff


	//   ....[82]....
        /*07dc*/ 	.word	0xffffffff


	//   ....[83]....
        /*07e0*/ 	.word	0xffffffff


	//   ....[84]....
        /*07e4*/ 	.word	0xffffffff


	//   ....[85]....
        /*07e8*/ 	.word	0xffffffff


	//   ....[86]....
        /*07ec*/ 	.word	0xffffffff


	//   ....[87]....
        /*07f0*/ 	.word	0xffffffff


	//   ....[88]....
        /*07f4*/ 	.word	0xffffffff


	//   ....[89]....
        /*07f8*/ 	.word	0xffffffff


	//   ....[90]....
        /*07fc*/ 	.word	0xffffffff


	//   ....[91]....
        /*0800*/ 	.word	0xffffffff


	//   ....[92]....
        /*0804*/ 	.word	0xffffffff


	//   ....[93]....
        /*0808*/ 	.word	0xffffffff


	//   ....[94]....
        /*080c*/ 	.word	0xffffffff


	//   ....[95]....
        /*0810*/ 	.word	0xffffffff


	//   ....[96]....
        /*0814*/ 	.word	0xffffffff


	//   ....[97]....
        /*0818*/ 	.word	0xffffffff


	//   ....[98]....
        /*081c*/ 	.word	0xffffffff


	//   ....[99]....
        /*0820*/ 	.word	0xffffffff


	//   ....[100]....
        /*0824*/ 	.word	0xffffffff


	//   ....[101]....
        /*0828*/ 	.word	0xffffffff


	//   ....[102]....
        /*082c*/ 	.word	0xffffffff


	//   ....[103]....
        /*0830*/ 	.word	0xffffffff


	//   ....[104]....
        /*0834*/ 	.word	0xffffffff


	//   ....[105]....
        /*0838*/ 	.word	0xffffffff


	//   ....[106]....
        /*083c*/ 	.word	0xffffffff


	//   ....[107]....
        /*0840*/ 	.word	0xffffffff


	//   ....[108]....
        /*0844*/ 	.word	0xffffffff


	//   ....[109]....
        /*0848*/ 	.word	0xffffffff


	//   ....[110]....
        /*084c*/ 	.word	0xffffffff


	//   ....[111]....
        /*0850*/ 	.word	0xffffffff


	//   ....[112]....
        /*0854*/ 	.word	0xffffffff


	//   ....[113]....
        /*0858*/ 	.word	0xffffffff


	//   ....[114]....
        /*085c*/ 	.word	0xffffffff


	//   ....[115]....
        /*0860*/ 	.word	0xffffffff


	//   ....[116]....
        /*0864*/ 	.word	0xffffffff


	//   ....[117]....
        /*0868*/ 	.word	0xffffffff


	//   ....[118]....
        /*086c*/ 	.word	0xffffffff


	//   ....[119]....
        /*0870*/ 	.word	0xffffffff


	//   ....[120]....
        /*0874*/ 	.word	0x0500000f


	//   ....[121]....
        /*0878*/ 	.word	0x0500000f


	//   ....[122]....
        /*087c*/ 	.word	0x0500000f


	//   ....[123]....
        /*0880*/ 	.word	0x0500000f


	//   ....[124]....
        /*0884*/ 	.word	0x0500000f


	//   ....[125]....
        /*0888*/ 	.word	0x0500000f


	//   ....[126]....
        /*088c*/ 	.word	0x0500000f


	//   ....[127]....
        /*0890*/ 	.word	0x0500000f


	//   ....[128]....
        /*0894*/ 	.word	0x0500000f


	//   ....[129]....
        /*0898*/ 	.word	0x0500000f


	//   ....[130]....
        /*089c*/ 	.word	0x0500000f


	//   ....[131]....
        /*08a0*/ 	.word	0x0500000f


	//   ....[132]....
        /*08a4*/ 	.word	0x0500000f


	//   ....[133]....
        /*08a8*/ 	.word	0x0500000f


	//   ....[134]....
        /*08ac*/ 	.word	0x0500000f


	//   ....[135]....
        /*08b0*/ 	.word	0x0500000f


	//   ....[136]....
        /*08b4*/ 	.word	0x0500000f


	//   ....[137]....
        /*08b8*/ 	.word	0x0500000f


	//   ....[138]....
        /*08bc*/ 	.word	0x0500000f


	//   ....[139]....
        /*08c0*/ 	.word	0x0500000f


	//   ....[140]....
        /*08c4*/ 	.word	0x0500000f


	//   ....[141]....
        /*08c8*/ 	.word	0x0500000f


	//   ....[142]....
        /*08cc*/ 	.word	0x0500000f


	//   ....[143]....
        /*08d0*/ 	.word	0x0500000f


	//   ....[144]....
        /*08d4*/ 	.word	0x0500000f


	//   ....[145]....
        /*08d8*/ 	.word	0x0500000f


	//   ....[146]....
        /*08dc*/ 	.word	0x0500000f


	//   ....[147]....
        /*08e0*/ 	.word	0x0500000f


	//   ....[148]....
        /*08e4*/ 	.word	0x0500000f


	//   ....[149]....
        /*08e8*/ 	.word	0x0500000f


	//   ....[150]....
        /*08ec*/ 	.word	0x0500000f


	//   ....[151]....
        /*08f0*/ 	.word	0x0500000f


	//   ....[152]....
        /*08f4*/ 	.word	0x0500000f


	//   ....[153]....
        /*08f8*/ 	.word	0x0500000f


	//   ....[154]....
        /*08fc*/ 	.word	0x0500000f


	//   ....[155]....
        /*0900*/ 	.word	0x0500000f


	//   ....[156]....
        /*0904*/ 	.word	0x0500000f


	//   ....[157]....
        /*0908*/ 	.word	0x0500000f


	//   ....[158]....
        /*090c*/ 	.word	0x0500000f


	//   ....[159]....
        /*0910*/ 	.word	0x0500000f


	//----- nvinfo : EIATTR_COOP_GROUP_INSTR_OFFSETS
	.align		4
.L_317:
        /*0914*/ 	.byte	0x04, 0x28
        /*0916*/ 	.short	(.L_319 - .L_318)


	//   ....[0]....
.L_318:
        /*0918*/ 	.word	0x00000060


	//   ....[1]....
        /*091c*/ 	.word	0x00000190


	//   ....[2]....
        /*0920*/ 	.word	0x00000240


	//   ....[3]....
        /*0924*/ 	.word	0x00000400


	//   ....[4]....
        /*0928*/ 	.word	0x00000560


	//   ....[5]....
        /*092c*/ 	.word	0x00000680


	//   ....[6]....
        /*0930*/ 	.word	0x000007e0


	//   ....[7]....
        /*0934*/ 	.word	0x00005300


	//   ....[8]....
        /*0938*/ 	.word	0x000059d0


	//   ....[9]....
        /*093c*/ 	.word	0x000059e0


	//   ....[10]....
        /*0940*/ 	.word	0x000059f0


	//   ....[11]....
        /*0944*/ 	.word	0x00005a00


	//   ....[12]....
        /*0948*/ 	.word	0x00006ed0


	//   ....[13]....
        /*094c*/ 	.word	0x00006ee0


	//   ....[14]....
        /*0950*/ 	.word	0x00006ef0


	//   ....[15]....
        /*0954*/ 	.word	0x00006f00


	//   ....[16]....
        /*0958*/ 	.word	0x00008870


	//   ....[17]....
        /*095c*/ 	.word	0x000091a0


	//   ....[18]....
        /*0960*/ 	.word	0x000091b0


	//   ....[19]....
        /*0964*/ 	.word	0x000091d0


	//   ....[20]....
        /*0968*/ 	.word	0x00009b00


	//   ....[21]....
        /*096c*/ 	.word	0x00009b30


	//   ....[22]....
        /*0970*/ 	.word	0x0000b800


	//   ....[23]....
        /*0974*/ 	.word	0x0000b820


	//   ....[24]....
        /*0978*/ 	.word	0x0000c030


	//   ....[25]....
        /*097c*/ 	.word	0x0000c140


	//   ....[26]....
        /*0980*/ 	.word	0x0000cc50


	//   ....[27]....
        /*0984*/ 	.word	0x0000cce0


	//   ....[28]....
        /*0988*/ 	.word	0x0000ec80


	//   ....[29]....
        /*098c*/ 	.word	0x0000ecc0


	//   ....[30]....
        /*0990*/ 	.word	0x0000ed50


	//   ....[31]....
        /*0994*/ 	.word	0x0000ed90


	//   ....[32]....
        /*0998*/ 	.word	0x000106d0


	//   ....[33]....
        /*099c*/ 	.word	0x000107b0


	//   ....[34]....
        /*09a0*/ 	.word	0x000107d0


	//   ....[35]....
        /*09a4*/ 	.word	0x00010890


	//   ....[36]....
        /*09a8*/ 	.word	0x000112c0


	//   ....[37]....
        /*09ac*/ 	.word	0x000112d0


	//   ....[38]....
        /*09b0*/ 	.word	0x000112e0


	//   ....[39]....
        /*09b4*/ 	.word	0x000112f0


	//   ....[40]....
        /*09b8*/ 	.word	0x00011300


	//   ....[41]....
        /*09bc*/ 	.word	0x00011310


	//   ....[42]....
        /*09c0*/ 	.word	0x00011320


	//   ....[43]....
        /*09c4*/ 	.word	0x00011330


	//   ....[44]....
        /*09c8*/ 	.word	0x00011340


	//   ....[45]....
        /*09cc*/ 	.word	0x00011350


	//   ....[46]....
        /*09d0*/ 	.word	0x00011360


	//   ....[47]....
        /*09d4*/ 	.word	0x00011370


	//   ....[48]....
        /*09d8*/ 	.word	0x00011380


	//   ....[49]....
        /*09dc*/ 	.word	0x00011390


	//   ....[50]....
        /*09e0*/ 	.word	0x000113a0


	//   ....[51]....
        /*09e4*/ 	.word	0x000113b0


	//   ....[52]....
        /*09e8*/ 	.word	0x00011910


	//   ....[53]....
        /*09ec*/ 	.word	0x00011940


	//   ....[54]....
        /*09f0*/ 	.word	0x00011960


	//   ....[55]....
        /*09f4*/ 	.word	0x00011970


	//   ....[56]....
        /*09f8*/ 	.word	0x00011eb0


	//   ....[57]....
        /*09fc*/ 	.word	0x00011ec0


	//   ....[58]....
        /*0a00*/ 	.word	0x00011ed0


	//   ....[59]....
        /*0a04*/ 	.word	0x00011ef0


	//   ....[60]....
        /*0a08*/ 	.word	0x00011f10


	//   ....[61]....
        /*0a0c*/ 	.word	0x00011f30


	//   ....[62]....
        /*0a10*/ 	.word	0x00011ff0


	//   ....[63]....
        /*0a14*/ 	.word	0x00012000


	//   ....[64]....
        /*0a18*/ 	.word	0x000128b0


	//   ....[65]....
        /*0a1c*/ 	.word	0x000128e0


	//   ....[66]....
        /*0a20*/ 	.word	0x00012900


	//   ....[67]....
        /*0a24*/ 	.word	0x00012910


	//   ....[68]....
        /*0a28*/ 	.word	0x00012920


	//   ....[69]....
        /*0a2c*/ 	.word	0x00012930


	//   ....[70]....
        /*0a30*/ 	.word	0x00012940


	//   ....[71]....
        /*0a34*/ 	.word	0x00012950


	//   ....[72]....
        /*0a38*/ 	.word	0x00012b10


	//   ....[73]....
        /*0a3c*/ 	.word	0x00012d00


	//   ....[74]....
        /*0a40*/ 	.word	0x00012d30


	//   ....[75]....
        /*0a44*/ 	.word	0x00012d60


	//   ....[76]....
        /*0a48*/ 	.word	0x00012d90


	//   ....[77]....
        /*0a4c*/ 	.word	0x00012dc0


	//   ....[78]....
        /*0a50*/ 	.word	0x00012df0


	//   ....[79]....
        /*0a54*/ 	.word	0x00012f60


	//   ....[80]....
        /*0a58*/ 	.word	0x00012f90


	//   ....[81]....
        /*0a5c*/ 	.word	0x00012fc0


	//   ....[82]....
        /*0a60*/ 	.word	0x00012ff0


	//   ....[83]....
        /*0a64*/ 	.word	0x00013020


	//   ....[84]....
        /*0a68*/ 	.word	0x00013050


	//   ....[85]....
        /*0a6c*/ 	.word	0x00013100


	//   ....[86]....
        /*0a70*/ 	.word	0x00013160


	//   ....[87]....
        /*0a74*/ 	.word	0x00013200


	//   ....[88]....
        /*0a78*/ 	.word	0x00014110


	//   ....[89]....
        /*0a7c*/ 	.word	0x000155c0


	//   ....[90]....
        /*0a80*/ 	.word	0x00016310


	//   ....[91]....
        /*0a84*/ 	.word	0x00016320


	//   ....[92]....
        /*0a88*/ 	.word	0x00016330


	//   ....[93]....
        /*0a8c*/ 	.word	0x00016350


	//   ....[94]....
        /*0a90*/ 	.word	0x000163e0


	//   ....[95]....
        /*0a94*/ 	.word	0x00016400


	//   ....[96]....
        /*0a98*/ 	.word	0x00016480


	//   ....[97]....
        /*0a9c*/ 	.word	0x000164a0


	//   ....[98]....
        /*0aa0*/ 	.word	0x000164b0


	//   ....[99]....
        /*0aa4*/ 	.word	0x00016520


	//   ....[100]....
        /*0aa8*/ 	.word	0x00016570


	//   ....[101]....
        /*0aac*/ 	.word	0x00016580


	//   ....[102]....
        /*0ab0*/ 	.word	0x00017b20


	//   ....[103]....
        /*0ab4*/ 	.word	0x00017b50


	//   ....[104]....
        /*0ab8*/ 	.word	0x00017b90


	//   ....[105]....
        /*0abc*/ 	.word	0x00017bc0


	//   ....[106]....
        /*0ac0*/ 	.word	0x00017bf0


	//   ....[107]....
        /*0ac4*/ 	.word	0x00017c20


	//   ....[108]....
        /*0ac8*/ 	.word	0x00017c50


	//   ....[109]....
        /*0acc*/ 	.word	0x00017c80


	//   ....[110]....
        /*0ad0*/ 	.word	0x00017e00


	//   ....[111]....
        /*0ad4*/ 	.word	0x00017e30


	//   ....[112]....
        /*0ad8*/ 	.word	0x00017e60


	//   ....[113]....
        /*0adc*/ 	.word	0x00017e90


	//   ....[114]....
        /*0ae0*/ 	.word	0x00017ec0


	//   ....[115]....
        /*0ae4*/ 	.word	0x00017ef0


	//   ....[116]....
        /*0ae8*/ 	.word	0x00017fb0


	//   ....[117]....
        /*0aec*/ 	.word	0x00017fd0


	//   ....[118]....
        /*0af0*/ 	.word	0x00018040


	//   ....[119]....
        /*0af4*/ 	.word	0x000186e0


	//   ....[120]....
        /*0af8*/ 	.word	0x00018b50


	//   ....[121]....
        /*0afc*/ 	.word	0x00018be0


	//   ....[122]....
        /*0b00*/ 	.word	0x00018c30


	//   ....[123]....
        /*0b04*/ 	.word	0x00018c80


	//   ....[124]....
        /*0b08*/ 	.word	0x00018d50


	//   ....[125]....
        /*0b0c*/ 	.word	0x00018de0


	//   ....[126]....
        /*0b10*/ 	.word	0x00018e30


	//   ....[127]....
        /*0b14*/ 	.word	0x00018e80


	//   ....[128]....
        /*0b18*/ 	.word	0x00019170


	//   ....[129]....
        /*0b1c*/ 	.word	0x00019450


	//   ....[130]....
        /*0b20*/ 	.word	0x00019650


	//   ....[131]....
        /*0b24*/ 	.word	0x000196a0


	//   ....[132]....
        /*0b28*/ 	.word	0x00019700


	//   ....[133]....
        /*0b2c*/ 	.word	0x000197f0


	//   ....[134]....
        /*0b30*/ 	.word	0x00019850


	//   ....[135]....
        /*0b34*/ 	.word	0x00019950


	//   ....[136]....
        /*0b38*/ 	.word	0x000199b0


	//   ....[137]....
        /*0b3c*/ 	.word	0x00019a60


	//   ....[138]....
        /*0b40*/ 	.word	0x00019b10


	//   ....[139]....
        /*0b44*/ 	.word	0x00019bf0


	//   ....[140]....
        /*0b48*/ 	.word	0x00019c50


	//   ....[141]....
        /*0b4c*/ 	.word	0x00019d10


	//   ....[142]....
        /*0b50*/ 	.word	0x00019fe0


	//   ....[143]....
        /*0b54*/ 	.word	0x0001a080


	//   ....[144]....
        /*0b58*/ 	.word	0x0001a1a0


	//   ....[145]....
        /*0b5c*/ 	.word	0x0001a210


	//   ....[146]....
        /*0b60*/ 	.word	0x0001a280


	//   ....[147]....
        /*0b64*/ 	.word	0x0001a2f0


	//   ....[148]....
        /*0b68*/ 	.word	0x0001a360


	//   ....[149]....
        /*0b6c*/ 	.word	0x0001a3e0


	//   ....[150]....
        /*0b70*/ 	.word	0x0001a470


	//   ....[151]....
        /*0b74*/ 	.word	0x0001a500


	//   ....[152]....
        /*0b78*/ 	.word	0x0001a570


	//   ....[153]....
        /*0b7c*/ 	.word	0x0001a5e0


	//   ....[154]....
        /*0b80*/ 	.word	0x0001a650


	//   ....[155]....
        /*0b84*/ 	.word	0x0001a6d0


	//   ....[156]....
        /*0b88*/ 	.word	0x0001a740


	//   ....[157]....
        /*0b8c*/ 	.word	0x0001a7e0


	//   ....[158]....
        /*0b90*/ 	.word	0x0001a870


	//   ....[159]....
        /*0b94*/ 	.word	0x0001a9a0


	//----- nvinfo : EIATTR_REG_RECONFIG
	.align		4
.L_319:
        /*0b98*/ 	.byte	0x01, 0x54
	.zero		2


	//----- nvinfo : EIATTR_SYSCALL_OFFSETS
	.align		4
        /*0b9c*/ 	.byte	0x04, 0x46
        /*0b9e*/ 	.short	(.L_321 - .L_320)


	//   ....[0]....
.L_320:
        /*0ba0*/ 	.word	0x00001a10


	//   ....[1]....
        /*0ba4*/ 	.word	0x00001b60


	//   ....[2]....
        /*0ba8*/ 	.word	0x00005470


	//   ....[3]....
        /*0bac*/ 	.word	0x00005790


	//   ....[4]....
        /*0bb0*/ 	.word	0x00015060


	//   ....[5]....
        /*0bb4*/ 	.word	0x000151f0


	//   ....[6]....
        /*0bb8*/ 	.word	0x00015340


	//   ....[7]....
        /*0bbc*/ 	.word	0x00015490


	//   ....[8]....
        /*0bc0*/ 	.word	0x00015e30


	//----- nvinfo : EIATTR_MBARRIER_INSTR_OFFSETS
	.align		4
.L_321:
        /*0bc4*/ 	.byte	0x04, 0x39
        /*0bc6*/ 	.short	(.L_323 - .L_322)


	//   ....[0]....
.L_322:
        /*0bc8*/ 	.word	0x000002b0
        /*0bcc*/ 	.word	0x000000ff
        /*0bd0*/ 	.word	0x00013200
        /*0bd4*/ 	.short	0x0100
        /*0bd6*/ 	.byte	0x08
	.zero		1


	//   ....[1]....
        /*0bd8*/ 	.word	0x000002c0
        /*0bdc*/ 	.word	0x000000ff
        /*0be0*/ 	.word	0x00013220
        /*0be4*/ 	.short	0x0100
        /*0be6*/ 	.byte	0x08
	.zero		1


	//   ....[2]....
        /*0be8*/ 	.word	0x000003b0
        /*0bec*/ 	.word	0x000000ff
        /*0bf0*/ 	.word	0x00013230
        /*0bf4*/ 	.short	0x0100
        /*0bf6*/ 	.byte	0x08
	.zero		1


	//   ....[3]....
        /*0bf8*/ 	.word	0x000003c0
        /*0bfc*/ 	.word	0x000000ff
        /*0c00*/ 	.word	0x00013240
        /*0c04*/ 	.short	0x0100
        /*0c06*/ 	.byte	0x08
	.zero		1


	//   ....[4]....
        /*0c08*/ 	.word	0x000003d0
        /*0c0c*/ 	.word	0x000000ff
        /*0c10*/ 	.word	0x00013238
        /*0c14*/ 	.short	0x0100
        /*0c16*/ 	.byte	0x08
	.zero		1


	//   ....[5]....
        /*0c18*/ 	.word	0x000003e0
        /*0c1c*/ 	.word	0x000000ff
        /*0c20*/ 	.word	0x00013248
        /*0c24*/ 	.short	0x0100
        /*0c26*/ 	.byte	0x08
	.zero		1


	//   ....[6]....
        /*0c28*/ 	.word	0x00000510
        /*0c2c*/ 	.word	0x000000ff
        /*0c30*/ 	.word	0x00013250
        /*0c34*/ 	.short	0x0100
        /*0c36*/ 	.byte	0x08
	.zero		1


	//   ....[7]....
        /*0c38*/ 	.word	0x00000520
        /*0c3c*/ 	.word	0x000000ff
        /*0c40*/ 	.word	0x00013260
        /*0c44*/ 	.short	0x0100
        /*0c46*/ 	.byte	0x08
	.zero		1


	//   ....[8]....
        /*0c48*/ 	.word	0x00000530
        /*0c4c*/ 	.word	0x000000ff
        /*0c50*/ 	.word	0x00013258
        /*0c54*/ 	.short	0x0100
        /*0c56*/ 	.byte	0x08
	.zero		1


	//   ....[9]....
        /*0c58*/ 	.word	0x00000540
        /*0c5c*/ 	.word	0x000000ff
        /*0c60*/ 	.word	0x00013268
        /*0c64*/ 	.short	0x0100
        /*0c66*/ 	.byte	0x08
	.zero		1


	//   ....[10]....
        /*0c68*/ 	.word	0x00000630
        /*0c6c*/ 	.word	0x000000ff
        /*0c70*/ 	.word	0x00013270
        /*0c74*/ 	.short	0x0100
        /*0c76*/ 	.byte	0x06
	.zero		1


	//   ....[11]....
        /*0c78*/ 	.word	0x00000640
        /*0c7c*/ 	.word	0x000000ff
        /*0c80*/ 	.word	0x00013280
        /*0c84*/ 	.short	0x0100
        /*0c86*/ 	.byte	0x06
	.zero		1


	//   ....[12]....
        /*0c88*/ 	.word	0x00000650
        /*0c8c*/ 	.word	0x000000ff
        /*0c90*/ 	.word	0x00013278
        /*0c94*/ 	.short	0x0100
        /*0c96*/ 	.byte	0x06
	.zero		1


	//   ....[13]....
        /*0c98*/ 	.word	0x00000660
        /*0c9c*/ 	.word	0x000000ff
        /*0ca0*/ 	.word	0x00013288
        /*0ca4*/ 	.short	0x0100
        /*0ca6*/ 	.byte	0x06
	.zero		1


	//   ....[14]....
        /*0ca8*/ 	.word	0x00000790
        /*0cac*/ 	.word	0x000000ff
        /*0cb0*/ 	.word	0x00013290
        /*0cb4*/ 	.short	0x0100
        /*0cb6*/ 	.byte	0x08
	.zero		1


	//   ....[15]....
        /*0cb8*/ 	.word	0x000007a0
        /*0cbc*/ 	.word	0x000000ff
        /*0cc0*/ 	.word	0x000132a0
        /*0cc4*/ 	.short	0x0100
        /*0cc6*/ 	.byte	0x08
	.zero		1


	//   ....[16]....
        /*0cc8*/ 	.word	0x000007b0
        /*0ccc*/ 	.word	0x000000ff
        /*0cd0*/ 	.word	0x00013298
        /*0cd4*/ 	.short	0x0100
        /*0cd6*/ 	.byte	0x08
	.zero		1


	//   ....[17]....
        /*0cd8*/ 	.word	0x000007c0
        /*0cdc*/ 	.word	0x000000ff
        /*0ce0*/ 	.word	0x000132a8
        /*0ce4*/ 	.short	0x0100
        /*0ce6*/ 	.byte	0x08
	.zero		1


	//   ....[18]....
        /*0ce8*/ 	.word	0x000008f0
        /*0cec*/ 	.word	0x000000ff
        /*0cf0*/ 	.word	0x000132b0
        /*0cf4*/ 	.short	0x0100
        /*0cf6*/ 	.byte	0x08
	.zero		1


	//   ....[19]....
        /*0cf8*/ 	.word	0x00000900
        /*0cfc*/ 	.word	0x000000ff
        /*0d00*/ 	.word	0x000132c0
        /*0d04*/ 	.short	0x0100
        /*0d06*/ 	.byte	0x08
	.zero		1


	//   ....[20]....
        /*0d08*/ 	.word	0x00000910
        /*0d0c*/ 	.word	0x000000ff
        /*0d10*/ 	.word	0x000132b8
        /*0d14*/ 	.short	0x0100
        /*0d16*/ 	.byte	0x08
	.zero		1


	//   ....[21]....
        /*0d18*/ 	.word	0x00000920
        /*0d1c*/ 	.word	0x000000ff
        /*0d20*/ 	.word	0x000132c8
        /*0d24*/ 	.short	0x0100
        /*0d26*/ 	.byte	0x08
	.zero		1


	//   ....[22]....
        /*0d28*/ 	.word	0x00002780
        /*0d2c*/ 	.word	0x0000004a
        /*0d30*/ 	.word	0x00013290
        /*0d34*/ 	.short	0x010a
        /*0d36*/ 	.byte	0x3f
	.zero		1


	//   ....[23]....
        /*0d38*/ 	.word	0x00003850
        /*0d3c*/ 	.word	0x0000004a
        /*0d40*/ 	.word	0x00013290
        /*0d44*/ 	.short	0x010a
        /*0d46*/ 	.byte	0x3f
	.zero		1


	//   ....[24]....
        /*0d48*/ 	.word	0x000048d0
        /*0d4c*/ 	.word	0x0000004a
        /*0d50*/ 	.word	0x00013290
        /*0d54*/ 	.short	0x010a
        /*0d56*/ 	.byte	0x3f
	.zero		1


	//   ....[25]....
        /*0d58*/ 	.word	0x00004a60
        /*0d5c*/ 	.word	0x00000004
        /*0d60*/ 	.word	0x00000000
        /*0d64*/ 	.short	0x0101
        /*0d66*/ 	.byte	0x3f
	.zero		1


	//   ....[26]....
        /*0d68*/ 	.word	0x00004aa0
        /*0d6c*/ 	.word	0x0000004a
        /*0d70*/ 	.word	0x000132b0
        /*0d74*/ 	.short	0x010a
        /*0d76*/ 	.byte	0x3f
	.zero		1


	//   ....[27]....
        /*0d78*/ 	.word	0x00004d10
        /*0d7c*/ 	.word	0x0000004a
        /*0d80*/ 	.word	0x00000000
        /*0d84*/ 	.short	0x0101
        /*0d86*/ 	.byte	0x3f
	.zero		1


	//   ....[28]....
        /*0d88*/ 	.word	0x00005510
        /*0d8c*/ 	.word	0x00000010
        /*0d90*/ 	.word	0x00013200
        /*0d94*/ 	.short	0x010a
        /*0d96*/ 	.byte	0x3f
	.zero		1


	//   ....[29]....
        /*0d98*/ 	.word	0x00005560
        /*0d9c*/ 	.word	0x00000010
        /*0da0*/ 	.word	0x00013200
        /*0da4*/ 	.short	0x010a
        /*0da6*/ 	.byte	0x3f
	.zero		1


	//   ....[30]....
        /*0da8*/ 	.word	0x00005c80
        /*0dac*/ 	.word	0x00000010
        /*0db0*/ 	.word	0x00013200
        /*0db4*/ 	.short	0x010a
        /*0db6*/ 	.byte	0x3f
	.zero		1


	//   ....[31]....
        /*0db8*/ 	.word	0x000070d0
        /*0dbc*/ 	.word	0x00000010
        /*0dc0*/ 	.word	0x00013200
        /*0dc4*/ 	.short	0x010a
        /*0dc6*/ 	.byte	0x3f
	.zero		1


	//   ....[32]....
        /*0dc8*/ 	.word	0x00008210
        /*0dcc*/ 	.word	0x0000000c
        /*0dd0*/ 	.word	0x00013230
        /*0dd4*/ 	.short	0x010a
        /*0dd6*/ 	.byte	0x3f
	.zero		1


	//   ....[33]....
        /*0dd8*/ 	.word	0x000082b0
        /*0ddc*/ 	.word	0x0000000c
        /*0de0*/ 	.word	0x00013230
        /*0de4*/ 	.short	0x010a
        /*0de6*/ 	.byte	0x3f
	.zero		1


	//   ....[34]....
        /*0de8*/ 	.word	0x0000a480
        /*0dec*/ 	.word	0x0000000c
        /*0df0*/ 	.word	0x00000000
        /*0df4*/ 	.short	0x0101
        /*0df6*/ 	.byte	0x3f
	.zero		1


	//   ....[35]....
        /*0df8*/ 	.word	0x0000aea0
        /*0dfc*/ 	.word	0x0000000d
        /*0e00*/ 	.word	0x00013230
        /*0e04*/ 	.short	0x010a
        /*0e06*/ 	.byte	0x3f
	.zero		1


	//   ....[36]....
        /*0e08*/ 	.word	0x0000af30
        /*0e0c*/ 	.word	0x0000000d
        /*0e10*/ 	.word	0x00013230
        /*0e14*/ 	.short	0x010a
        /*0e16*/ 	.byte	0x3f
	.zero		1


	//   ....[37]....
        /*0e18*/ 	.word	0x0000b4f0
        /*0e1c*/ 	.word	0x00000014
        /*0e20*/ 	.word	0x00013250
        /*0e24*/ 	.short	0x010a
        /*0e26*/ 	.byte	0x3f
	.zero		1


	//   ....[38]....
        /*0e28*/ 	.word	0x0000b540
        /*0e2c*/ 	.word	0x00000014
        /*0e30*/ 	.word	0x00013250
        /*0e34*/ 	.short	0x010a
        /*0e36*/ 	.byte	0x3f
	.zero		1


	//   ....[39]....
        /*0e38*/ 	.word	0x0000cca0
        /*0e3c*/ 	.word	0x0000000d
        /*0e40*/ 	.word	0x00000000
        /*0e44*/ 	.short	0x0101
        /*0e46*/ 	.byte	0x3f
	.zero		1


	//   ....[40]....
        /*0e48*/ 	.word	0x0000d940
        /*0e4c*/ 	.word	0x00000014
        /*0e50*/ 	.word	0x00000000
        /*0e54*/ 	.short	0x0101
        /*0e56*/ 	.byte	0x3f
	.zero		1


	//   ....[41]....
        /*0e58*/ 	.word	0x0000df60
        /*0e5c*/ 	.word	0x00000003
        /*0e60*/ 	.word	0x00013230
        /*0e64*/ 	.short	0x010a
        /*0e66*/ 	.byte	0x3f
	.zero		1


	//   ....[42]....
        /*0e68*/ 	.word	0x0000dff0
        /*0e6c*/ 	.word	0x00000003
        /*0e70*/ 	.word	0x00013230
        /*0e74*/ 	.short	0x010a
        /*0e76*/ 	.byte	0x3f
	.zero		1


	//   ....[43]....
        /*0e78*/ 	.word	0x0000e5b0
        /*0e7c*/ 	.word	0x0000000d
        /*0e80*/ 	.word	0x00013250
        /*0e84*/ 	.short	0x010a
        /*0e86*/ 	.byte	0x3f
	.zero		1


	//   ....[44]....
        /*0e88*/ 	.word	0x0000e600
        /*0e8c*/ 	.word	0x0000000d
        /*0e90*/ 	.word	0x00013250
        /*0e94*/ 	.short	0x010a
        /*0e96*/ 	.byte	0x3f
	.zero		1


	//   ....[45]....
        /*0e98*/ 	.word	0x0000f6c0
        /*0e9c*/ 	.word	0x00000014
        /*0ea0*/ 	.word	0x00000000
        /*0ea4*/ 	.short	0x0101
        /*0ea6*/ 	.byte	0x3f
	.zero		1


	//   ....[46]....
        /*0ea8*/ 	.word	0x00010340
        /*0eac*/ 	.word	0x0000000d
        /*0eb0*/ 	.word	0x00000000
        /*0eb4*/ 	.short	0x0101
        /*0eb6*/ 	.byte	0x3f
	.zero		1


	//   ....[47]....
        /*0eb8*/ 	.word	0x000103c0
        /*0ebc*/ 	.word	0x0000000a
        /*0ec0*/ 	.word	0x00013250
        /*0ec4*/ 	.short	0x010a
        /*0ec6*/ 	.byte	0x3f
	.zero		1


	//   ....[48]....
        /*0ec8*/ 	.word	0x00010410
        /*0ecc*/ 	.word	0x0000000a
        /*0ed0*/ 	.word	0x00013250
        /*0ed4*/ 	.short	0x010a
        /*0ed6*/ 	.byte	0x3f
	.zero		1


	//   ....[49]....
        /*0ed8*/ 	.word	0x00010c70
        /*0edc*/ 	.word	0x00000000
        /*0ee0*/ 	.word	0x00000000
        /*0ee4*/ 	.short	0x0101
        /*0ee6*/ 	.byte	0x3f
	.zero		1


	//   ....[50]....
        /*0ee8*/ 	.word	0x00011fc0
        /*0eec*/ 	.word	0x00000000
        /*0ef0*/ 	.word	0x00000000
        /*0ef4*/ 	.short	0x0101
        /*0ef6*/ 	.byte	0x3f
	.zero		1


	//   ....[51]....
        /*0ef8*/ 	.word	0x000141f0
        /*0efc*/ 	.word	0x00000016
        /*0f00*/ 	.word	0x00013220
        /*0f04*/ 	.short	0x010a
        /*0f06*/ 	.byte	0x3f
	.zero		1


	//   ....[52]....
        /*0f08*/ 	.word	0x000142a0
        /*0f0c*/ 	.word	0x00000006
        /*0f10*/ 	.word	0x000132a0
        /*0f14*/ 	.short	0x010a
        /*0f16*/ 	.byte	0x3f
	.zero		1


	//   ....[53]....
        /*0f18*/ 	.word	0x000144d0
        /*0f1c*/ 	.word	0x00000006
        /*0f20*/ 	.word	0x000132c0
        /*0f24*/ 	.short	0x010a
        /*0f26*/ 	.byte	0x3f
	.zero		1


	//   ....[54]....
        /*0f28*/ 	.word	0x00014820
        /*0f2c*/ 	.word	0x00000005
        /*0f30*/ 	.word	0x000132a0
        /*0f34*/ 	.short	0x010a
        /*0f36*/ 	.byte	0x3f
	.zero		1


	//   ....[55]....
        /*0f38*/ 	.word	0x00014a40
        /*0f3c*/ 	.word	0x00000005
        /*0f40*/ 	.word	0x000132c0
        /*0f44*/ 	.short	0x010a
        /*0f46*/ 	.byte	0x3f
	.zero		1


	//   ....[56]....
        /*0f48*/ 	.word	0x00015810
        /*0f4c*/ 	.word	0x00000004
        /*0f50*/ 	.word	0x00013280
        /*0f54*/ 	.short	0x010a
        /*0f56*/ 	.byte	0x3f
	.zero		1


	//   ....[57]....
        /*0f58*/ 	.word	0x000159d0
        /*0f5c*/ 	.word	0x00000004
        /*0f60*/ 	.word	0x00013240
        /*0f64*/ 	.short	0x010a
        /*0f66*/ 	.byte	0x3f
	.zero		1


	//   ....[58]....
        /*0f68*/ 	.word	0x000166a0
        /*0f6c*/ 	.word	0x00000016
        /*0f70*/ 	.word	0x00013200
        /*0f74*/ 	.short	0x0107
        /*0f76*/ 	.byte	0x3f
	.zero		1


	//   ....[59]....
        /*0f78*/ 	.word	0x00016790
        /*0f7c*/ 	.word	0x00000016
        /*0f80*/ 	.word	0x00013200
        /*0f84*/ 	.short	0x0101
        /*0f86*/ 	.byte	0x3f
	.zero		1


	//   ....[60]....
        /*0f88*/ 	.word	0x000167b0
        /*0f8c*/ 	.word	0x00000016
        /*0f90*/ 	.word	0x00013220
        /*0f94*/ 	.short	0x010a
        /*0f96*/ 	.byte	0x3f
	.zero		1


	//   ....[61]....
        /*0f98*/ 	.word	0x00016a80
        /*0f9c*/ 	.word	0x00000004
        /*0fa0*/ 	.word	0x00013280
        /*0fa4*/ 	.short	0x010a
        /*0fa6*/ 	.byte	0x3f
	.zero		1


	//   ....[62]....
        /*0fa8*/ 	.word	0x00016cd0
        /*0fac*/ 	.word	0x00000004
        /*0fb0*/ 	.word	0x00013240
        /*0fb4*/ 	.short	0x010a
        /*0fb6*/ 	.byte	0x3f
	.zero		1


	//   ....[63]....
        /*0fb8*/ 	.word	0x00016f90
        /*0fbc*/ 	.word	0x00000003
        /*0fc0*/ 	.word	0x00013270
        /*0fc4*/ 	.short	0x010a
        /*0fc6*/ 	.byte	0x3f
	.zero		1


	//   ....[64]....
        /*0fc8*/ 	.word	0x00017010
        /*0fcc*/ 	.word	0x00000003
        /*0fd0*/ 	.word	0x00013260
        /*0fd4*/ 	.short	0x010a
        /*0fd6*/ 	.byte	0x3f
	.zero		1


	//   ....[65]....
        /*0fd8*/ 	.word	0x00017310
        /*0fdc*/ 	.word	0x00000003
        /*0fe0*/ 	.word	0x00013250
        /*0fe4*/ 	.short	0x0101
        /*0fe6*/ 	.byte	0x3f
	.zero		1


	//   ....[66]....
        /*0fe8*/ 	.word	0x00017390
        /*0fec*/ 	.word	0x00000003
        /*0ff0*/ 	.word	0x00000000
        /*0ff4*/ 	.short	0x0101
        /*0ff6*/ 	.byte	0x3f
	.zero		1


	//   ....[67]....
        /*0ff8*/ 	.word	0x00017580
        /*0ffc*/ 	.word	0x00000003
        /*1000*/ 	.word	0x00013270
        /*1004*/ 	.short	0x010a
        /*1006*/ 	.byte	0x3f
	.zero		1


	//   ....[68]....
        /*1008*/ 	.word	0x000175f0
        /*100c*/ 	.word	0x00000003
        /*1010*/ 	.word	0x00013260
        /*1014*/ 	.short	0x010a
        /*1016*/ 	.byte	0x3f
	.zero		1


	//   ....[69]....
        /*1018*/ 	.word	0x000178f0
        /*101c*/ 	.word	0x00000003
        /*1020*/ 	.word	0x00013250
        /*1024*/ 	.short	0x0101
        /*1026*/ 	.byte	0x3f
	.zero		1


	//   ....[70]....
        /*1028*/ 	.word	0x00017940
        /*102c*/ 	.word	0x00000000
        /*1030*/ 	.word	0x00000000
        /*1034*/ 	.short	0x0101
        /*1036*/ 	.byte	0x3f
	.zero		1


	//   ....[71]....
        /*1038*/ 	.word	0x00018660
        /*103c*/ 	.word	0x00000009
        /*1040*/ 	.word	0x00013220
        /*1044*/ 	.short	0x010a
        /*1046*/ 	.byte	0x3f
	.zero		1


	//   ....[72]....
        /*1048*/ 	.word	0x000187f0
        /*104c*/ 	.word	0x00000007
        /*1050*/ 	.word	0x00000000
        /*1054*/ 	.short	0x010a
        /*1056*/ 	.byte	0x3f
	.zero		1


	//   ....[73]....
        /*1058*/ 	.word	0x00018860
        /*105c*/ 	.word	0x00000003
        /*1060*/ 	.word	0x00000000
        /*1064*/ 	.short	0x010a
        /*1066*/ 	.byte	0x3f
	.zero		1


	//   ....[74]....
        /*1068*/ 	.word	0x000188b0
        /*106c*/ 	.word	0x00000003
        /*1070*/ 	.word	0x00013260
        /*1074*/ 	.short	0x010a
        /*1076*/ 	.byte	0x3f
	.zero		1


	//   ....[75]....
        /*1078*/ 	.word	0x00018900
        /*107c*/ 	.word	0x00000005
        /*1080*/ 	.word	0x00013260
        /*1084*/ 	.short	0x010a
        /*1086*/ 	.byte	0x3f
	.zero		1


	//   ....[76]....
        /*1088*/ 	.word	0x00018940
        /*108c*/ 	.word	0x00000003
        /*1090*/ 	.word	0x00013280
        /*1094*/ 	.short	0x010a
        /*1096*/ 	.byte	0x3f
	.zero		1


	//   ....[77]....
        /*1098*/ 	.word	0x00018960
        /*109c*/ 	.word	0x00000005
        /*10a0*/ 	.word	0x00013280
        /*10a4*/ 	.short	0x010a
        /*10a6*/ 	.byte	0x3f
	.zero		1


	//   ....[78]....
        /*10a8*/ 	.word	0x000189c0
        /*10ac*/ 	.word	0x0000004a
        /*10b0*/ 	.word	0x00013290
        /*10b4*/ 	.short	0x010a
        /*10b6*/ 	.byte	0x3f
	.zero		1


	//   ....[79]....
        /*10b8*/ 	.word	0x00018a10
        /*10bc*/ 	.word	0x0000004a
        /*10c0*/ 	.word	0x00013290
        /*10c4*/ 	.short	0x010a
        /*10c6*/ 	.byte	0x3f
	.zero		1


	//   ....[80]....
        /*10c8*/ 	.word	0x00018a60
        /*10cc*/ 	.word	0x0000004a
        /*10d0*/ 	.word	0x00013290
        /*10d4*/ 	.short	0x010a
        /*10d6*/ 	.byte	0x3f
	.zero		1


	//   ....[81]....
        /*10d8*/ 	.word	0x00018ab0
        /*10dc*/ 	.word	0x0000004a
        /*10e0*/ 	.word	0x000132b0
        /*10e4*/ 	.short	0x010a
        /*10e6*/ 	.byte	0x3f
	.zero		1


	//   ....[82]....
        /*10e8*/ 	.word	0x00018cb0
        /*10ec*/ 	.word	0x00000010
        /*10f0*/ 	.word	0x00013200
        /*10f4*/ 	.short	0x010a
        /*10f6*/ 	.byte	0x3f
	.zero		1


	//   ....[83]....
        /*10f8*/ 	.word	0x00018eb0
        /*10fc*/ 	.word	0x00000010
        /*1100*/ 	.word	0x00013200
        /*1104*/ 	.short	0x010a
        /*1106*/ 	.byte	0x3f
	.zero		1


	//   ....[84]....
        /*1108*/ 	.word	0x00018f00
        /*110c*/ 	.word	0x0000000c
        /*1110*/ 	.word	0x00013230
        /*1114*/ 	.short	0x010a
        /*1116*/ 	.byte	0x3f
	.zero		1


	//   ....[85]....
        /*1118*/ 	.word	0x00018f50
        /*111c*/ 	.word	0x0000000d
        /*1120*/ 	.word	0x00013230
        /*1124*/ 	.short	0x010a
        /*1126*/ 	.byte	0x3f
	.zero		1


	//   ....[86]....
        /*1128*/ 	.word	0x00018fa0
        /*112c*/ 	.word	0x00000014
        /*1130*/ 	.word	0x00013250
        /*1134*/ 	.short	0x010a
        /*1136*/ 	.byte	0x3f
	.zero		1


	//   ....[87]....
        /*1138*/ 	.word	0x00018ff0
        /*113c*/ 	.word	0x00000003
        /*1140*/ 	.word	0x00013230
        /*1144*/ 	.short	0x010a
        /*1146*/ 	.byte	0x3f
	.zero		1


	//   ....[88]....
        /*1148*/ 	.word	0x00019040
        /*114c*/ 	.word	0x0000000d
        /*1150*/ 	.word	0x00013250
        /*1154*/ 	.short	0x010a
        /*1156*/ 	.byte	0x3f
	.zero		1


	//   ....[89]....
        /*1158*/ 	.word	0x00019090
        /*115c*/ 	.word	0x0000000a
        /*1160*/ 	.word	0x00013250
        /*1164*/ 	.short	0x010a
        /*1166*/ 	.byte	0x3f
	.zero		1


	//   ....[90]....
        /*1168*/ 	.word	0x00019230
        /*116c*/ 	.word	0x00000016
        /*1170*/ 	.word	0x00013220
        /*1174*/ 	.short	0x010a
        /*1176*/ 	.byte	0x3f
	.zero		1


	//   ....[91]....
        /*1178*/ 	.word	0x00019280
        /*117c*/ 	.word	0x00000006
        /*1180*/ 	.word	0x000132a0
        /*1184*/ 	.short	0x010a
        /*1186*/ 	.byte	0x3f
	.zero		1


	//   ....[92]....
        /*1188*/ 	.word	0x000192d0
        /*118c*/ 	.word	0x00000006
        /*1190*/ 	.word	0x000132c0
        /*1194*/ 	.short	0x010a
        /*1196*/ 	.byte	0x3f
	.zero		1


	//   ....[93]....
        /*1198*/ 	.word	0x00019320
        /*119c*/ 	.word	0x00000005
        /*11a0*/ 	.word	0x000132a0
        /*11a4*/ 	.short	0x010a
        /*11a6*/ 	.byte	0x3f
	.zero		1


	//   ....[94]....
        /*11a8*/ 	.word	0x00019370
        /*11ac*/ 	.word	0x00000005
        /*11b0*/ 	.word	0x000132c0
        /*11b4*/ 	.short	0x010a
        /*11b6*/ 	.byte	0x3f
	.zero		1


	//   ....[95]....
        /*11b8*/ 	.word	0x00019510
        /*11bc*/ 	.word	0x00000004
        /*11c0*/ 	.word	0x00013280
        /*11c4*/ 	.short	0x010a
        /*11c6*/ 	.byte	0x3f
	.zero		1


	//   ....[96]....
        /*11c8*/ 	.word	0x00019560
        /*11cc*/ 	.word	0x00000004
        /*11d0*/ 	.word	0x00013240
        /*11d4*/ 	.short	0x010a
        /*11d6*/ 	.byte	0x3f
	.zero		1


	//   ....[97]....
        /*11d8*/ 	.word	0x00019d50
        /*11dc*/ 	.word	0x00000016
        /*11e0*/ 	.word	0x00013220
        /*11e4*/ 	.short	0x010a
        /*11e6*/ 	.byte	0x3f
	.zero		1


	//   ....[98]....
        /*11e8*/ 	.word	0x00019da0
        /*11ec*/ 	.word	0x00000004
        /*11f0*/ 	.word	0x00013280
        /*11f4*/ 	.short	0x010a
        /*11f6*/ 	.byte	0x3f
	.zero		1


	//   ....[99]....
        /*11f8*/ 	.word	0x00019df0
        /*11fc*/ 	.word	0x00000004
        /*1200*/ 	.word	0x00013240
        /*1204*/ 	.short	0x010a
        /*1206*/ 	.byte	0x3f
	.zero		1


	//   ....[100]....
        /*1208*/ 	.word	0x00019e40
        /*120c*/ 	.word	0x00000003
        /*1210*/ 	.word	0x00013270
        /*1214*/ 	.short	0x010a
        /*1216*/ 	.byte	0x3f
	.zero		1


	//   ....[101]....
        /*1218*/ 	.word	0x00019e90
        /*121c*/ 	.word	0x00000003
        /*1220*/ 	.word	0x00013260
        /*1224*/ 	.short	0x010a
        /*1226*/ 	.byte	0x3f
	.zero		1


	//   ....[102]....
        /*1228*/ 	.word	0x00019ee0
        /*122c*/ 	.word	0x00000003
        /*1230*/ 	.word	0x00013270
        /*1234*/ 	.short	0x010a
        /*1236*/ 	.byte	0x3f
	.zero		1


	//   ....[103]....
        /*1238*/ 	.word	0x00019f30
        /*123c*/ 	.word	0x00000003
        /*1240*/ 	.word	0x00013260
        /*1244*/ 	.short	0x010a
        /*1246*/ 	.byte	0x3f
	.zero		1


	//   ....[104]....
        /*1248*/ 	.word	0x0001a8c0
        /*124c*/ 	.word	0x00000009
        /*1250*/ 	.word	0x00013220
        /*1254*/ 	.short	0x010a
        /*1256*/ 	.byte	0x3f
	.zero		1


	//   ....[105]....
        /*1258*/ 	.word	0x0001aa60
        /*125c*/ 	.word	0x00000007
        /*1260*/ 	.word	0x00000000
        /*1264*/ 	.short	0x010a
        /*1266*/ 	.byte	0x3f
	.zero		1


	//   ....[106]....
        /*1268*/ 	.word	0x0001aab0
        /*126c*/ 	.word	0x00000003
        /*1270*/ 	.word	0x00000000
        /*1274*/ 	.short	0x010a
        /*1276*/ 	.byte	0x3f
	.zero		1


	//   ....[107]....
        /*1278*/ 	.word	0x0001ab00
        /*127c*/ 	.word	0x00000003
        /*1280*/ 	.word	0x00013260
        /*1284*/ 	.short	0x010a
        /*1286*/ 	.byte	0x3f
	.zero		1


	//   ....[108]....
        /*1288*/ 	.word	0x0001ab50
        /*128c*/ 	.word	0x00000005
        /*1290*/ 	.word	0x00013260
        /*1294*/ 	.short	0x010a
        /*1296*/ 	.byte	0x3f
	.zero		1


	//   ....[109]....
        /*1298*/ 	.word	0x0001aba0
        /*129c*/ 	.word	0x00000003
        /*12a0*/ 	.word	0x00013280
        /*12a4*/ 	.short	0x010a
        /*12a6*/ 	.byte	0x3f
	.zero		1


	//----- nvinfo : EIATTR_NUM_MBARRIERS
	.align		4
.L_323:
        /*12a8*/ 	.byte	0x03, 0x38
        /*12aa*/ 	.short	0x0016


	//----- nvinfo : EIATTR_EXIT_INSTR_OFFSETS
	.align		4
        /*12ac*/ 	.byte	0x04, 0x1c
        /*12ae*/ 	.short	(.L_325 - .L_324)


	//   ....[0]....
.L_324:
        /*12b0*/ 	.word	0x000189b0


	//----- nvinfo : EIATTR_MAX_THREADS
	.align		4
.L_325:
        /*12b4*/ 	.byte	0x04, 0x05
        /*12b6*/ 	.short	(.L_327 - .L_326)
.L_326:
        /*12b8*/ 	.word	0x00000200
        /*12bc*/ 	.word	0x00000001
        /*12c0*/ 	.word	0x00000001


	//----- nvinfo : EIATTR_CRS_STACK_SIZE
	.align		4
.L_327:
        /*12c4*/ 	.byte	0x04, 0x1e
        /*12c6*/ 	.short	(.L_329 - .L_328)
.L_328:
        /*12c8*/ 	.word	0x00000000


	//----- nvinfo : EIATTR_CBANK_PARAM_SIZE
	.align		4
.L_329:
        /*12cc*/ 	.byte	0x03, 0x19
        /*12ce*/ 	.short	0x0af0


	//----- nvinfo : EIATTR_PARAM_CBANK
	.align		4
        /*12d0*/ 	.byte	0x04, 0x0a
        /*12d2*/ 	.short	(.L_331 - .L_330)
	.align		4
.L_330:
        /*12d4*/ 	.word	index@(.nv.constant0._ZN7cutlass13device_kernelIN5flash11enable_sm90INS1_16FlashAttnFwdSm90INS1_25CollectiveMainloopFwdSm90ILi2EN4cute5tupleIJNS5_1CILi1EEES8_S8_EEENS6_IJNS7_ILi192EEENS7_ILi160EEENS7_ILi64EEEEEELi64ENS_12float_e4m3_tEfNS_4arch4Sm90ELb1ELb0ELb0ELb1ELb0ELb1ELb0ELb1ELb1ELb1ELb0ELb0EEENS1_21CollectiveEpilogueFwdINS6_IJSA_SC_SB_EEES9_NS_10bfloat16_tESG_Li384ELb1ELb1ELb0ELb1EEENS1_36VarlenDynamicPersistentTileSchedulerILi192ELi160ELi384ELi128ELb0ELb1ELb1ELb1ELb1ELb1EEEEEEEEEvNT_6ParamsE)
        /*12d8*/ 	.short	0x0210
        /*12da*/ 	.short	0x0af0


	//----- nvinfo : EIATTR_SW_WAR
	.align		4
.L_331:
        /*12dc*/ 	.byte	0x04, 0x36
        /*12de*/ 	.short	(.L_333 - .L_332)
.L_332:
        /*12e0*/ 	.word	0x00000008
.L_333:


//--------------------- .nv.callgraph             --------------------------
	.section	.nv.callgraph,"",@"SHT_CUDA_CALLGRAPH"
	.align	4
	.sectionentsize	8
	.align		4
        /*0000*/ 	.word	0x00000000
	.align		4
        /*0004*/ 	.word	0xffffffff
	.align		4
        /*0008*/ 	.word	index@(_ZN7cutlass13device_kernelIN5flash11enable_sm90INS1_16FlashAttnFwdSm90INS1_25CollectiveMainloopFwdSm90ILi2EN4cute5tupleIJNS5_1CILi1EEES8_S8_EEENS6_IJNS7_ILi192EEENS7_ILi160EEENS7_ILi64EEEEEELi64ENS_12float_e4m3_tEfNS_4arch4Sm90ELb0ELb0ELb0ELb0ELb0ELb0ELb0ELb1ELb1ELb1ELb0ELb0EEENS1_21CollectiveEpilogueFwdINS6_IJSA_SC_SB_EEES9_NS_10bfloat16_tESG_Li384ELb0ELb1ELb0ELb1EEENS1_29StaticPersistentTileSchedulerILb0EEEEEEEEEvNT_6ParamsE)
	.align		4
        /*000c*/ 	.word	index@(__assertfail)
	.align		4
        /*0010*/ 	.word	index@(_ZN7cutlass13device_kernelIN5flash11enable_sm90INS1_16FlashAttnFwdSm90INS1_25CollectiveMainloopFwdSm90ILi2EN4cute5tupleIJNS5_1CILi1EEES8_S8_EEENS6_IJNS7_ILi192EEENS7_ILi160EEENS7_ILi64EEEEEELi64ENS_12float_e4m3_tEfNS_4arch4Sm90ELb0ELb0ELb0ELb1ELb0ELb0ELb0ELb1ELb1ELb1ELb0ELb0EEENS1_21CollectiveEpilogueFwdINS6_IJSA_SC_SB_EEES9_NS_10bfloat16_tESG_Li384ELb1ELb1ELb0ELb1EEENS1_36VarlenDynamicPersistentTileSchedulerILi192ELi160ELi384ELi128ELb0ELb1ELb1ELb0ELb1ELb1EEEEEEEEEvNT_6ParamsE)
	.align		4
        /*0014*/ 	.word	index@(__assertfail)
	.align		4
        /*0018*/ 	.word	index@(_ZN7cutlass13device_kernelIN5flash11enable_sm90INS1_16FlashAttnFwdSm90INS1_25CollectiveMainloopFwdSm90ILi2EN4cute5tupleIJNS5_1CILi1EEES8_S8_EEENS6_IJNS7_ILi192EEENS7_ILi160EEENS7_ILi64EEEEEELi64ENS_12float_e4m3_tEfNS_4arch4Sm90ELb0ELb0ELb0ELb1ELb0ELb1ELb0ELb1ELb1ELb1ELb0ELb0EEENS1_21CollectiveEpilogueFwdINS6_IJSA_SC_SB_EEES9_NS_10bfloat16_tESG_Li384ELb1ELb1ELb0ELb1EEENS1_36VarlenDynamicPersistentTileSchedulerILi192ELi160ELi384ELi128ELb0ELb1ELb1ELb0ELb1ELb1EEEEEEEEEvNT_6ParamsE)
	.align		4
        /*001c*/ 	.word	index@(__assertfail)
	.align		4
        /*0020*/ 	.word	index@(_ZN7cutlass13device_kernelIN5flash11enable_sm90INS1_16FlashAttnFwdSm90INS1_25CollectiveMainloopFwdSm90ILi2EN4cute5tupleIJNS5_1CILi1EEES8_S8_EEENS6_IJNS7_ILi192EEENS7_ILi160EEENS7_ILi64EEEEEELi64ENS_12float_e4m3_tEfNS_4arch4Sm90ELb0ELb1ELb0ELb0ELb0ELb0ELb0ELb1ELb1ELb1ELb0ELb0EEENS1_21CollectiveEpilogueFwdINS6_IJSA_SC_SB_EEES9_NS_10bfloat16_tESG_Li384ELb0ELb1ELb0ELb1EEENS1_30DynamicPersistentTileSchedulerILi384ELi128ELb0ELb1ELb1EEEEEEEEEvNT_6ParamsE)
	.align		4
        /*0024*/ 	.word	index@(__assertfail)
	.align		4
        /*0028*/ 	.word	index@(_ZN7cutlass13device_kernelIN5flash11enable_sm90INS1_16FlashAttnFwdSm90INS1_25CollectiveMainloopFwdSm90ILi2EN4cute5tupleIJNS5_1CILi1EEES8_S8_EEENS6_IJNS7_ILi192EEENS7_ILi160EEENS7_ILi64EEEEEELi64ENS_12float_e4m3_tEfNS_4arch4Sm90ELb0ELb1ELb0ELb1ELb0ELb0ELb0ELb1ELb1ELb1ELb0ELb0EEENS1_21CollectiveEpilogueFwdINS6_IJSA_SC_SB_EEES9_NS_10bfloat16_tESG_Li384ELb1ELb1ELb0ELb1EEENS1_36VarlenDynamicPersistentTileSchedulerILi192ELi160ELi384ELi128ELb0ELb1ELb1ELb1ELb0ELb1EEEEEEEEEvNT_6ParamsE)
	.align		4
        /*002c*/ 	.word	index@(__assertfail)
	.align		4
        /*0030*/ 	.word	index@(_ZN7cutlass13device_kernelIN5flash11enable_sm90INS1_16FlashAttnFwdSm90INS1_25CollectiveMainloopFwdSm90ILi2EN4cute5tupleIJNS5_1CILi1EEES8_S8_EEENS6_IJNS7_ILi192EEENS7_ILi160EEENS7_ILi64EEEEEELi64ENS_12float_e4m3_tEfNS_4arch4Sm90ELb0ELb1ELb0ELb1ELb0ELb1ELb0ELb1ELb1ELb1ELb0ELb0EEENS1_21CollectiveEpilogueFwdINS6_IJSA_SC_SB_EEES9_NS_10bfloat16_tESG_Li384ELb1ELb1ELb0ELb1EEENS1_36VarlenDynamicPersistentTileSchedulerILi192ELi160ELi384ELi128ELb0ELb1ELb1ELb1ELb0ELb1EEEEEEEEEvNT_6ParamsE)
	.align		4
        /*0034*/ 	.word	index@(__assertfail)
	.align		4
        /*0038*/ 	.word	index@(_ZN7cutlass13device_kernelIN5flash11enable_sm90INS1_16FlashAttnFwdSm90INS1_25CollectiveMainloopFwdSm90ILi2EN4cute5tupleIJNS5_1CILi1EEES8_S8_EEENS6_IJNS7_ILi192EEENS7_ILi160EEENS7_ILi64EEEEEELi64ENS_12float_e4m3_tEfNS_4arch4Sm90ELb1ELb0ELb0ELb0ELb0ELb0ELb0ELb1ELb1ELb1ELb0ELb0EEENS1_21CollectiveEpilogueFwdINS6_IJSA_SC_SB_EEES9_NS_10bfloat16_tESG_Li384ELb0ELb1ELb0ELb1EEENS1_30DynamicPersistentTileSchedulerILi384ELi128ELb0ELb1ELb1EEEEEEEEEvNT_6ParamsE)
	.align		4
        /*003c*/ 	.word	index@(__assertfail)
	.align		4
        /*0040*/ 	.word	index@(_ZN7cutlass13device_kernelIN5flash11enable_sm90INS1_16FlashAttnFwdSm90INS1_25CollectiveMainloopFwdSm90ILi2EN4cute5tupleIJNS5_1CILi1EEES8_S8_EEENS6_IJNS7_ILi192EEENS7_ILi160EEENS7_ILi64EEEEEELi64ENS_12float_e4m3_tEfNS_4arch4Sm90ELb1ELb0ELb0ELb1ELb0ELb0ELb0ELb1ELb1ELb1ELb0ELb0EEENS1_21CollectiveEpilogueFwdINS6_IJSA_SC_SB_EEES9_NS_10bfloat16_tESG_Li384ELb1ELb1ELb0ELb1EEENS1_36VarlenDynamicPersistentTileSchedulerILi192ELi160ELi384ELi128ELb0ELb1ELb1ELb1ELb1ELb1EEEEEEEEEvNT_6ParamsE)
	.align		4
        /*0044*/ 	.word	index@(__assertfail)
	.align		4
        /*0048*/ 	.word	index@(_ZN7cutlass13device_kernelIN5flash11enable_sm90INS1_16FlashAttnFwdSm90INS1_25CollectiveMainloopFwdSm90ILi2EN4cute5tupleIJNS5_1CILi1EEES8_S8_EEENS6_IJNS7_ILi192EEENS7_ILi160EEENS7_ILi64EEEEEELi64ENS_12float_e4m3_tEfNS_4arch4Sm90ELb1ELb0ELb0ELb1ELb0ELb1ELb0ELb1ELb1ELb1ELb0ELb0EEENS1_21CollectiveEpilogueFwdINS6_IJSA_SC_SB_EEES9_NS_10bfloat16_tESG_Li384ELb1ELb1ELb0ELb1EEENS1_36VarlenDynamicPersistentTileSchedulerILi192ELi160ELi384ELi128ELb0ELb1ELb1ELb1ELb1ELb1EEEEEEEEEvNT_6ParamsE)
	.align		4
        /*004c*/ 	.word	index@(__assertfail)
	.align		4
        /*0050*/ 	.word	0x00000000
	.align		4
        /*0054*/ 	.word	0xfffffffe
	.align		4
        /*0058*/ 	.word	0x00000000
	.align		4
        /*005c*/ 	.word	0xfffffffd
	.align		4
        /*0060*/ 	.word	0x00000000
	.align		4
        /*0064*/ 	.word	0xfffffffc


//--------------------- .nv.constant4             --------------------------
	.section	.nv.constant4,"a",@progbits
	.align	8
	.align		8
.nv.constant4:
        /*0000*/ 	.dword	__assertfail
	.align		8
        /*0008*/ 	.dword	__unnamed_1
	.align		8
        /*0010*/ 	.dword	__unnamed_2
	.align		8
        /*0018*/ 	.dword	__unnamed_3
	.align		8
        /*0020*/ 	.dword	__unnamed_4
	.align		8
        /*0028*/ 	.dword	__unnamed_5
	.align		8
        /*0030*/ 	.dword	__unnamed_6
	.align		8
        /*0038*/ 	.dword	_ZZN5flash28permute_output_fp8_VcolmajorIN4cute6TensorINS1_11ArrayEngineIN7cutlass10bfloat16_tELm32EEENS1_6LayoutINS1_5tupleIJNS8_IJNS1_1CILi2EEESA_NS9_ILi8EEEEEENS9_ILi1EEESD_EEENS8_IJNS8_IJSD_SA_NS9_ILi4EEEEEENS9_ILi0EEESH_EEEEEEEEEvRT_E9upper_map
	.align		8
        /*0040*/ 	.dword	_ZN73_INTERNAL_00488a73_37_flash_fwd_hdim64_e4m3_packgqa_sm90_cu_21e1f8cb_33774cuda3std3__45__cpo5beginE
	.align		8
        /*0048*/ 	.dword	_ZN73_INTERNAL_00488a73_37_flash_fwd_hdim64_e4m3_packgqa_sm90_cu_21e1f8cb_33774cuda3std3__45__cpo3endE
	.align		8
        /*0050*/ 	.dword	_ZN73_INTERNAL_00488a73_37_flash_fwd_hdim64_e4m3_packgqa_sm90_cu_21e1f8cb_33774cuda3std3__45__cpo6cbeginE
	.align		8
        /*0058*/ 	.dword	_ZN73_INTERNAL_00488a73_37_flash_fwd_hdim64_e4m3_packgqa_sm90_cu_21e1f8cb_33774cuda3std3__45__cpo4cendE
	.align		8
        /*0060*/ 	.dword	_ZN73_INTERNAL_00488a73_37_flash_fwd_hdim64_e4m3_packgqa_sm90_cu_21e1f8cb_33774cuda3std3__475_GLOBAL__N__00488a73_37_flash_fwd_hdim64_e4m3_packgqa_sm90_cu_21e1f8cb_33776ignoreE
	.align		8
        /*0068*/ 	.dword	_ZN73_INTERNAL_00488a73_37_flash_fwd_hdim64_e4m3_packgqa_sm90_cu_21e1f8cb_33774cuda3std3__419piecewise_constructE
	.align		8
        /*0070*/ 	.dword	_ZN73_INTERNAL_00488a73_37_flash_fwd_hdim64_e4m3_packgqa_sm90_cu_21e1f8cb_33774cuda3std3__48in_placeE
	.align		8
        /*0078*/ 	.dword	_ZN73_INTERNAL_00488a73_37_flash_fwd_hdim64_e4m3_packgqa_sm90_cu_21e1f8cb_33774cuda3std6ranges3__45__cpo4swapE
	.align		8
        /*0080*/ 	.dword	_ZN73_INTERNAL_00488a73_37_flash_fwd_hdim64_e4m3_packgqa_sm90_cu_21e1f8cb_33774cuda3std6ranges3__45__cpo9iter_moveE
	.align		8
        /*0088*/ 	.dword	_ZN73_INTERNAL_00488a73_37_flash_fwd_hdim64_e4m3_packgqa_sm90_cu_21e1f8cb_33774cute7productE
	.align		8
        /*0090*/ 	.dword	_ZN73_INTERNAL_00488a73_37_flash_fwd_hdim64_e4m3_packgqa_sm90_cu_21e1f8cb_33774cute1_E
	.align		8
        /*0098*/ 	.dword	$str$23
	.align		8
        /*00a0*/ 	.dword	$str$24


//--------------------- .text._ZN7cutlass13device_kernelIN5flash11enable_sm90INS1_16FlashAttnFwdSm90INS1_25CollectiveMainloopFwdSm90ILi2EN4cute5tupleIJNS5_1CILi1EEES8_S8_EEENS6_IJNS7_ILi192EEENS7_ILi160EEENS7_ILi64EEEEEELi64ENS_12float_e4m3_tEfNS_4arch4Sm90ELb0ELb0ELb0ELb0ELb0ELb0ELb0ELb1ELb1ELb1ELb0ELb0EEENS1_21CollectiveEpilogueFwdINS6_IJSA_SC_SB_EEES9_NS_10bfloat16_tESG_Li384ELb0ELb1ELb0ELb1EEENS1_29StaticPersistentTileSchedulerILb0EEEEEEEEEvNT_6ParamsE --------------------------
	.section	.text._ZN7cutlass13device_kernelIN5flash11enable_sm90INS1_16FlashAttnFwdSm90INS1_25CollectiveMainloopFwdSm90ILi2EN4cute5tupleIJNS5_1CILi1EEES8_S8_EEENS6_IJNS7_ILi192EEENS7_ILi160EEENS7_ILi64EEEEEELi64ENS_12float_e4m3_tEfNS_4arch4Sm90ELb0ELb0ELb0ELb0ELb0ELb0ELb0ELb1ELb1ELb1ELb0ELb0EEENS1_21CollectiveEpilogueFwdINS6_IJSA_SC_SB_EEES9_NS_10bfloat16_tESG_Li384ELb0ELb1ELb0ELb1EEENS1_29StaticPersistentTileSchedulerILb0EEEEEEEEEvNT_6ParamsE,"ax",@progbits
	.align	128
.text._ZN7cutlass13device_kernelIN5flash11enable_sm90INS1_16FlashAttnFwdSm90INS1_25CollectiveMainloopFwdSm90ILi2EN4cute5tupleIJNS5_1CILi1EEES8_S8_EEENS6_IJNS7_ILi192EEENS7_ILi160EEENS7_ILi64EEEEEELi64ENS_12float_e4m3_tEfNS_4arch4Sm90ELb0ELb0ELb0ELb0ELb0ELb0ELb0ELb1ELb1ELb1ELb0ELb0EEENS1_21CollectiveEpilogueFwdINS6_IJSA_SC_SB_EEES9_NS_10bfloat16_tESG_Li384ELb0ELb1ELb0ELb1EEENS1_29StaticPersistentTileSchedulerILb0EEEEEEEEEvNT_6ParamsE:
        .type           _ZN7cutlass13device_kernelIN5flash11enable_sm90INS1_16FlashAttnFwdSm90INS1_25CollectiveMainloopFwdSm90ILi2EN4cute5tupleIJNS5_1CILi1EEES8_S8_EEENS6_IJNS7_ILi192EEENS7_ILi160EEENS7_ILi64EEEEEELi64ENS_12float_e4m3_tEfNS_4arch4Sm90ELb0ELb0ELb0ELb0ELb0ELb0ELb0ELb1ELb1ELb1ELb0ELb0EEENS1_21CollectiveEpilogueFwdINS6_IJSA_SC_SB_EEES9_NS_10bfloat16_tESG_Li384ELb0ELb1ELb0ELb1EEENS1_29StaticPersistentTileSchedulerILb0EEEEEEEEEvNT_6ParamsE,@function
        .size           _ZN7cutlass13device_kernelIN5flash11enable_sm90INS1_16FlashAttnFwdSm90INS1_25CollectiveMainloopFwdSm90ILi2EN4cute5tupleIJNS5_1CILi1EEES8_S8_EEENS6_IJNS7_ILi192EEENS7_ILi160EEENS7_ILi64EEEEEELi64ENS_12float_e4m3_tEfNS_4arch4Sm90ELb0ELb0ELb0ELb0ELb0ELb0ELb0ELb1ELb1ELb1ELb0ELb0EEENS1_21CollectiveEpilogueFwdINS6_IJSA_SC_SB_EEES9_NS_10bfloat16_tESG_Li384ELb0ELb1ELb0ELb1EEENS1_29StaticPersistentTileSchedulerILb0EEEEEEEEEvNT_6ParamsE,(.L_x_2197 - _ZN7cutlass13device_kernelIN5flash11enable_sm90INS1_16FlashAttnFwdSm90INS1_25CollectiveMainloopFwdSm90ILi2EN4cute5tupleIJNS5_1CILi1EEES8_S8_EEENS6_IJNS7_ILi192EEENS7_ILi160EEENS7_ILi64EEEEEELi64ENS_12float_e4m3_tEfNS_4arch4Sm90ELb0ELb0ELb0ELb0ELb0ELb0ELb0ELb1ELb1ELb1ELb0ELb0EEENS1_21CollectiveEpilogueFwdINS6_IJSA_SC_SB_EEES9_NS_10bfloat16_tESG_Li384ELb0ELb1ELb0ELb1EEENS1_29StaticPersistentTileSchedulerILb0EEEEEEEEEvNT_6ParamsE)
        .other          _ZN7cutlass13device_kernelIN5flash11enable_sm90INS1_16FlashAttnFwdSm90INS1_25CollectiveMainloopFwdSm90ILi2EN4cute5tupleIJNS5_1CILi1EEES8_S8_EEENS6_IJNS7_ILi192EEENS7_ILi160EEENS7_ILi64EEEEEELi64ENS_12float_e4m3_tEfNS_4arch4Sm90ELb0ELb0ELb0ELb0ELb0ELb0ELb0ELb1ELb1ELb1ELb0ELb0EEENS1_21CollectiveEpilogueFwdINS6_IJSA_SC_SB_EEES9_NS_10bfloat16_tESG_Li384ELb0ELb1ELb0ELb1EEENS1_29StaticPersistentTileSchedulerILb0EEEEEEEEEvNT_6ParamsE,@"STO_CUDA_ENTRY STV_DEFAULT"
_ZN7cutlass13device_kernelIN5flash11enable_sm90INS1_16FlashAttnFwdSm90INS1_25CollectiveMainloopFwdSm90ILi2EN4cute5tupleIJNS5_1CILi1EEES8_S8_EEENS6_IJNS7_ILi192EEENS7_ILi160EEENS7_ILi64EEEEEELi64ENS_12float_e4m3_tEfNS_4arch4Sm90ELb0ELb0ELb0ELb0ELb0ELb0ELb0ELb1ELb1ELb1ELb0ELb0EEENS1_21CollectiveEpilogueFwdINS6_IJSA_SC_SB_EEES9_NS_10bfloat16_tESG_Li384ELb0ELb1ELb0ELb1EEENS1_29StaticPersistentTileSchedulerILb0EEEEEEEEEvNT_6ParamsE:
[----:B------:R-:W0:Y:S01]  /*0000*/  LDC R1, c[0x0][0x28] ;  /* 0x00000a00ff017b82 */ /* 0x000e220000000800 */
[----:B------:R-:W1:Y:S01]  /*0010*/  S2R R4, SR_TID.X ;  /* 0x0000000000047919 */ /* 0x000e620000002100 */
[----:B------:R-:W-:Y:S01]  /*0020*/  ELECT P0, URZ, PT ;  /* 0x00000000003f782f */ /* 0x000fe20003800000 */
[----:B------:R-:W-:Y:S01]  /*0030*/  BSSY B0, `(.L_x_0) ;  /* 0x000000e000007945 */ /* 0x000fe20003800000 */
[----:B-1----:R-:W-:-:S05]  /*0040*/  SHF.R.U32.HI R0, RZ, 0x5, R4 ;  /* 0x00000005ff007819 */ /* 0x002fca0000011604 */
[----:B------:R-:W1:Y:S02]  /*0050*/  SHFL.IDX PT, R2, R0, RZ, 0x1f ;  /* 0x00001fff00027589 */ /* 0x000e6400000e0000 */
[----:B-1----:R-:W-:Y:S02]  /*0060*/  ISETP.EQ.AND P0, PT, R2, RZ, P0 ;  /* 0x000000ff0200720c */ /* 0x002fe40000702270 */
[----:B------:R-:W-:-:S11]  /*0070*/  SHF.R.U32.HI R2, RZ, 0x7, R4 ;  /* 0x00000007ff027819 */ /* 0x000fd60000011604 */
[----:B0-----:R-:W-:Y:S05]  /*0080*/  @!P0 BRA `(.L_x_1) ;  /* 0x0000000000208947 */ /* 0x001fea0003800000 */
[----:B------:R-:W-:Y:S02]  /*0090*/  ULDC.64 UR4, c[0x0][0x198] ;  /* 0x0000660000047ab9 */ /* 0x000fe40000000a00 */
[----:B------:R-:W-:Y:S02]  /*00a0*/  UIADD3 UR6, UP0, UR4, 0x370, URZ ;  /* 0x0000037004067890 */ /* 0x000fe4000ff1e03f */
[----:B------:R-:W-:Y:S02]  /*00b0*/  UIADD3 UR4, UP1, UR4, 0x470, URZ ;  /* 0x0000047004047890 */ /* 0x000fe4000ff3e03f */
[----:B------:R-:W-:Y:S02]  /*00c0*/  UIADD3.X UR7, URZ, UR5, URZ, UP0, !UPT ;  /* 0x000000053f077290 */ /* 0x000fe400087fe43f */
[----:B------:R-:W-:-:S07]  /*00d0*/  UIADD3.X UR5, URZ, UR5, URZ, UP1, !UPT ;  /* 0x000000053f057290 */ /* 0x000fce0008ffe43f */
[----:B------:R0:W-:Y:S02]  /*00e0*/  UTMACCTL.PF [UR6] ;  /* 0x00000000060079b9 */ /* 0x0001e40008040000 */
[----:B------:R0:W-:Y:S02]  /*00f0*/  UTMACCTL.PF [UR4] ;  /* 0x00000000040079b9 */ /* 0x0001e40008040000 */
[----:B0-----:R-:W-:Y:S01]  /*0100*/  NOP ;  /* 0x0000000000007918 */ /* 0x001fe20000000000 */
.L_x_1:
[----:B------:R-:W-:Y:S05]  /*0110*/  BSYNC B0 ;  /* 0x0000000000007941 */ /* 0x000fea0003800000 */
.L_x_0:
[----:B------:R-:W-:Y:S01]  /*0120*/  VOTEU.ANY UP0, P0 ;  /* 0x00000000003f7886 */ /* 0x000fe20000000100 */
[----:B------:R-:W0:Y:S01]  /*0130*/  SHFL.IDX PT, R2, R2, RZ, 0x1f ;  /* 0x00001fff02027589 */ /* 0x000e2200000e0000 */
[----:B------:R-:W-:Y:S01]  /*0140*/  UMOV UR4, 0x80 ;  /* 0x0000008000047882 */ /* 0x000fe20000000000 */
[----:B------:R-:W-:Y:S01]  /*0150*/  UMOV UR7, 0x180 ;  /* 0x0000018000077882 */ /* 0x000fe20000000000 */
[----:B------:R-:W-:Y:S01]  /*0160*/  VOTEU.ANY UP1, P0 ;  /* 0x00000000003f7886 */ /* 0x000fe20000020100 */
[----:B------:R-:W1:Y:S01]  /*0170*/  @UP0 S2UR UR8, SR_CgaCtaId ;  /* 0x00000000000809c3 */ /* 0x000e620000008800 */
[----:B------:R-:W2:Y:S01]  /*0180*/  SHFL.IDX PT, R3, R0, RZ, 0x1f ;  /* 0x00001fff00037589 */ /* 0x000ea200000e0000 */
[----:B------:R-:W-:Y:S01]  /*0190*/  @UP0 UMOV UR6, 0x400 ;  /* 0x0000040000060882 */ /* 0x000fe20000000000 */
[----:B------:R-:W-:-:S04]  /*01a0*/  @UP0 UIADD3 UR4, -UR4, 0x100000, URZ ;  /* 0x0010000004040890 */ /* 0x000fc8000fffe13f */
[----:B------:R-:W-:Y:S02]  /*01b0*/  @UP0 USHF.L.U32 UR5, UR4, 0xb, URZ ;  /* 0x0000000b04050899 */ /* 0x000fe4000800063f */
[----:B------:R-:W-:Y:S01]  /*01c0*/  @UP0 USHF.L.U32 UR4, UR4, 0x1, URZ ;  /* 0x0000000104040899 */ /* 0x000fe2000800063f */
[----:B------:R-:W-:Y:S01]  /*01d0*/  VOTEU.ANY UP2, P0 ;  /* 0x00000000003f7886 */ /* 0x000fe20000040100 */
[----:B0-----:R-:W-:Y:S01]  /*01e0*/  R2UR UR9, R2 ;  /* 0x00000000020972ca */ /* 0x001fe200000e0000 */
[----:B-1----:R-:W-:Y:S01]  /*01f0*/  @UP0 ULEA UR8, UR8, UR6, 0x18 ;  /* 0x0000000608080291 */ /* 0x002fe2000f8ec03f */
[----:B--2---:R-:W-:Y:S01]  /*0200*/  ISETP.NE.AND P1, PT, R3, RZ, PT ;  /* 0x000000ff0300720c */ /* 0x004fe20003f25270 */
[----:B------:R-:W-:-:S04]  /*0210*/  @UP0 UIADD3 UR6, -UR7, 0x100000, URZ ;  /* 0x0010000007060890 */ /* 0x000fc8000fffe13f */
[----:B------:R-:W-:Y:S02]  /*0220*/  @UP0 USHF.L.U32 UR7, UR6, 0xb, URZ ;  /* 0x0000000b06070899 */ /* 0x000fe4000800063f */
[----:B------:R-:W-:-:S04]  /*0230*/  @UP0 USHF.L.U32 UR6, UR6, 0x1, URZ ;  /* 0x0000000106060899 */ /* 0x000fc8000800063f */
[----:B------:R-:W-:Y:S01]  /*0240*/  UISETP.NE.AND UP0, UPT, UR9, URZ, UPT ;  /* 0x0000003f0900728c */ /* 0x000fe2000bf05270 */
[----:B------:R-:W0:Y:S02]  /*0250*/  FENCE.VIEW.ASYNC.S ;  /* 0x00000000000073c6 */ /* 0x000e240000000000 */
[----:B0-----:R0:W1:Y:S05]  /*0260*/  @UP1 SYNCS.EXCH.64 URZ, [UR8+0x13200], UR4 ;  /* 0x01320004083f15b2 */ /* 0x00106a0008000100 */
[----:B------:R0:W2:Y:S01]  /*0270*/  @UP2 SYNCS.EXCH.64 URZ, [UR8+0x13220], UR6 ;  /* 0x01322006083f25b2 */ /* 0x0000a20008000100 */
[----:B------:R-:W-:Y:S05]  /*0280*/  @P1 BRA `(.L_x_2) ;  /* 0x0000000000481947 */ /* 0x000fea0003800000 */
[----:B0-----:R-:W0:Y:S01]  /*0290*/  S2UR UR5, SR_CgaCtaId ;  /* 0x00000000000579c3 */ /* 0x001e220000008800 */
[----:B------:R-:W-:Y:S01]  /*02a0*/  UMOV UR4, 0x400 ;  /* 0x0000040000047882 */ /* 0x000fe20000000000 */
[----:B------:R-:W-:Y:S01]  /*02b0*/  UMOV UR6, 0x1 ;  /* 0x0000000100067882 */ /* 0x000fe20000000000 */
[----:B------:R-:W-:Y:S01]  /*02c0*/  UMOV UR7, 0x3 ;  /* 0x0000000300077882 */ /* 0x000fe20000000000 */
[----:B------:R-:W-:Y:S01]  /*02d0*/  ELECT P0, URZ, PT ;  /* 0x00000000003f782f */ /* 0x000fe20003800000 */
[----:B0-----:R-:W-:Y:S02]  /*02e0*/  ULEA UR8, UR5, UR4, 0x18 ;  /* 0x0000000405087291 */ /* 0x001fe4000f8ec03f */
[----:B------:R-:W-:-:S04]  /*02f0*/  UIADD3 UR4, -UR6, 0x100000, URZ ;  /* 0x0010000006047890 */ /* 0x000fc8000fffe13f */
[----:B------:R-:W-:Y:S02]  /*0300*/  USHF.L.U32 UR5, UR4, 0xb, URZ ;  /* 0x0000000b04057899 */ /* 0x000fe4000800063f */
[----:B------:R-:W-:Y:S02]  /*0310*/  USHF.L.U32 UR4, UR4, 0x1, URZ ;  /* 0x0000000104047899 */ /* 0x000fe4000800063f */
[----:B------:R-:W-:-:S04]  /*0320*/  UIADD3 UR6, -UR7, 0x100000, URZ ;  /* 0x0010000007067890 */ /* 0x000fc8000fffe13f */
[----:B------:R-:W-:Y:S02]  /*0330*/  USHF.L.U32 UR7, UR6, 0xb, URZ ;  /* 0x0000000b06077899 */ /* 0x000fe4000800063f */
[----:B------:R-:W-:Y:S01]  /*0340*/  USHF.L.U32 UR6, UR6, 0x1, URZ ;  /* 0x0000000106067899 */ /* 0x000fe2000800063f */
[----:B------:R-:W0:Y:S03]  /*0350*/  FENCE.VIEW.ASYNC.S ;  /* 0x00000000000073c6 */ /* 0x000e260000000000 */
[----:B0-----:R3:W4:Y:S08]  /*0360*/  SYNCS.EXCH.64 URZ, [UR8+0x13230], UR4 ;  /* 0x01323004083f75b2 */ /* 0x0017300008000100 */
[----:B------:R3:W0:Y:S01]  /*0370*/  SYNCS.EXCH.64 URZ, [UR8+0x13240], UR6 ;  /* 0x01324006083f75b2 */ /* 0x0006220008000100 */
[----:B------:R3:W0:Y:S01]  /*0380*/  SYNCS.EXCH.64 URZ, [UR8+0x13238], UR4 ;  /* 0x01323804083f75b2 */ /* 0x0006220008000100 */
[----:B------:R3:W0:Y:S02]  /*0390*/  SYNCS.EXCH.64 URZ, [UR8+0x13248], UR6 ;  /* 0x01324806083f75b2 */ /* 0x0006240008000100 */
[----:B---3--:R-:W-:Y:S01]  /*03a0*/  NOP ;  /* 0x0000000000007918 */ /* 0x008fe20000000000 */
.L_x_2:
[----:B------:R-:W3:Y:S01]  /*03b0*/  SHFL.IDX PT, R2, R0, RZ, 0x1f ;  /* 0x00001fff00027589 */ /* 0x000ee200000e0000 */
[----:B------:R-:W-:Y:S01]  /*03c0*/  NOP ;  /* 0x0000000000007918 */ /* 0x000fe20000000000 */
[----:B---3--:R-:W-:-:S13]  /*03d0*/  ISETP.NE.AND P0, PT, R2, RZ, PT ;  /* 0x000000ff0200720c */ /* 0x008fda0003f05270 */
        /* <DEDUP_REMOVED lines=14> */
[----:B0-----:R3:W0:Y:S08]  /*04c0*/  SYNCS.EXCH.64 URZ, [UR8+0x13250], UR4 ;  /* 0x01325004083f75b2 */ /* 0x0016300008000100 */
[----:B------:R3:W0:Y:S01]  /*04d0*/  SYNCS.EXCH.64 URZ, [UR8+0x13260], UR6 ;  /* 0x01326006083f75b2 */ /* 0x0006220008000100 */
[----:B------:R3:W0:Y:S01]  /*04e0*/  SYNCS.EXCH.64 URZ, [UR8+0x13258], UR4 ;  /* 0x01325804083f75b2 */ /* 0x0006220008000100 */
[----:B------:R3:W0:Y:S02]  /*04f0*/  SYNCS.EXCH.64 URZ, [UR8+0x13268], UR6 ;  /* 0x01326806083f75b2 */ /* 0x0006240008000100 */
[----:B---3--:R-:W-:Y:S01]  /*0500*/  NOP ;  /* 0x0000000000007918 */ /* 0x008fe20000000000 */
.L_x_3:
[----:B------:R-:W3:Y:S01]  /*0510*/  SHFL.IDX PT, R2, R0, RZ, 0x1f ;  /* 0x00001fff00027589 */ /* 0x000ee200000e0000 */
[----:B------:R-:W-:Y:S01]  /*0520*/  NOP ;  /* 0x0000000000007918 */ /* 0x000fe20000000000 */
[----:B---3--:R-:W-:-:S13]  /*0530*/  ISETP.NE.AND P0, PT, R2, RZ, PT ;  /* 0x000000ff0200720c */ /* 0x008fda0003f05270 */
[----:B------:R-:W-:Y:S05]  /*0540*/  @P0 BRA `(.L_x_4) ;  /* 0x0000000000380947 */ /* 0x000fea0003800000 */
[----:B0-----:R-:W0:Y:S01]  /*0550*/  S2UR UR5, SR_CgaCtaId ;  /* 0x00000000000579c3 */ /* 0x001e220000008800 */
[----:B------:R-:W-:Y:S01]  /*0560*/  UMOV UR4, 0x400 ;  /* 0x0000040000047882 */ /* 0x000fe20000000000 */
[----:B------:R-:W-:Y:S01]  /*0570*/  UMOV UR7, 0x1 ;  /* 0x0000000100077882 */ /* 0x000fe20000000000 */
[----:B------:R-:W-:Y:S01]  /*0580*/  ELECT P0, URZ, PT ;  /* 0x00000000003f782f */ /* 0x000fe20003800000 */
[----:B0-----:R-:W-:Y:S02]  /*0590*/  ULEA UR6, UR5, UR4, 0x18 ;  /* 0x0000000405067291 */ /* 0x001fe4000f8ec03f */
[----:B------:R-:W-:-:S04]  /*05a0*/  UIADD3 UR4, -UR7, 0x100000, URZ ;  /* 0x0010000007047890 */ /* 0x000fc8000fffe13f */
[----:B------:R-:W-:Y:S02]  /*05b0*/  USHF.L.U32 UR5, UR4, 0xb, URZ ;  /* 0x0000000b04057899 */ /* 0x000fe4000800063f */
[----:B------:R-:W-:Y:S01]  /*05c0*/  USHF.L.U32 UR4, UR4, 0x1, URZ ;  /* 0x0000000104047899 */ /* 0x000fe2000800063f */
[----:B------:R-:W0:Y:S11]  /*05d0*/  FENCE.VIEW.ASYNC.S ;  /* 0x00000000000073c6 */ /* 0x000e360000000000 */
[----:B0-----:R3:W0:Y:S01]  /*05e0*/  SYNCS.EXCH.64 URZ, [UR6+0x13270], UR4 ;  /* 0x01327004063f75b2 */ /* 0x0016220008000100 */
[----:B------:R3:W0:Y:S01]  /*05f0*/  SYNCS.EXCH.64 URZ, [UR6+0x13280], UR4 ;  /* 0x01328004063f75b2 */ /* 0x0006220008000100 */
[----:B------:R3:W0:Y:S01]  /*0600*/  SYNCS.EXCH.64 URZ, [UR6+0x13278], UR4 ;  /* 0x01327804063f75b2 */ /* 0x0006220008000100 */
[----:B------:R3:W0:Y:S02]  /*0610*/  SYNCS.EXCH.64 URZ, [UR6+0x13288], UR4 ;  /* 0x01328804063f75b2 */ /* 0x0006240008000100 */
[----:B---3--:R-:W-:Y:S01]  /*0620*/  NOP ;  /* 0x0000000000007918 */ /* 0x008fe20000000000 */
.L_x_4:
        /* <DEDUP_REMOVED lines=22> */
.L_x_5:
        /* <DEDUP_REMOVED lines=22> */
.L_x_6:
[----:B------:R-:W-:Y:S01]  /*08f0*/  PLOP3.LUT P0, PT, PT, PT, UP0, 0x80, 0x0 ;  /* 0x000000000000781c */ /* 0x000fe20003f0f008 */
[----:B------:R-:W-:Y:S01]  /*0900*/  UMOV UR38, 0x1 ;  /* 0x0000000100267882 */ /* 0x000fe20000000000 */
[----:B------:R-:W-:Y:S01]  /*0910*/  NOP ;  /* 0x0000000000007918 */ /* 0x000fe20000000000 */
[----:B------:R-:W-:Y:S01]  /*0920*/  USEL UR38, UR38, 0x2, !UP0 ;  /* 0x0000000226267887 */ /* 0x000fe2000c000000 */
[----:B------:R-:W-:Y:S01]  /*0930*/  LOP3.LUT R28, R4, 0x7f, RZ, 0xc0, !PT ;  /* 0x0000007f041c7812 */ /* 0x000fe200078ec0ff */
[----:B------:R-:W-:Y:S01]  /*0940*/  ULDC.64 UR48, c[0x0][0x208] ;  /* 0x0000820000307ab9 */ /* 0x000fe20000000a00 */
[----:B012-4-:R-:W-:Y:S07]  /*0950*/  BAR.SYNC.DEFER_BLOCKING 0x0 ;  /* 0x0000000000007b1d */ /* 0x017fee0000010000 */
[----:B------:R-:W-:Y:S05]  /*0960*/  @!P0 BRA `(.L_x_7) ;  /* 0x0000006c00d48947 */ /* 0x000fea0003800000 */
.L_x_8:
[----:B------:R-:W-:-:S08]  /*0970*/  NOP ;  /* 0x0000000000007918 */ /* 0x000fd00000000000 */
[----:B------:R-:W0:Y:S02]  /*0980*/  USETMAXREG.TRY_ALLOC.CTAPOOL UP0, 0xa0 ;  /* 0x000000a0000079c8 */ /* 0x000e240008000600 */
[----:B0-----:R-:W-:-:S13]  /*0990*/  PLOP3.LUT P0, PT, PT, PT, UP0, 0x80, 0x0 ;  /* 0x000000000000781c */ /* 0x001fda0003f0f008 */
[----:B------:R-:W-:Y:S05]  /*09a0*/  @!P0 BRA `(.L_x_8) ;  /* 0xfffffffc00f08947 */ /* 0x000fea000383ffff */
[----:B------:R-:W0:Y:S08]  /*09b0*/  S2UR UR46, SR_CTAID.X ;  /* 0x00000000002e79c3 */ /* 0x000e300000002500 */
[----:B------:R-:W-:Y:S08]  /*09c0*/  BAR.ARV 0x8, 0x200 ;  /* 0x0208000000007b1d */ /* 0x000ff00000002000 */
[----:B------:R-:W0:Y:S02]  /*09d0*/  LDC R0, c[0x0][0xc34] ;  /* 0x00030d00ff007b82 */ /* 0x000e240000000800 */
[----:B0-----:R-:W-:-:S13]  /*09e0*/  ISETP.LE.AND P0, PT, R0, UR46, PT ;  /* 0x0000002e00007c0c */ /* 0x001fda000bf03270 */
[----:B------:R-:W-:Y:S05]  /*09f0*/  @P0 EXIT ;  /* 0x000000000000094d */ /* 0x000fea0003800000 */
[----:B------:R-:W0:Y:S01]  /*0a00*/  S2R R2, SR_TID.X ;  /* 0x0000000000027919 */ /* 0x000e220000002100 */
[----:B------:R-:W-:Y:S01]  /*0a10*/  IMAD.MOV.U32 R157, RZ, RZ, -0x2 ;  /* 0xfffffffeff9d7424 */ /* 0x000fe200078e00ff */
[----:B------:R-:W-:Y:S01]  /*0a20*/  ULOP3.LUT UR40, UR38, 0x1, URZ, 0xfc, !UPT ;  /* 0x0000000126287892 */ /* 0x000fe2000f8efc3f */
[----:B------:R-:W-:Y:S01]  /*0a30*/  UMOV UR36, URZ ;  /* 0x0000003f00247c82 */ /* 0x000fe20008000000 */
[----:B------:R-:W-:Y:S01]  /*0a40*/  UMOV UR37, URZ ;  /* 0x0000003f00257c82 */ /* 0x000fe20008000000 */
[----:B------:R-:W-:Y:S01]  /*0a50*/  UMOV UR39, URZ ;  /* 0x0000003f00277c82 */ /* 0x000fe20008000000 */
[----:B0-----:R-:W-:-:S05]  /*0a60*/  VIADD R2, R2, 0xffffff80 ;  /* 0xffffff8002027836 */ /* 0x001fca0000000000 */
[----:B------:R-:W-:-:S04]  /*0a70*/  SHF.R.S32.HI R3, RZ, 0x1f, R2 ;  /* 0x0000001fff037819 */ /* 0x000fc80000011402 */
[CC--:B------:R-:W-:Y:S02]  /*0a80*/  LEA.HI R18, R3.reuse, R2.reuse, RZ, 0x7 ;  /* 0x0000000203127211 */ /* 0x0c0fe400078f38ff */
[CC--:B------:R-:W-:Y:S02]  /*0a90*/  LEA.HI R7, R3.reuse, R2.reuse, RZ, 0x2 ;  /* 0x0000000203077211 */ /* 0x0c0fe400078f10ff */
[----:B------:R-:W-:Y:S02]  /*0aa0*/  LOP3.LUT R17, R18, 0xffffff80, RZ, 0xc0, !PT ;  /* 0xffffff8012117812 */ /* 0x000fe400078ec0ff */
[CC--:B------:R-:W-:Y:S02]  /*0ab0*/  LEA.HI R0, R3.reuse, R2.reuse, RZ, 0x4 ;  /* 0x0000000203007211 */ /* 0x0c0fe400078f20ff */
[----:B------:R-:W-:Y:S01]  /*0ac0*/  LEA.HI R5, R3, R2, RZ, 0x5 ;  /* 0x0000000203057211 */ /* 0x000fe200078f28ff */
[----:B------:R-:W-:Y:S01]  /*0ad0*/  IMAD.IADD R17, R2, 0x1, -R17 ;  /* 0x0000000102117824 */ /* 0x000fe200078e0a11 */
[----:B------:R-:W-:-:S02]  /*0ae0*/  LOP3.LUT R11, R7, 0xfffffffc, RZ, 0xc0, !PT ;  /* 0xfffffffc070b7812 */ /* 0x000fc400078ec0ff */
[----:B------:R-:W-:Y:S01]  /*0af0*/  SHF.R.S32.HI R7, RZ, 0x4, R0 ;  /* 0x00000004ff077819 */ /* 0x000fe20000011400 */
[----:B------:R-:W-:Y:S01]  /*0b00*/  IMAD.SHL.U32 R6, R5, 0x20, RZ ;  /* 0x0000002005067824 */ /* 0x000fe200078e00ff */
[----:B------:R-:W-:Y:S01]  /*0b10*/  SHF.R.S32.HI R4, RZ, 0x1f, R17 ;  /* 0x0000001fff047819 */ /* 0x000fe20000011411 */
[----:B------:R-:W-:Y:S01]  /*0b20*/  IMAD.IADD R11, R2, 0x1, -R11 ;  /* 0x00000001020b7824 */ /* 0x000fe200078e0a0b */
[----:B------:R-:W-:Y:S02]  /*0b30*/  LEA.HI R16, R3, R2, RZ, 0x3 ;  /* 0x0000000203107211 */ /* 0x000fe400078f18ff */
[----:B------:R-:W-:Y:S02]  /*0b40*/  LEA.HI R3, R4, R17, RZ, 0x2 ;  /* 0x0000001104037211 */ /* 0x000fe400078f10ff */
[C---:B------:R-:W-:Y:S02]  /*0b50*/  LOP3.LUT R5, R0.reuse, 0x3fffff0, RZ, 0xc0, !PT ;  /* 0x03fffff000057812 */ /* 0x040fe400078ec0ff */
[----:B------:R-:W-:-:S02]  /*0b60*/  LEA.HI R0, R0, R7, RZ, 0x1 ;  /* 0x0000000700007211 */ /* 0x000fc400078f08ff */
[----:B------:R-:W-:Y:S01]  /*0b70*/  SHF.R.S32.HI R8, RZ, 0x2, R3 ;  /* 0x00000002ff087819 */ /* 0x000fe20000011403 */
[----:B------:R-:W-:Y:S01]  /*0b80*/  IMAD.IADD R5, R2, 0x1, -R5 ;  /* 0x0000000102057824 */ /* 0x000fe200078e0a05 */
[----:B------:R-:W-:Y:S02]  /*0b90*/  SHF.R.S32.HI R9, RZ, 0x1f, R3 ;  /* 0x0000001fff097819 */ /* 0x000fe40000011403 */
[----:B------:R-:W-:Y:S02]  /*0ba0*/  LOP3.LUT R0, R0, 0x1ffffffe, RZ, 0xc0, !PT ;  /* 0x1ffffffe00007812 */ /* 0x000fe400078ec0ff */
[----:B------:R-:W-:Y:S02]  /*0bb0*/  SHF.R.S32.HI R18, RZ, 0x7, R18 ;  /* 0x00000007ff127819 */ /* 0x000fe40000011412 */
[----:B------:R-:W-:Y:S01]  /*0bc0*/  LOP3.LUT R6, R6, 0xfffffc00, RZ, 0xc0, !PT ;  /* 0xfffffc0006067812 */ /* 0x000fe200078ec0ff */
[----:B------:R-:W-:Y:S01]  /*0bd0*/  IMAD.IADD R156, R7, 0x1, -R0 ;  /* 0x00000001079c7824 */ /* 0x000fe200078e0a00 */
[----:B------:R-:W-:Y:S01]  /*0be0*/  LEA.HI R9, R9, R8, RZ, 0x3 ;  /* 0x0000000809097211 */ /* 0x000fe200078f18ff */
[----:B------:R-:W-:Y:S01]  /*0bf0*/  IMAD.HI R0, R18, 0x55555556, RZ ;  /* 0x5555555612007827 */ /* 0x000fe200078e02ff */
[----:B------:R-:W-:-:S02]  /*0c00*/  LEA.HI R7, R11, R11, RZ, 0x1 ;  /* 0x0000000b0b077211 */ /* 0x000fc400078f08ff */
[----:B------:R-:W-:Y:S01]  /*0c10*/  LOP3.LUT R9, R9, 0xfffffff8, RZ, 0xc0, !PT ;  /* 0xfffffff809097812 */ /* 0x000fe200078ec0ff */
[----:B------:R-:W-:Y:S01]  /*0c20*/  IMAD R5, R5, 0x40, R6 ;  /* 0x0000004005057824 */ /* 0x000fe200078e0206 */
[----:B------:R-:W-:Y:S02]  /*0c30*/  LEA.HI R6, R4, R17, RZ, 0x5 ;  /* 0x0000001104067211 */ /* 0x000fe400078f28ff */
[----:B------:R-:W-:Y:S01]  /*0c40*/  LOP3.LUT R4, R3, 0x7ffffffc, RZ, 0xc0, !PT ;  /* 0x7ffffffc03047812 */ /* 0x000fe200078ec0ff */
[----:B------:R-:W-:Y:S01]  /*0c50*/  IMAD.IADD R9, R8, 0x1, -R9 ;  /* 0x0000000108097824 */ /* 0x000fe200078e0a09 */
[----:B------:R-:W-:Y:S01]  /*0c60*/  LEA.HI R3, R0, R0, RZ, 0x1 ;  /* 0x0000000000037211 */ /* 0x000fe200078f08ff */
[----:B------:R-:W-:Y:S01]  /*0c70*/  IMAD R156, R156, 0x8, R5 ;  /* 0x000000089c9c7824 */ /* 0x000fe200078e0205 */
[----:B------:R-:W-:Y:S01]  /*0c80*/  SHF.R.S32.HI R6, RZ, 0x5, R6 ;  /* 0x00000005ff067819 */ /* 0x000fe20000011406 */
[----:B------:R-:W-:Y:S01]  /*0c90*/  IMAD.IADD R4, R17, 0x1, -R4 ;  /* 0x0000000111047824 */ /* 0x000fe200078e0a04 */
[----:B------:R-:W-:Y:S01]  /*0ca0*/  LOP3.LUT R0, R7, 0x1ffffffe, RZ, 0xc0, !PT ;  /* 0x1ffffffe07007812 */ /* 0x000fe200078ec0ff */
[----:B------:R-:W-:Y:S01]  /*0cb0*/  IMAD R3, R3, -0x3, R18 ;  /* 0xfffffffd03037824 */ /* 0x000fe200078e0212 */
[----:B------:R-:W-:Y:S01]  /*0cc0*/  LOP3.LUT R13, R16, 0xfffffff8, RZ, 0xc0, !PT ;  /* 0xfffffff8100d7812 */ /* 0x000fe200078ec0ff */
[----:B------:R-:W-:Y:S01]  /*0cd0*/  IMAD R6, R6, 0x10, R9 ;  /* 0x0000001006067824 */ /* 0x000fe200078e0209 */
[----:B------:R-:W-:Y:S01]  /*0ce0*/  SHF.R.S32.HI R16, RZ, 0x3, R16 ;  /* 0x00000003ff107819 */ /* 0x000fe20000011410 */
[----:B------:R-:W-:-:S02]  /*0cf0*/  IMAD.IADD R0, R11, 0x1, -R0 ;  /* 0x000000010b007824 */ /* 0x000fc400078e0a00 */
[----:B------:R-:W-:Y:S02]  /*0d00*/  IMAD R19, R3, 0x40, R6 ;  /* 0x0000004003137824 */ /* 0x000fe400078e0206 */
[----:B------:R-:W-:Y:S02]  /*0d10*/  IMAD.IADD R2, R2, 0x1, -R13 ;  /* 0x0000000102027824 */ /* 0x000fe400078e0a0d */
[----:B------:R-:W-:Y:S02]  /*0d20*/  IMAD R157, R4, R157, 0xa0 ;  /* 0x000000a0049d7424 */ /* 0x000fe400078e029d */
[----:B------:R-:W-:-:S07]  /*0d30*/  IMAD R22, R0, 0x8, R19 ;  /* 0x0000000800167824 */ /* 0x000fce00078e0213 */
.L_x_31:
[----:B------:R-:W-:Y:S01]  /*0d40*/  ULDC UR4, c[0x0][0xc38] ;  /* 0x00030e0000047ab9 */ /* 0x000fe20000000800 */
[----:B------:R-:W-:Y:S01]  /*0d50*/  ULDC UR15, c[0x0][0xc44] ;  /* 0x00031100000f7ab9 */ /* 0x000fe20000000800 */
[----:B------:R-:W-:Y:S01]  /*0d60*/  UISETP.NE.AND UP3, UPT, UR4, 0x1, UPT ;  /* 0x000000010400788c */ /* 0x000fe2000bf65270 */
[----:B------:R-:W-:Y:S01]  /*0d70*/  IMAD.MOV.U32 R3, RZ, RZ, 0x3f800000 ;  /* 0x3f800000ff037424 */ /* 0x000fe200078e00ff */
[----:B------:R-:W-:Y:S01]  /*0d80*/  UISETP.NE.AND UP2, UPT, UR15, 0x1, UPT ;  /* 0x000000010f00788c */ /* 0x000fe2000bf45270 */
[----:B------:R-:W-:Y:S01]  /*0d90*/  IMAD.MOV.U32 R0, RZ, RZ, 0x3f800000 ;  /* 0x3f800000ff007424 */ /* 0x000fe200078e00ff */
[----:B------:R-:W-:Y:S01]  /*0da0*/  ULDC.64 UR6, c[0x0][0x990] ;  /* 0x0002640000067ab9 */ /* 0x000fe20000000a00 */
[----:B------:R-:W-:Y:S01]  /*0db0*/  ULDC.64 UR4, c[0x0][0x998] ;  /* 0x0002660000047ab9 */ /* 0x000fe20000000a00 */
[----:B------:R-:W-:Y:S02]  /*0dc0*/  UISETP.NE.U32.AND UP0, UPT, UR6, URZ, UPT ;  /* 0x0000003f0600728c */ /* 0x000fe4000bf05070 */
[----:B------:R-:W-:Y:S01]  /*0dd0*/  UISETP.NE.U32.AND UP1, UPT, UR4, URZ, UPT ;  /* 0x0000003f0400728c */ /* 0x000fe2000bf25070 */
[----:B------:R-:W-:-:S02]  /*0de0*/  UMOV UR41, UR46 ;  /* 0x0000002e00297c82 */ /* 0x000fc40008000000 */
[----:B------:R-:W-:Y:S01]  /*0df0*/  @UP3 ULDC UR8, c[0x0][0xc3c] ;  /* 0x00030f0000083ab9 */ /* 0x000fe20000000800 */
[----:B------:R-:W-:Y:S01]  /*0e00*/  @UP3 ULDC UR10, c[0x0][0xc40] ;  /* 0x00031000000a3ab9 */ /* 0x000fe20000000800 */
[----:B------:R-:W-:Y:S02]  /*0e10*/  UIMAD.WIDE.U32 UR8, UR46, UR8, URZ ;  /* 0x000000082e0872a5 */ /* 0x000fe4000f8e003f */
[----:B------:R-:W-:Y:S02]  /*0e20*/  UISETP.NE.AND.EX UP0, UPT, UR7, URZ, UPT, UP0 ;  /* 0x0000003f0700728c */ /* 0x000fe4000bf05300 */
[----:B------:R-:W-:Y:S02]  /*0e30*/  @UP3 USHF.R.U32.HI UR41, URZ, UR10, UR9 ;  /* 0x0000000a3f293299 */ /* 0x000fe40008011609 */
[----:B------:R-:W-:Y:S01]  /*0e40*/  UISETP.NE.AND.EX UP1, UPT, UR5, URZ, UPT, UP1 ;  /* 0x0000003f0500728c */ /* 0x000fe2000bf25310 */
[----:B------:R-:W-:Y:S01]  /*0e50*/  @UP2 ULDC.64 UR10, c[0x0][0xc48] ;  /* 0x00031200000a2ab9 */ /* 0x000fe20000000a00 */
[----:B------:R-:W-:Y:S01]  /*0e60*/  PLOP3.LUT P0, PT, PT, PT, UP0, 0x80, 0x0 ;  /* 0x000000000000781c */ /* 0x000fe20003f0f008 */
[----:B------:R-:W-:-:S02]  /*0e70*/  UIMAD.WIDE.U32 UR8, UR41, UR10, URZ ;  /* 0x0000000a290872a5 */ /* 0x000fc4000f8e003f */
[----:B------:R-:W-:Y:S02]  /*0e80*/  UMOV UR42, UR41 ;  /* 0x00000029002a7c82 */ /* 0x000fe40008000000 */
[----:B------:R-:W-:Y:S01]  /*0e90*/  @UP0 ULDC.64 UR12, c[0x0][0x9a8] ;  /* 0x00026a00000c0ab9 */ /* 0x000fe20000000a00 */
[----:B------:R-:W-:Y:S01]  /*0ea0*/  @UP2 USHF.R.U32.HI UR42, URZ, UR11, UR9 ;  /* 0x0000000b3f2a2299 */ /* 0x000fe20008011609 */
[----:B------:R-:W-:Y:S01]  /*0eb0*/  PLOP3.LUT P1, PT, PT, PT, UP1, 0x80, 0x0 ;  /* 0x000000000000781c */ /* 0x000fe20003f2f018 */
[----:B0-----:R-:W0:Y:S01]  /*0ec0*/  SHFL.IDX PT, R8, R18, RZ, 0x1f ;  /* 0x00001fff12087589 */ /* 0x001e2200000e0000 */
[----:B------:R-:W-:Y:S01]  /*0ed0*/  @UP1 ULDC.64 UR18, c[0x0][0x9b8] ;  /* 0x00026e0000121ab9 */ /* 0x000fe20000000a00 */
[----:B------:R-:W-:Y:S02]  /*0ee0*/  @UP0 USHF.R.S32.HI UR10, URZ, 0x1f, UR42 ;  /* 0x0000001f3f0a0899 */ /* 0x000fe4000801142a */
[----:B------:R-:W-:Y:S02]  /*0ef0*/  @UP1 USHF.R.S32.HI UR11, URZ, 0x1f, UR42 ;  /* 0x0000001f3f0b1899 */ /* 0x000fe4000801142a */
[----:B------:R-:W-:-:S02]  /*0f00*/  @UP0 UIADD3 UR14, -UR42, URZ, URZ ;  /* 0x0000003f2a0e0290 */ /* 0x000fc4000fffe13f */
[----:B------:R-:W-:Y:S02]  /*0f10*/  @UP1 UIADD3 UR20, -UR42, URZ, URZ ;  /* 0x0000003f2a141290 */ /* 0x000fe4000fffe13f */
[----:B------:R-:W-:Y:S02]  /*0f20*/  @UP0 UIMAD.WIDE.U32 UR8, UR42, UR12, URZ ;  /* 0x0000000c2a0802a5 */ /* 0x000fe4000f8e003f */
[----:B------:R-:W-:Y:S02]  /*0f30*/  @UP0 UIMAD UR10, UR10, UR12, URZ ;  /* 0x0000000c0a0a02a4 */ /* 0x000fe4000f8e023f */
[----:B------:R-:W-:Y:S02]  /*0f40*/  @UP1 UIMAD UR12, UR11, UR18, URZ ;  /* 0x000000120b0c12a4 */ /* 0x000fe4000f8e023f */
[----:B------:R-:W-:Y:S02]  /*0f50*/  @UP0 UIMAD UR14, UR15, UR14, UR41 ;  /* 0x0000000e0f0e02a4 */ /* 0x000fe4000f8e0229 */
[----:B------:R-:W-:-:S02]  /*0f60*/  @UP1 UIMAD UR20, UR15, UR20, UR41 ;  /* 0x000000140f1412a4 */ /* 0x000fc4000f8e0229 */
[----:B------:R-:W-:Y:S02]  /*0f70*/  @UP0 UIMAD UR16, UR42, UR13, UR10 ;  /* 0x0000000d2a1002a4 */ /* 0x000fe4000f8e020a */
[----:B------:R-:W-:Y:S02]  /*0f80*/  @UP0 USHF.R.S32.HI UR15, URZ, 0x1f, UR14 ;  /* 0x0000001f3f0f0899 */ /* 0x000fe4000801140e */
[----:B------:R-:W-:Y:S02]  /*0f90*/  @UP1 USHF.R.S32.HI UR21, URZ, 0x1f, UR20 ;  /* 0x0000001f3f151899 */ /* 0x000fe40008011414 */
[----:B------:R-:W-:Y:S02]  /*0fa0*/  @UP1 UIMAD.WIDE.U32 UR10, UR42, UR18, URZ ;  /* 0x000000122a0a12a5 */ /* 0x000fe4000f8e003f */
[----:B------:R-:W-:Y:S02]  /*0fb0*/  @UP1 UIMAD UR17, UR42, UR19, UR12 ;  /* 0x000000132a1112a4 */ /* 0x000fe4000f8e020c */
[----:B------:R-:W-:Y:S01]  /*0fc0*/  @UP0 UIADD3 UR9, UR9, UR16, URZ ;  /* 0x0000001009090290 */ /* 0x000fe2000fffe03f */
[----:B------:R-:W-:Y:S01]  /*0fd0*/  @UP0 ULDC.64 UR18, c[0x0][0x9b0] ;  /* 0x00026c0000120ab9 */ /* 0x000fe20000000a00 */
[----:B------:R-:W-:Y:S01]  /*0fe0*/  @UP1 ULDC.64 UR12, c[0x0][0x9c0] ;  /* 0x00027000000c1ab9 */ /* 0x000fe20000000a00 */
[----:B------:R-:W-:-:S02]  /*0ff0*/  @UP0 UIMAD UR15, UR15, UR18, URZ ;  /* 0x000000120f0f02a4 */ /* 0x000fc4000f8e023f */
[----:B------:R-:W-:Y:S02]  /*1000*/  @UP1 UIMAD UR16, UR21, UR12, URZ ;  /* 0x0000000c151012a4 */ /* 0x000fe4000f8e023f */
[----:B------:R-:W-:Y:S02]  /*1010*/  @UP1 UIADD3 UR11, UR11, UR17, URZ ;  /* 0x000000110b0b1290 */ /* 0x000fe4000fffe03f */
[----:B------:R-:W-:Y:S02]  /*1020*/  @UP0 UIMAD UR15, UR14, UR19, UR15 ;  /* 0x000000130e0f02a4 */ /* 0x000fe4000f8e020f */
[----:B------:R-:W-:Y:S02]  /*1030*/  @UP0 UIMAD.WIDE.U32 UR8, UR14, UR18, UR8 ;  /* 0x000000120e0802a5 */ /* 0x000fe4000f8e0008 */
[----:B------:R-:W-:Y:S02]  /*1040*/  @UP1 UIMAD UR16, UR20, UR13, UR16 ;  /* 0x0000000d141012a4 */ /* 0x000fe4000f8e0210 */
[----:B------:R-:W-:-:S02]  /*1050*/  @UP1 UIMAD.WIDE.U32 UR12, UR20, UR12, UR10 ;  /* 0x0000000c140c12a5 */ /* 0x000fc4000f8e000a */
[----:B------:R-:W-:Y:S02]  /*1060*/  @UP0 UIADD3 UR10, UR9, UR15, URZ ;  /* 0x0000000f090a0290 */ /* 0x000fe4000fffe03f */
[----:B------:R-:W-:Y:S02]  /*1070*/  @UP0 ULEA UR6, UP2, UR8, UR6, 0x2 ;  /* 0x0000000608060291 */ /* 0x000fe4000f84103f */
[----:B------:R-:W-:Y:S02]  /*1080*/  @UP1 UIADD3 UR9, UR13, UR16, URZ ;  /* 0x000000100d091290 */ /* 0x000fe4000fffe03f */
[----:B------:R-:W-:Y:S02]  /*1090*/  @UP1 ULEA UR4, UP3, UR12, UR4, 0x2 ;  /* 0x000000040c041291 */ /* 0x000fe4000f86103f */
[----:B------:R-:W-:Y:S01]  /*10a0*/  @UP0 ULEA.HI.X UR7, UR8, UR7, UR10, 0x2, UP2 ;  /* 0x0000000708070291 */ /* 0x000fe200090f140a */
[----:B------:R-:W-:Y:S01]  /*10b0*/  IMAD.U32 R4, RZ, RZ, UR6 ;  /* 0x00000006ff047e24 */ /* 0x000fe2000f8e00ff */
[----:B------:R-:W-:-:S02]  /*10c0*/  @UP1 ULEA.HI.X UR5, UR12, UR5, UR9, 0x2, UP3 ;  /* 0x000000050c051291 */ /* 0x000fc400098f1409 */
[----:B------:R-:W-:Y:S01]  /*10d0*/  IMAD.U32 R6, RZ, RZ, UR4 ;  /* 0x00000004ff067e24 */ /* 0x000fe2000f8e00ff */
[----:B------:R-:W1:Y:S01]  /*10e0*/  S2UR UR43, SR_CgaCtaId ;  /* 0x00000000002b79c3 */ /* 0x000e620000008800 */
[----:B------:R-:W-:Y:S01]  /*10f0*/  IMAD.U32 R5, RZ, RZ, UR7 ;  /* 0x00000007ff057e24 */ /* 0x000fe2000f8e00ff */
[----:B0-----:R-:W-:Y:S01]  /*1100*/  R2UR UR6, R8 ;  /* 0x00000000080672ca */ /* 0x001fe200000e0000 */
[----:B------:R-:W-:Y:S01]  /*1110*/  IMAD.U32 R7, RZ, RZ, UR5 ;  /* 0x00000005ff077e24 */ /* 0x000fe2000f8e00ff */
[----:B------:R-:W-:Y:S01]  /*1120*/  ULDC.64 UR4, c[0x0][0x418] ;  /* 0x0001060000047ab9 */ /* 0x000fe20000000a00 */
[----:B------:R-:W-:Y:S01]  /*1130*/  UMOV UR44, 0x400 ;  /* 0x00000400002c7882 */ /* 0x000fe20000000000 */
[----:B------:R-:W2:Y:S01]  /*1140*/  @P0 LDG.E R3, desc[UR48][R4.64] ;  /* 0x0000003004030981 */ /* 0x000ea2000c1e1900 */
[----:B------:R-:W-:Y:S01]  /*1150*/  ULDC UR50, c[0x0][0x424] ;  /* 0x0001090000327ab9 */ /* 0x000fe20000000800 */
[----:B------:R-:W-:Y:S01]  /*1160*/  ULDC UR7, c[0x0][0x2f0] ;  /* 0x0000bc0000077ab9 */ /* 0x000fe20000000800 */
[----:B------:R-:W-:Y:S01]  /*1170*/  ULDC UR9, c[0x0][0x988] ;  /* 0x0002620000097ab9 */ /* 0x000fe20000000800 */
[----:B------:R-:W2:Y:S01]  /*1180*/  @P1 LDG.E R0, desc[UR48][R6.64] ;  /* 0x0000003006001981 */ /* 0x000ea2000c1e1900 */
[----:B------:R-:W-:-:S04]  /*1190*/  UISETP.NE.U32.AND UP0, UPT, UR4, URZ, UPT ;  /* 0x0000003f0400728c */ /* 0x000fc8000bf05070 */
[----:B------:R-:W-:Y:S02]  /*11a0*/  UISETP.NE.AND.EX UP0, UPT, UR5, URZ, UPT, UP0 ;  /* 0x0000003f0500728c */ /* 0x000fe4000bf05300 */
[----:B------:R-:W-:Y:S02]  /*11b0*/  UIMAD.WIDE UR4, UR6, 0x55555556, URZ ;  /* 0x55555556060478a5 */ /* 0x000fe4000f8e023f */
[----:B------:R-:W-:Y:S02]  /*11c0*/  USEL UR50, UR50, 0x1, UP0 ;  /* 0x0000000132327887 */ /* 0x000fe40008000000 */
[----:B------:R-:W-:Y:S02]  /*11d0*/  ULEA.HI UR5, UR5, UR5, URZ, 0x1 ;  /* 0x0000000505057291 */ /* 0x000fe4000f8f083f */
[----:B------:R-:W-:Y:S02]  /*11e0*/  UIMAD UR50, UR50, UR7, URZ ;  /* 0x00000007323272a4 */ /* 0x000fe4000f8e023f */
[----:B-1----:R-:W-:-:S02]  /*11f0*/  ULEA UR44, UR43, UR44, 0x18 ;  /* 0x0000002c2b2c7291 */ /* 0x002fc4000f8ec03f */
[----:B------:R-:W-:Y:S02]  /*1200*/  UIMAD UR5, UR5, -0x3, UR6 ;  /* 0xfffffffd050578a4 */ /* 0x000fe4000f8e0206 */
[----:B------:R-:W-:Y:S02]  /*1210*/  UIADD3 UR8, UR44, 0xb000, URZ ;  /* 0x0000b0002c087890 */ /* 0x000fe4000fffe03f */
[----:B------:R-:W-:Y:S02]  /*1220*/  UIADD3 UR4, UR50, 0x9f, URZ ;  /* 0x0000009f32047890 */ /* 0x000fe4000fffe03f */
[----:B------:R-:W-:Y:S02]  /*1230*/  ULOP3.LUT UP0, URZ, UR8, 0x9f, URZ, 0xc0, !UPT ;  /* 0x0000009f083f7892 */ /* 0x000fe4000f80c03f */
[----:B------:R-:W-:Y:S02]  /*1240*/  ULEA UR6, UR5, UR8, 0xc ;  /* 0x0000000805067291 */ /* 0x000fe4000f8e603f */
[----:B------:R-:W-:-:S02]  /*1250*/  UIMAD.WIDE UR4, UR4, 0x66666667, URZ ;  /* 0x66666667040478a5 */ /* 0x000fc4000f8e023f */
[----:B------:R-:W-:Y:S01]  /*1260*/  PLOP3.LUT P0, PT, PT, PT, UP0, 0x80, 0x0 ;  /* 0x000000000000781c */ /* 0x000fe20003f0f008 */
[----:B------:R-:W-:Y:S02]  /*1270*/  USHF.R.U32.HI UR6, URZ, 0x4, UR6 ;  /* 0x000000043f067899 */ /* 0x000fe40008011606 */
[----:B------:R-:W-:Y:S02]  /*1280*/  USHF.R.U32.HI UR47, URZ, 0x1f, UR5 ;  /* 0x0000001f3f2f7899 */ /* 0x000fe40008011605 */
[----:B------:R-:W-:Y:S02]  /*1290*/  ULOP3.LUT UR51, UR6, 0x3fff, URZ, 0xc0, !UPT ;  /* 0x00003fff06337892 */ /* 0x000fe4000f8ec03f */
[----:B------:R-:W-:Y:S01]  /*12a0*/  ULEA.HI.SX32 UR47, UR5, UR47, 0x1a ;  /* 0x0000002f052f7291 */ /* 0x000fe2000f8fd23f */
[----:B--2---:R-:W-:-:S04]  /*12b0*/  FMUL.FTZ R0, R3, R0 ;  /* 0x0000000003007220 */ /* 0x004fc80000410000 */
[----:B------:R-:W-:-:S05]  /*12c0*/  FMUL.FTZ R0, R0, UR9 ;  /* 0x0000000900007c20 */ /* 0x000fca0008410000 */
[----:B------:R-:W-:Y:S01]  /*12d0*/  R2UR UR45, R0 ;  /* 0x00000000002d72ca */ /* 0x000fe200000e0000 */
[----:B------:R-:W-:-:S14]  /*12e0*/  @!P0 BRA `(.L_x_9) ;  /* 0x0000000000408947 */ /* 0x000fdc0003800000 */
[----:B------:R-:W-:Y:S01]  /*12f0*/  MOV R0, 0x0 ;  /* 0x0000000000007802 */ /* 0x000fe20000000f00 */
[----:B------:R-:W-:Y:S01]  /*1300*/  ULDC.64 UR4, c[0x4][0x98] ;  /* 0x0100260000047ab9 */ /* 0x000fe20000000a00 */
[----:B------:R-:W-:Y:S01]  /*1310*/  ULDC.64 UR6, c[0x4][0x30] ;  /* 0x01000c0000067ab9 */ /* 0x000fe20000000a00 */
[----:B------:R-:W-:Y:S01]  /*1320*/  IMAD.U32 R4, RZ, RZ, UR4 ;  /* 0x00000004ff047e24 */ /* 0x000fe2000f8e00ff */
[----:B------:R0:W1:Y:S01]  /*1330*/  LDC.64 R14, c[0x4][R0] ;  /* 0x01000000000e7b82 */ /* 0x0000620000000a00 */
[----:B------:R-:W-:Y:S01]  /*1340*/  IMAD.U32 R5, RZ, RZ, UR5 ;  /* 0x00000005ff057e24 */ /* 0x000fe2000f8e00ff */
[----:B------:R-:W-:Y:S01]  /*1350*/  ULDC.64 UR4, c[0x4][0xa0] ;  /* 0x0100280000047ab9 */ /* 0x000fe20000000a00 */
[----:B------:R-:W-:Y:S02]  /*1360*/  IMAD.U32 R10, RZ, RZ, UR6 ;  /* 0x00000006ff0a7e24 */ /* 0x000fe4000f8e00ff */
[----:B------:R-:W-:Y:S02]  /*1370*/  IMAD.U32 R6, RZ, RZ, UR4 ;  /* 0x00000004ff067e24 */ /* 0x000fe4000f8e00ff */
[----:B------:R-:W-:-:S02]  /*1380*/  IMAD.U32 R7, RZ, RZ, UR5 ;  /* 0x00000005ff077e24 */ /* 0x000fc4000f8e00ff */
[----:B------:R-:W-:Y:S02]  /*1390*/  IMAD.U32 R11, RZ, RZ, UR7 ;  /* 0x00000007ff0b7e24 */ /* 0x000fe4000f8e00ff */
[----:B------:R-:W-:Y:S02]  /*13a0*/  IMAD.MOV.U32 R8, RZ, RZ, 0x70 ;  /* 0x00000070ff087424 */ /* 0x000fe400078e00ff */
[----:B------:R-:W-:Y:S02]  /*13b0*/  IMAD.MOV.U32 R12, RZ, RZ, 0x1 ;  /* 0x00000001ff0c7424 */ /* 0x000fe400078e00ff */
[----:B0-----:R-:W-:-:S07]  /*13c0*/  IMAD.MOV.U32 R13, RZ, RZ, RZ ;  /* 0x000000ffff0d7224 */ /* 0x001fce00078e00ff */
[----:B------:R-:W-:-:S07]  /*13d0*/  LEPC R20, `(.L_x_9) ;  /* 0x000000001014794e */ /* 0x000fce0000000000 */
[----:B-1----:R-:W-:Y:S05]  /*13e0*/  CALL.ABS.NOINC R14 ;  /* 0x000000000e007343 */ /* 0x002fea0003c00000 */
.L_x_9:
[----:B------:R-:W-:Y:S01]  /*13f0*/  ULOP3.LUT UR4, UR36, 0x1, URZ, 0xc0, !UPT ;  /* 0x0000000124047892 */ /* 0x000fe2000f8ec03f */
[----:B------:R-:W-:-:S05]  /*1400*/  IMAD.U32 R3, RZ, RZ, UR40 ;  /* 0x00000028ff037e24 */ /* 0x000fca000f8e00ff */
[----:B------:R-:W-:Y:S01]  /*1410*/  IMAD.U32 R0, RZ, RZ, UR4 ;  /* 0x00000004ff007e24 */ /* 0x000fe2000f8e00ff */
[----:B------:R-:W-:-:S04]  /*1420*/  ISETP.NE.AND P0, PT, R3, 0x3, PT ;  /* 0x000000030300780c */ /* 0x000fc80003f05270 */
[----:B------:R-:W-:-:S04]  /*1430*/  SHF.L.U32 R0, R0, 0x1f, RZ ;  /* 0x0000001f00007819 */ /* 0x000fc800000006ff */
[----:B------:R-:W0:Y:S02]  /*1440*/  SYNCS.PHASECHK.TRANS64.TRYWAIT P1, [UR44+0x13200], R0 ;  /* 0x01320000ff0075a7 */ /* 0x000e24000802016c */
[----:B0-----:R-:W-:Y:S05]  /*1450*/  @!P1 BRA `(.L_x_10) ;  /* 0x0000009000589947 */ /* 0x001fea0003800000 */
.L_x_89:
[----:B------:R-:W-:Y:S05]  /*1460*/  @!P0 BRA `(.L_x_11) ;  /* 0x0000000000048947 */ /* 0x000fea0003800000 */
[----:B------:R-:W-:Y:S01]  /*1470*/  BPT.TRAP 0x1 ;  /* 0x000000040000795c */ /* 0x000fe20000300000 */
.L_x_11:
[----:B------:R-:W-:Y:S02]  /*1480*/  IMAD.U32 R4, RZ, RZ, UR39 ;  /* 0x00000027ff047e24 */ /* 0x000fe4000f8e00ff */
[----:B0-----:R-:W-:-:S03]  /*1490*/  IMAD.U32 R3, RZ, RZ, UR37 ;  /* 0x00000025ff037e24 */ /* 0x001fc6000f8e00ff */
[----:B------:R-:W-:Y:S02]  /*14a0*/  LEA R4, R4, UR44, 0x3 ;  /* 0x0000002c04047c11 */ /* 0x000fe4000f8e18ff */
[----:B------:R-:W-:-:S04]  /*14b0*/  SHF.L.U32 R3, R3, 0x1f, RZ ;  /* 0x0000001f03037819 */ /* 0x000fc800000006ff */
[----:B------:R0:W1:Y:S01]  /*14c0*/  SYNCS.PHASECHK.TRANS64.TRYWAIT P1, [R4+URZ+0x13230], R3 ;  /* 0x01323003040075a7 */ /* 0x000062000802017f */
[----:B------:R-:W-:Y:S05]  /*14d0*/  @!P0 BRA `(.L_x_12) ;  /* 0x0000000000048947 */ /* 0x000fea0003800000 */
[----:B------:R-:W-:Y:S01]  /*14e0*/  BPT.TRAP 0x1 ;  /* 0x000000040000795c */ /* 0x000fe20000300000 */
.L_x_12:
[----:B-1----:R-:W-:Y:S05]  /*14f0*/  @P1 BRA `(.L_x_13) ;  /* 0x0000000000081947 */ /* 0x002fea0003800000 */
[----:B------:R-:W1:Y:S02]  /*1500*/  SYNCS.PHASECHK.TRANS64.TRYWAIT P1, [R4+URZ+0x13230], R3 ;  /* 0x01323003040075a7 */ /* 0x000e64000802017f */
[----:B-1----:R-:W-:Y:S05]  /*1510*/  @!P1 BRA `(.L_x_14) ;  /* 0x0000009000409947 */ /* 0x002fea0003800000 */
.L_x_13:
[----:B------:R-:W2:Y:S01]  /*1520*/  S2R R120, SR_TID.X ;  /* 0x0000000000787919 */ /* 0x000ea20000002100 */
[----:B------:R-:W-:Y:S01]  /*1530*/  UIADD3 UR4, UR44, 0xe000, URZ ;  /* 0x0000e0002c047890 */ /* 0x000fe2000fffe03f */
[----:B------:R-:W-:Y:S01]  /*1540*/  LOP3.LUT R23, R23, 0xffffffef, RZ, 0xc0, !PT ;  /* 0xffffffef17177812 */ /* 0x000fe200078ec0ff */
[----:B------:R-:W-:Y:S02]  /*1550*/  IMAD.MOV.U32 R55, RZ, RZ, RZ ;  /* 0x000000ffff377224 */ /* 0x000fe400078e00ff */
[----:B------:R-:W-:-:S04]  /*1560*/  USHF.R.U32.HI UR4, URZ, 0x4, UR4 ;  /* 0x000000043f047899 */ /* 0x000fc80008011604 */
[----:B------:R-:W-:-:S06]  /*1570*/  ULOP3.LUT UR4, UR4, 0x3fff, URZ, 0xc0, !UPT ;  /* 0x00003fff04047892 */ /* 0x000fcc000f8ec03f */
[----:B------:R-:W-:Y:S01]  /*1580*/  IMAD.U32 R0, RZ, RZ, UR4 ;  /* 0x00000004ff007e24 */ /* 0x000fe2000f8e00ff */
[----:B------:R-:W-:Y:S05]  /*1590*/  WARPSYNC.ALL ;  /* 0x0000000000007948 */ /* 0x000fea0003800000 */
[----:B------:R-:W-:Y:S02]  /*15a0*/  LOP3.LUT R0, R0, 0x10000, RZ, 0xfc, !PT ;  /* 0x0001000000007812 */ /* 0x000fe400078efcff */
[----:B--2---:R-:W-:-:S13]  /*15b0*/  LOP3.LUT P1, RZ, R120, 0x7f, RZ, 0xc0, !PT ;  /* 0x0000007f78ff7812 */ /* 0x004fda000782c0ff */
[----:B------:R-:W-:Y:S02]  /*15c0*/  @P1 LOP3.LUT R23, R23, 0x10, RZ, 0xfc, !PT ;  /* 0x0000001017171812 */ /* 0x000fe400078efcff */
[----:B------:R-:W-:Y:S01]  /*15d0*/  R2UR UR12, R0 ;  /* 0x00000000000c72ca */ /* 0x000fe200000e0000 */
[----:B------:R-:W-:Y:S01]  /*15e0*/  ULOP3.LUT UR51, UR51, 0x10000, URZ, 0xfc, !UPT ;  /* 0x0001000033337892 */ /* 0x000fe2000f8efc3f */
[----:B------:R-:W-:Y:S01]  /*15f0*/  WARPGROUP.ARRIVE ;  /* 0x00000000000079c5 */ /* 0x000fe20000000000 */
[----:B------:R-:W-:Y:S01]  /*1600*/  UMOV UR9, 0x80000020 ;  /* 0x8000002000097882 */ /* 0x000fe20000000000 */
[----:B------:R-:W-:Y:S01]  /*1610*/  UMOV UR11, 0x80000020 ;  /* 0x80000020000b7882 */ /* 0x000fe20000000000 */
[----:B------:R-:W-:Y:S01]  /*1620*/  UIADD3 UR6, UR51, 0x2, URZ ;  /* 0x0000000233067890 */ /* 0x000fe2000fffe03f */
[----:B------:R-:W-:Y:S01]  /*1630*/  VIADD R5, R157, UR50 ;  /* 0x000000329d057c36 */ /* 0x000fe20008000000 */
[----:B------:R-:W-:Y:S01]  /*1640*/  UMOV UR7, 0x80000020 ;  /* 0x8000002000077882 */ /* 0x000fe20000000000 */
[----:B------:R-:W-:Y:S01]  /*1650*/  UMOV UR8, UR51 ;  /* 0x0000003300087c82 */ /* 0x000fe20008000000 */
[----:B------:R-:W-:Y:S01]  /*1660*/  IMAD.U32 R8, RZ, RZ, UR47 ;  /* 0x0000002fff087e24 */ /* 0x000fe2000f8e00ff */
[----:B------:R-:W-:Y:S01]  /*1670*/  P2R R6, PR, RZ, 0x1 ;  /* 0x00000001ff067803 */ /* 0x000fe20000000000 */
[----:B------:R-:W-:Y:S01]  /*1680*/  IMAD.U32 R46, RZ, RZ, UR45 ;  /* 0x0000002dff2e7e24 */ /* 0x000fe2000f8e00ff */
[----:B------:R-:W-:Y:S01]  /*1690*/  UISETP.GE.AND UP0, UPT, UR50, 0xa1, UPT ;  /* 0x000000a13200788c */ /* 0x000fe2000bf06270 */
[----:B------:R-:W-:Y:S01]  /*16a0*/  IMAD R5, R8, -0xa0, R5 ;  /* 0xffffff6008057824 */ /* 0x000fe200078e0205 */
[----:B------:R-:W-:-:S04]  /*16b0*/  UIMAD UR12, UR39, 0x280, UR12 ;  /* 0x00000280270c78a4 */ /* 0x000fc8000f8e020c */
[----:B------:R-:W-:Y:S01]  /*16c0*/  UIADD3 UR4, UR12, 0x180, URZ ;  /* 0x000001800c047890 */ /* 0x000fe2000fffe03f */
[C---:B------:R-:W-:Y:S01]  /*16d0*/  ISETP.GT.AND P2, PT, R5.reuse, RZ, PT ;  /* 0x000000ff0500720c */ /* 0x040fe20003f44270 */
[----:B------:R-:W-:Y:S01]  /*16e0*/  UIADD3 UR5, UR12, 0x200, URZ ;  /* 0x000002000c057890 */ /* 0x000fe2000fffe03f */
[C---:B------:R-:W-:Y:S01]  /*16f0*/  ISETP.GT.AND P5, PT, R5.reuse, 0x1, PT ;  /* 0x000000010500780c */ /* 0x040fe20003fa4270 */
[----:B------:R-:W-:Y:S01]  /*1700*/  UMOV UR10, UR12 ;  /* 0x0000000c000a7c82 */ /* 0x000fe20008000000 */
[----:B------:R-:W-:Y:S01]  /*1710*/  UIADD3 UR13, UR12, 0x2, URZ ;  /* 0x000000020c0d7890 */ /* 0x000fe2000fffe03f */
[----:B------:R-:W-:Y:S01]  /*1720*/  QGMMA.64x32x32.F32.E4M3.E4M3 R104, gdesc[UR8], RZ, !UPT, gsb0 ;  /* 0x00600000086879f3 */ /* 0x000fe2000c0008ff */
[----:B------:R-:W-:Y:S01]  /*1730*/  UIADD3 UR10, UR12, 0x80, URZ ;  /* 0x000000800c0a7890 */ /* 0x000fe2000fffe03f */
[C---:B------:R-:W-:Y:S01]  /*1740*/  ISETP.GT.AND P4, PT, R5.reuse, 0x8, PT ;  /* 0x000000080500780c */ /* 0x040fe20003f84270 */
[----:B------:R-:W-:Y:S01]  /*1750*/  UMOV UR11, 0x80000020 ;  /* 0x80000020000b7882 */ /* 0x000fe20000000000 */
[----:B------:R-:W-:-:S02]  /*1760*/  ISETP.GT.AND P1, PT, R5, 0x9, PT ;  /* 0x000000090500780c */ /* 0x000fc40003f24270 */
[C---:B------:R-:W-:Y:S02]  /*1770*/  ISETP.GT.AND P3, PT, R5.reuse, 0x10, PT ;  /* 0x000000100500780c */ /* 0x040fe40003f64270 */
[C---:B------:R-:W-:Y:S02]  /*1780*/  ISETP.GT.AND P0, PT, R5.reuse, 0x79, PT ;  /* 0x000000790500780c */ /* 0x040fe40003f04270 */
[----:B------:R-:W-:Y:S01]  /*1790*/  ISETP.GT.AND P6, PT, R5, 0x80, PT ;  /* 0x000000800500780c */ /* 0x000fe20003fc4270 */
[----:B------:R-:W-:Y:S02]  /*17a0*/  WARPGROUP.DEPBAR.LE gsb0, 0x0 ;  /* 0x00008000000079c5 */ /* 0x000fe40000010000 */
[----:B------:R-:W-:-:S06]  /*17b0*/  WARPGROUP.ARRIVE ;  /* 0x00000000000079c5 */ /* 0x000fcc0000000000 */
[----:B------:R-:W-:Y:S01]  /*17c0*/  QGMMA.64x32x32.F32.E4M3.E4M3 R88, gdesc[UR8], RZ, !UPT, gsb0 ;  /* 0x00600000085879f3 */ /* 0x000fe2000c0008ff */
[----:B------:R-:W-:Y:S01]  /*17d0*/  UIADD3 UR10, UR12, 0x100, URZ ;  /* 0x000001000c0a7890 */ /* 0x000fe2000fffe03f */
[----:B------:R-:W-:Y:S01]  /*17e0*/  UMOV UR11, 0x80000020 ;  /* 0x80000020000b7882 */ /* 0x000fe20000000000 */
[----:B------:R-:W-:Y:S02]  /*17f0*/  WARPGROUP.DEPBAR.LE gsb0, 0x0 ;  /* 0x00008000000079c5 */ /* 0x000fe40000010000 */
[----:B------:R-:W-:-:S06]  /*1800*/  WARPGROUP.ARRIVE ;  /* 0x00000000000079c5 */ /* 0x000fcc0000000000 */
[----:B------:R-:W-:Y:S01]  /*1810*/  QGMMA.64x32x32.F32.E4M3.E4M3 R72, gdesc[UR8], RZ, !UPT, gsb0 ;  /* 0x00600000084879f3 */ /* 0x000fe2000c0008ff */
[----:B------:R-:W-:Y:S01]  /*1820*/  UMOV UR10, UR4 ;  /* 0x00000004000a7c82 */ /* 0x000fe20008000000 */
[----:B------:R-:W-:Y:S01]  /*1830*/  UMOV UR11, 0x80000020 ;  /* 0x80000020000b7882 */ /* 0x000fe20000000000 */
[----:B------:R-:W-:Y:S01]  /*1840*/  UMOV UR4, UR6 ;  /* 0x0000000600047c82 */ /* 0x000fe20008000000 */
[----:B------:R-:W-:Y:S01]  /*1850*/  UMOV UR6, UR13 ;  /* 0x0000000d00067c82 */ /* 0x000fe20008000000 */
[----:B------:R-:W-:Y:S02]  /*1860*/  WARPGROUP.DEPBAR.LE gsb0, 0x0 ;  /* 0x00008000000079c5 */ /* 0x000fe40000010000 */
[----:B------:R-:W-:-:S06]  /*1870*/  WARPGROUP.ARRIVE ;  /* 0x00000000000079c5 */ /* 0x000fcc0000000000 */
[----:B------:R-:W-:Y:S01]  /*1880*/  QGMMA.64x32x32.F32.E4M3.E4M3 R56, gdesc[UR8], RZ, !UPT, gsb0 ;  /* 0x00600000083879f3 */ /* 0x000fe2000c0008ff */
[----:B------:R-:W-:Y:S01]  /*1890*/  UMOV UR10, UR5 ;  /* 0x00000005000a7c82 */ /* 0x000fe20008000000 */
[----:B------:R-:W-:Y:S01]  /*18a0*/  UMOV UR11, 0x80000020 ;  /* 0x80000020000b7882 */ /* 0x000fe20000000000 */
[----:B------:R-:W-:Y:S01]  /*18b0*/  UMOV UR5, 0x80000020 ;  /* 0x8000002000057882 */ /* 0x000fe20000000000 */
[----:B------:R-:W-:Y:S02]  /*18c0*/  WARPGROUP.DEPBAR.LE gsb0, 0x0 ;  /* 0x00008000000079c5 */ /* 0x000fe40000010000 */
[----:B------:R-:W-:-:S06]  /*18d0*/  WARPGROUP.ARRIVE ;  /* 0x00000000000079c5 */ /* 0x000fcc0000000000 */
[----:B------:R-:W-:Y:S01]  /*18e0*/  QGMMA.64x32x32.F32.E4M3.E4M3 R24, gdesc[UR8], RZ, !UPT, gsb0 ;  /* 0x00600000081879f3 */ /* 0x000fe2000c0008ff */
[----:B------:R-:W-:Y:S02]  /*18f0*/  UIADD3 UR10, UR12, 0x182, URZ ;  /* 0x000001820c0a7890 */ /* 0x000fe4000fffe03f */
[----:B------:R-:W-:Y:S02]  /*1900*/  WARPGROUP.DEPBAR.LE gsb0, 0x0 ;  /* 0x00008000000079c5 */ /* 0x000fe40000010000 */
[----:B------:R-:W-:-:S06]  /*1910*/  WARPGROUP.ARRIVE ;  /* 0x00000000000079c5 */ /* 0x000fcc0000000000 */
[----:B------:R-:W-:Y:S01]  /*1920*/  QGMMA.64x32x32.F32.E4M3.E4M3 R104, gdesc[UR4], R104, gsb0 ;  /* 0x00600000046879f3 */ /* 0x000fe20008000868 */
[----:B------:R-:W-:Y:S01]  /*1930*/  UIADD3 UR6, UR12, 0x82, URZ ;  /* 0x000000820c067890 */ /* 0x000fe2000fffe03f */
[----:B------:R-:W-:Y:S01]  /*1940*/  UMOV UR7, 0x80000020 ;  /* 0x8000002000077882 */ /* 0x000fe20000000000 */
[----:B------:R-:W-:Y:S02]  /*1950*/  WARPGROUP.DEPBAR.LE gsb0, 0x0 ;  /* 0x00008000000079c5 */ /* 0x000fe40000010000 */
[----:B------:R-:W-:Y:S01]  /*1960*/  WARPGROUP.ARRIVE ;  /* 0x00000000000079c5 */ /* 0x000fe20000000000 */
[----:B------:R-:W-:Y:S02]  /*1970*/  FSEL R104, R104, -INF , P2 ;  /* 0xff80000068687808 */ /* 0x000fe40001000000 */
[----:B------:R-:W-:Y:S02]  /*1980*/  FSEL R105, R105, -INF , P5 ;  /* 0xff80000069697808 */ /* 0x000fe40002800000 */
[----:B------:R-:W-:Y:S01]  /*1990*/  FSEL R108, R108, -INF , P4 ;  /* 0xff8000006c6c7808 */ /* 0x000fe20002000000 */
[----:B------:R-:W-:Y:S01]  /*19a0*/  QGMMA.64x32x32.F32.E4M3.E4M3 R88, gdesc[UR4], R88, gsb0 ;  /* 0x00600000045879f3 */ /* 0x000fe20008000858 */
[----:B------:R-:W-:Y:S01]  /*19b0*/  UIADD3 UR6, UR12, 0x102, URZ ;  /* 0x000001020c067890 */ /* 0x000fe2000fffe03f */
[----:B01----:R-:W-:Y:S01]  /*19c0*/  FMNMX.FTZ R3, R104, R105, !PT ;  /* 0x0000006968037209 */ /* 0x003fe20007810000 */
[----:B------:R-:W-:Y:S01]  /*19d0*/  UMOV UR7, 0x80000020 ;  /* 0x8000002000077882 */ /* 0x000fe20000000000 */
[----:B------:R-:W-:Y:S01]  /*19e0*/  FSEL R109, R109, -INF , P1 ;  /* 0xff8000006d6d7808 */ /* 0x000fe20000800000 */
[----:B------:R-:W-:Y:S01]  /*19f0*/  UIADD3 UR12, UR12, 0x202, URZ ;  /* 0x000002020c0c7890 */ /* 0x000fe2000fffe03f */
[----:B------:R-:W-:-:S02]  /*1a00*/  FMNMX.FTZ R8, R108, R3, !PT ;  /* 0x000000036c087209 */ /* 0x000fc40007810000 */
[----:B------:R-:W-:Y:S02]  /*1a10*/  FSEL R106, R106, -INF , P2 ;  /* 0xff8000006a6a7808 */ /* 0x000fe40001000000 */
[----:B------:R-:W-:Y:S02]  /*1a20*/  ISETP.GT.AND P2, PT, R5, 0x11, PT ;  /* 0x000000110500780c */ /* 0x000fe40003f44270 */
[----:B------:R-:W-:Y:S02]  /*1a30*/  FSEL R112, R112, -INF , P3 ;  /* 0xff80000070707808 */ /* 0x000fe40001800000 */
[----:B------:R-:W-:Y:S02]  /*1a40*/  FMNMX.FTZ R3, R109, R8, !PT ;  /* 0x000000086d037209 */ /* 0x000fe40007810000 */
[----:B------:R-:W-:Y:S02]  /*1a50*/  FSEL R107, R107, -INF , P5 ;  /* 0xff8000006b6b7808 */ /* 0x000fe40002800000 */
[----:B------:R-:W-:-:S02]  /*1a60*/  ISETP.GT.AND P5, PT, R5, 0x18, PT ;  /* 0x000000180500780c */ /* 0x000fc40003fa4270 */
[----:B------:R-:W-:Y:S02]  /*1a70*/  FSEL R113, R113, -INF , P2 ;  /* 0xff80000071717808 */ /* 0x000fe40001000000 */
[----:B------:R-:W-:Y:S02]  /*1a80*/  FMNMX.FTZ R8, R112, R3, !PT ;  /* 0x0000000370087209 */ /* 0x000fe40007810000 */
[----:B------:R-:W-:Y:S02]  /*1a90*/  FSEL R110, R110, -INF , P4 ;  /* 0xff8000006e6e7808 */ /* 0x000fe40002000000 */
[----:B------:R-:W-:Y:S02]  /*1aa0*/  ISETP.GT.AND P4, PT, R5, 0x19, PT ;  /* 0x000000190500780c */ /* 0x000fe40003f84270 */
[----:B------:R-:W-:Y:S02]  /*1ab0*/  FSEL R116, R116, -INF , P5 ;  /* 0xff80000074747808 */ /* 0x000fe40002800000 */
[----:B------:R-:W-:-:S02]  /*1ac0*/  FMNMX.FTZ R3, R113, R8, !PT ;  /* 0x0000000871037209 */ /* 0x000fc40007810000 */
[----:B------:R-:W-:Y:S02]  /*1ad0*/  FSEL R114, R114, -INF , P3 ;  /* 0xff80000072727808 */ /* 0x000fe40001800000 */
[----:B------:R-:W-:Y:S02]  /*1ae0*/  FSEL R117, R117, -INF , P4 ;  /* 0xff80000075757808 */ /* 0x000fe40002000000 */
[----:B------:R-:W-:Y:S02]  /*1af0*/  ISETP.GT.AND P3, PT, R5, 0x20, PT ;  /* 0x000000200500780c */ /* 0x000fe40003f64270 */
[----:B------:R-:W-:Y:S02]  /*1b00*/  FMNMX.FTZ R8, R116, R3, !PT ;  /* 0x0000000374087209 */ /* 0x000fe40007810000 */
[----:B------:R-:W-:Y:S02]  /*1b10*/  FSEL R111, R111, -INF , P1 ;  /* 0xff8000006f6f7808 */ /* 0x000fe40000800000 */
[----:B------:R-:W-:-:S02]  /*1b20*/  ISETP.GT.AND P1, PT, R5, 0x21, PT ;  /* 0x000000210500780c */ /* 0x000fc40003f24270 */
[----:B------:R-:W-:Y:S02]  /*1b30*/  FMNMX.FTZ R3, R117, R8, !PT ;  /* 0x0000000875037209 */ /* 0x000fe40007810000 */
[----:B------:R-:W-:Y:S02]  /*1b40*/  FSEL R115, R115, -INF , P2 ;  /* 0xff80000073737808 */ /* 0x000fe40001000000 */
[C---:B------:R-:W-:Y:S02]  /*1b50*/  ISETP.GT.AND P2, PT, R5.reuse, 0x28, PT ;  /* 0x000000280500780c */ /* 0x040fe40003f44270 */
[----:B------:R-:W-:Y:S02]  /*1b60*/  FSEL R118, R118, -INF , P5 ;  /* 0xff80000076767808 */ /* 0x000fe40002800000 */
[----:B------:R-:W-:Y:S02]  /*1b70*/  ISETP.GT.AND P5, PT, R5, 0x29, PT ;  /* 0x000000290500780c */ /* 0x000fe40003fa4270 */
[----:B------:R-:W-:-:S02]  /*1b80*/  FSEL R119, R119, -INF , P4 ;  /* 0xff80000077777808 */ /* 0x000fc40002000000 */
[----:B------:R-:W-:Y:S02]  /*1b90*/  ISETP.GT.AND P4, PT, R5, 0x30, PT ;  /* 0x000000300500780c */ /* 0x000fe40003f84270 */
[----:B------:R-:W-:Y:S01]  /*1ba0*/  FMNMX.FTZ R13, R106, R107, !PT ;  /* 0x0000006b6a0d7209 */ /* 0x000fe20007810000 */
[----:B------:R-:W-:Y:S02]  /*1bb0*/  WARPGROUP.DEPBAR.LE gsb0, 0x0 ;  /* 0x00008000000079c5 */ /* 0x000fe40000010000 */
[----:B------:R-:W-:Y:S01]  /*1bc0*/  WARPGROUP.ARRIVE ;  /* 0x00000000000079c5 */ /* 0x000fe20000000000 */
[----:B------:R-:W-:Y:S02]  /*1bd0*/  FSEL R88, R88, -INF , P3 ;  /* 0xff80000058587808 */ /* 0x000fe40001800000 */
[----:B------:R-:W-:Y:S02]  /*1be0*/  FSEL R89, R89, -INF , P1 ;  /* 0xff80000059597808 */ /* 0x000fe40000800000 */
[----:B------:R-:W-:Y:S01]  /*1bf0*/  FMNMX.FTZ R8, R88, R3, !PT ;  /* 0x0000000358087209 */ /* 0x000fe20007810000 */
[----:B------:R-:W-:Y:S01]  /*1c00*/  QGMMA.64x32x32.F32.E4M3.E4M3 R72, gdesc[UR4], R72, gsb0 ;  /* 0x00600000044879f3 */ /* 0x000fe20008000848 */
[----:B------:R-:W-:Y:S01]  /*1c10*/  UMOV UR6, UR10 ;  /* 0x0000000a00067c82 */ /* 0x000fe20008000000 */
[----:B------:R-:W-:Y:S01]  /*1c20*/  UMOV UR7, 0x80000020 ;  /* 0x8000002000077882 */ /* 0x000fe20000000000 */
[----:B------:R-:W-:-:S02]  /*1c30*/  FSEL R92, R92, -INF , P2 ;  /* 0xff8000005c5c7808 */ /* 0x000fc40001000000 */
[----:B------:R-:W-:Y:S02]  /*1c40*/  FMNMX.FTZ R3, R89, R8, !PT ;  /* 0x0000000859037209 */ /* 0x000fe40007810000 */
[----:B------:R-:W-:Y:S02]  /*1c50*/  FSEL R93, R93, -INF , P5 ;  /* 0xff8000005d5d7808 */ /* 0x000fe40002800000 */
[----:B------:R-:W-:Y:S02]  /*1c60*/  FMNMX.FTZ R8, R92, R3, !PT ;  /* 0x000000035c087209 */ /* 0x000fe40007810000 */
[----:B------:R-:W-:Y:S02]  /*1c70*/  FSEL R90, R90, -INF , P3 ;  /* 0xff8000005a5a7808 */ /* 0x000fe40001800000 */
[----:B------:R-:W-:Y:S02]  /*1c80*/  ISETP.GT.AND P3, PT, R5, 0x31, PT ;  /* 0x000000310500780c */ /* 0x000fe40003f64270 */
[----:B------:R-:W-:-:S02]  /*1c90*/  FSEL R96, R96, -INF , P4 ;  /* 0xff80000060607808 */ /* 0x000fc40002000000 */
[----:B------:R-:W-:Y:S02]  /*1ca0*/  FMNMX.FTZ R3, R93, R8, !PT ;  /* 0x000000085d037209 */ /* 0x000fe40007810000 */
[----:B------:R-:W-:Y:S02]  /*1cb0*/  FSEL R91, R91, -INF , P1 ;  /* 0xff8000005b5b7808 */ /* 0x000fe40000800000 */
[----:B------:R-:W-:Y:S02]  /*1cc0*/  ISETP.GT.AND P1, PT, R5, 0x38, PT ;  /* 0x000000380500780c */ /* 0x000fe40003f24270 */
[----:B------:R-:W-:Y:S02]  /*1cd0*/  FSEL R97, R97, -INF , P3 ;  /* 0xff80000061617808 */ /* 0x000fe40001800000 */
[----:B------:R-:W-:Y:S02]  /*1ce0*/  FMNMX.FTZ R8, R96, R3, !PT ;  /* 0x0000000360087209 */ /* 0x000fe40007810000 */
[----:B------:R-:W-:-:S02]  /*1cf0*/  FSEL R94, R94, -INF , P2 ;  /* 0xff8000005e5e7808 */ /* 0x000fc40001000000 */
[----:B------:R-:W-:Y:S02]  /*1d00*/  ISETP.GT.AND P2, PT, R5, 0x39, PT ;  /* 0x000000390500780c */ /* 0x000fe40003f44270 */
        /* <DEDUP_REMOVED lines=8> */
[----:B------:R-:W-:Y:S02]  /*1d90*/  FMNMX.FTZ R3, R101, R8, !PT ;  /* 0x0000000865037209 */ /* 0x000fe40007810000 */
[----:B------:R-:W-:Y:S02]  /*1da0*/  FSEL R99, R99, -INF , P3 ;  /* 0xff80000063637808 */ /* 0x000fe40001800000 */
[----:B------:R-:W-:-:S02]  /*1db0*/  ISETP.GT.AND P3, PT, R5, 0x48, PT ;  /* 0x000000480500780c */ /* 0x000fc40003f64270 */
[----:B------:R-:W-:Y:S02]  /*1dc0*/  FSEL R102, R102, -INF , P1 ;  /* 0xff80000066667808 */ /* 0x000fe40000800000 */
[----:B------:R-:W-:Y:S02]  /*1dd0*/  ISETP.GT.AND P1, PT, R5, 0x49, PT ;  /* 0x000000490500780c */ /* 0x000fe40003f24270 */
[----:B------:R-:W-:Y:S02]  /*1de0*/  FSEL R103, R103, -INF , P2 ;  /* 0xff80000067677808 */ /* 0x000fe40001000000 */
[----:B------:R-:W-:Y:S01]  /*1df0*/  ISETP.GT.AND P2, PT, R5, 0x50, PT ;  /* 0x000000500500780c */ /* 0x000fe20003f44270 */
[----:B------:R-:W-:Y:S02]  /*1e00*/  WARPGROUP.DEPBAR.LE gsb0, 0x0 ;  /* 0x00008000000079c5 */ /* 0x000fe40000010000 */
[----:B------:R-:W-:Y:S01]  /*1e10*/  WARPGROUP.ARRIVE ;  /* 0x00000000000079c5 */ /* 0x000fe20000000000 */
[----:B------:R-:W-:-:S02]  /*1e20*/  FSEL R72, R72, -INF , P5 ;  /* 0xff80000048487808 */ /* 0x000fc40002800000 */
[----:B------:R-:W-:Y:S02]  /*1e30*/  FSEL R73, R73, -INF , P4 ;  /* 0xff80000049497808 */ /* 0x000fe40002000000 */
[----:B------:R-:W-:Y:S01]  /*1e40*/  FMNMX.FTZ R8, R72, R3, !PT ;  /* 0x0000000348087209 */ /* 0x000fe20007810000 */
[----:B------:R-:W-:Y:S01]  /*1e50*/  QGMMA.64x32x32.F32.E4M3.E4M3 R56, gdesc[UR4], R56, gsb0 ;  /* 0x00600000043879f3 */ /* 0x000fe20008000838 */
[----:B------:R-:W-:Y:S01]  /*1e60*/  UMOV UR6, UR12 ;  /* 0x0000000c00067c82 */ /* 0x000fe20008000000 */
[----:B------:R-:W-:Y:S01]  /*1e70*/  UMOV UR7, 0x80000020 ;  /* 0x8000002000077882 */ /* 0x000fe20000000000 */
[----:B------:R-:W-:Y:S02]  /*1e80*/  FSEL R76, R76, -INF , P3 ;  /* 0xff8000004c4c7808 */ /* 0x000fe40001800000 */
[----:B------:R-:W-:Y:S02]  /*1e90*/  FMNMX.FTZ R3, R73, R8, !PT ;  /* 0x0000000849037209 */ /* 0x000fe40007810000 */
        /* <DEDUP_REMOVED lines=20> */
[----:B------:R-:W-:Y:S02]  /*1fe0*/  FMNMX.FTZ R3, R85, R8, !PT ;  /* 0x0000000855037209 */ /* 0x000fe40007810000 */
[----:B------:R-:W-:Y:S02]  /*1ff0*/  FSEL R83, R83, -INF , P5 ;  /* 0xff80000053537808 */ /* 0x000fe40002800000 */
[C---:B------:R-:W-:Y:S02]  /*2000*/  ISETP.GT.AND P5, PT, R5.reuse, 0x68, PT ;  /* 0x000000680500780c */ /* 0x040fe40003fa4270 */
[----:B------:R-:W-:Y:S02]  /*2010*/  FSEL R86, R86, -INF , P4 ;  /* 0xff80000056567808 */ /* 0x000fe40002000000 */
[----:B------:R-:W-:-:S02]  /*2020*/  ISETP.GT.AND P4, PT, R5, 0x69, PT ;  /* 0x000000690500780c */ /* 0x000fc40003f84270 */
[----:B------:R-:W-:Y:S02]  /*2030*/  FSEL R87, R87, -INF , P3 ;  /* 0xff80000057577808 */ /* 0x000fe40001800000 */
[----:B------:R-:W-:Y:S01]  /*2040*/  ISETP.GT.AND P3, PT, R5, 0x70, PT ;  /* 0x000000700500780c */ /* 0x000fe20003f64270 */
[----:B------:R-:W-:Y:S02]  /*2050*/  WARPGROUP.DEPBAR.LE gsb0, 0x0 ;  /* 0x00008000000079c5 */ /* 0x000fe40000010000 */
[----:B------:R-:W-:Y:S01]  /*2060*/  WARPGROUP.ARRIVE ;  /* 0x00000000000079c5 */ /* 0x000fe20000000000 */
[----:B------:R-:W-:Y:S02]  /*2070*/  FSEL R69, R69, -INF , P0 ;  /* 0xff80000045457808 */ /* 0x000fe40000000000 */
[----:B------:R-:W-:Y:S02]  /*2080*/  ISETP.GT.AND P0, PT, R5, 0x81, PT ;  /* 0x000000810500780c */ /* 0x000fe40003f04270 */
[----:B------:R-:W-:Y:S01]  /*2090*/  FSEL R56, R56, -INF , P1 ;  /* 0xff80000038387808 */ /* 0x000fe20000800000 */
[----:B------:R-:W-:Y:S01]  /*20a0*/  QGMMA.64x32x32.F32.E4M3.E4M3 R24, gdesc[UR4], R24, gsb0 ;  /* 0x00600000041879f3 */ /* 0x000fe20008000818 */
[----:B------:R-:W-:-:S02]  /*20b0*/  P2R R12, PR, RZ, 0x1 ;  /* 0x00000001ff0c7803 */ /* 0x000fc40000000000 */
[----:B------:R-:W-:Y:S02]  /*20c0*/  FSEL R57, R57, -INF , P2 ;  /* 0xff80000039397808 */ /* 0x000fe40001000000 */
[----:B------:R-:W-:Y:S02]  /*20d0*/  FMNMX.FTZ R8, R56, R3, !PT ;  /* 0x0000000338087209 */ /* 0x000fe40007810000 */
[----:B------:R-:W-:Y:S02]  /*20e0*/  FSEL R60, R60, -INF , P5 ;  /* 0xff8000003c3c7808 */ /* 0x000fe40002800000 */
[----:B------:R-:W-:Y:S02]  /*20f0*/  FMNMX.FTZ R3, R57, R8, !PT ;  /* 0x0000000839037209 */ /* 0x000fe40007810000 */
[----:B------:R-:W-:Y:S02]  /*2100*/  FSEL R61, R61, -INF , P4 ;  /* 0xff8000003d3d7808 */ /* 0x000fe40002000000 */
        /* <DEDUP_REMOVED lines=10> */
[----:B------:R-:W-:Y:S02]  /*21b0*/  FMNMX.FTZ R3, R65, R8, !PT ;  /* 0x0000000841037209 */ /* 0x000fe40007810000 */
[----:B------:R-:W-:Y:S02]  /*21c0*/  FSEL R67, R67, -INF , P1 ;  /* 0xff80000043437808 */ /* 0x000fe40000800000 */
[----:B------:R-:W-:-:S02]  /*21d0*/  FMNMX.FTZ R8, R68, R3, !PT ;  /* 0x0000000344087209 */ /* 0x000fc40007810000 */
[----:B------:R-:W-:Y:S02]  /*21e0*/  ISETP.GT.AND P1, PT, R5, 0x88, PT ;  /* 0x000000880500780c */ /* 0x000fe40003f24270 */
[----:B------:R-:W-:Y:S02]  /*21f0*/  FMNMX.FTZ R8, R69, R8, !PT ;  /* 0x0000000845087209 */ /* 0x000fe40007810000 */
[----:B------:R-:W-:Y:S02]  /*2200*/  FSEL R70, R70, -INF , P2 ;  /* 0xff80000046467808 */ /* 0x000fe40001000000 */
[C---:B------:R-:W-:Y:S02]  /*2210*/  ISETP.GT.AND P2, PT, R5.reuse, 0x89, PT ;  /* 0x000000890500780c */ /* 0x040fe40003f44270 */
[----:B------:R-:W-:Y:S02]  /*2220*/  FSEL R66, R66, -INF , P3 ;  /* 0xff80000042427808 */ /* 0x000fe40001800000 */
[----:B------:R-:W-:-:S02]  /*2230*/  ISETP.GT.AND P3, PT, R5, 0x90, PT ;  /* 0x000000900500780c */ /* 0x000fc40003f64270 */
[----:B------:R-:W-:Y:S02]  /*2240*/  FSEL R63, R63, -INF , P4 ;  /* 0xff8000003f3f7808 */ /* 0x000fe40002000000 */
[C---:B------:R-:W-:Y:S02]  /*2250*/  ISETP.GT.AND P4, PT, R5.reuse, 0x91, PT ;  /* 0x000000910500780c */ /* 0x040fe40003f84270 */
[----:B------:R-:W-:Y:S02]  /*2260*/  FSEL R62, R62, -INF , P5 ;  /* 0xff8000003e3e7808 */ /* 0x000fe40002800000 */
[----:B------:R-:W-:Y:S02]  /*2270*/  ISETP.GT.AND P5, PT, R5, 0x98, PT ;  /* 0x000000980500780c */ /* 0x000fe40003fa4270 */
[----:B------:R-:W-:Y:S01]  /*2280*/  P2R R11, PR, RZ, 0x2 ;  /* 0x00000002ff0b7803 */ /* 0x000fe20000000000 */
[----:B------:R-:W-:Y:S02]  /*2290*/  WARPGROUP.DEPBAR.LE gsb0, 0x0 ;  /* 0x00008000000079c5 */ /* 0x000fe40000010000 */
[----:B------:R-:W-:-:S02]  /*22a0*/  FSEL R45, R25, -INF , P0 ;  /* 0xff800000192d7808 */ /* 0x000fc40000000000 */
[----:B------:R-:W-:Y:S02]  /*22b0*/  ISETP.GT.AND P0, PT, R5, 0x80, PT ;  /* 0x000000800500780c */ /* 0x000fe40003f04270 */
[----:B------:R-:W-:Y:S02]  /*22c0*/  FSEL R41, R24, -INF , P6 ;  /* 0xff80000018297808 */ /* 0x000fe40003000000 */
[----:B------:R-:W-:Y:S02]  /*22d0*/  FSEL R26, R26, -INF , P0 ;  /* 0xff8000001a1a7808 */ /* 0x000fe40000000000 */
[----:B------:R-:W-:Y:S02]  /*22e0*/  ISETP.NE.AND P0, PT, R12, RZ, PT ;  /* 0x000000ff0c00720c */ /* 0x000fe40003f05270 */
[----:B------:R-:W-:Y:S02]  /*22f0*/  FMNMX.FTZ R8, R41, R8, !PT ;  /* 0x0000000829087209 */ /* 0x000fe40007810000 */
[----:B------:R-:W-:-:S02]  /*2300*/  FSEL R27, R27, -INF , P0 ;  /* 0xff8000001b1b7808 */ /* 0x000fc40000000000 */
[----:B------:R-:W-:Y:S02]  /*2310*/  ISETP.NE.AND P0, PT, R6, RZ, PT ;  /* 0x000000ff0600720c */ /* 0x000fe40003f05270 */
[----:B------:R-:W-:Y:S02]  /*2320*/  FMNMX.FTZ R6, R110, R13, !PT ;  /* 0x0000000d6e067209 */ /* 0x000fe40007810000 */
[----:B------:R-:W-:Y:S02]  /*2330*/  FSEL R51, R28, -INF , P1 ;  /* 0xff8000001c337808 */ /* 0x000fe40000800000 */
[----:B------:R-:W-:Y:S02]  /*2340*/  FMNMX.FTZ R13, R111, R6, !PT ;  /* 0x000000066f0d7209 */ /* 0x000fe40007810000 */
[----:B------:R-:W-:Y:S02]  /*2350*/  FMNMX.FTZ R8, R45, R8, !PT ;  /* 0x000000082d087209 */ /* 0x000fe40007810000 */
[----:B------:R-:W-:-:S02]  /*2360*/  FMNMX.FTZ R6, R114, R13, !PT ;  /* 0x0000000d72067209 */ /* 0x000fc40007810000 */
[----:B------:R-:W-:Y:S02]  /*2370*/  FSEL R49, R29, -INF , P2 ;  /* 0xff8000001d317808 */ /* 0x000fe40001000000 */
[----:B------:R-:W-:Y:S02]  /*2380*/  FMNMX.FTZ R15, R115, R6, !PT ;  /* 0x00000006730f7209 */ /* 0x000fe40007810000 */
[----:B------:R-:W-:Y:S02]  /*2390*/  FMNMX.FTZ R8, R51, R8, !PT ;  /* 0x0000000833087209 */ /* 0x000fe40007810000 */
[----:B------:R-:W-:Y:S02]  /*23a0*/  FMNMX.FTZ R6, R118, R15, !PT ;  /* 0x0000000f76067209 */ /* 0x000fe40007810000 */
[----:B------:R-:W-:Y:S02]  /*23b0*/  FSEL R47, R32, -INF , P3 ;  /* 0xff800000202f7808 */ /* 0x000fe40001800000 */
[----:B------:R-:W-:-:S02]  /*23c0*/  FMNMX.FTZ R15, R119, R6, !PT ;  /* 0x00000006770f7209 */ /* 0x000fc40007810000 */
[----:B------:R-:W-:Y:S02]  /*23d0*/  FMNMX.FTZ R8, R49, R8, !PT ;  /* 0x0000000831087209 */ /* 0x000fe40007810000 */
        /* <DEDUP_REMOVED lines=9> */
[----:B------:R-:W-:Y:S02]  /*2470*/  ISETP.GT.AND P6, PT, R5, 0x99, PT ;  /* 0x000000990500780c */ /* 0x000fe40003fc4270 */
[----:B------:R-:W-:-:S02]  /*2480*/  FMNMX.FTZ R25, R99, R6, !PT ;  /* 0x0000000663197209 */ /* 0x000fc40007810000 */
[----:B------:R-:W-:Y:S02]  /*2490*/  FSEL R43, R37, -INF , P6 ;  /* 0xff800000252b7808 */ /* 0x000fe40003000000 */
[----:B------:R-:W-:Y:S02]  /*24a0*/  FMNMX.FTZ R6, R102, R25, !PT ;  /* 0x0000001966067209 */ /* 0x000fe40007810000 */
[----:B------:R-:W-:Y:S02]  /*24b0*/  FMNMX.FTZ R8, R44, R3, !PT ;  /* 0x000000032c087209 */ /* 0x000fe40007810000 */
[----:B------:R-:W-:Y:S02]  /*24c0*/  FMNMX.FTZ R25, R103, R6, !PT ;  /* 0x0000000667197209 */ /* 0x000fe40007810000 */
[----:B------:R-:W-:Y:S02]  /*24d0*/  FMNMX.FTZ R8, R43, R8, !PT ;  /* 0x000000082b087209 */ /* 0x000fe40007810000 */
[----:B------:R-:W-:-:S02]  /*24e0*/  FMNMX.FTZ R6, R74, R25, !PT ;  /* 0x000000194a067209 */ /* 0x000fc40007810000 */
[----:B------:R-:W-:Y:S01]  /*24f0*/  ISETP.GT.AND P1, PT, R5, 0x79, PT ;  /* 0x000000790500780c */ /* 0x000fe20003f24270 */
[----:B------:R-:W0:Y:S01]  /*2500*/  SHFL.BFLY PT, R3, R8, 0x2, 0x1f ;  /* 0x0c401f0008037f89 */ /* 0x000e2200000e0000 */
[----:B------:R-:W-:Y:S02]  /*2510*/  FMNMX.FTZ R29, R75, R6, !PT ;  /* 0x000000064b1d7209 */ /* 0x000fe40007810000 */
[----:B------:R-:W-:Y:S02]  /*2520*/  FSEL R71, R71, -INF , P1 ;  /* 0xff80000047477808 */ /* 0x000fe40000800000 */
[----:B------:R-:W-:Y:S02]  /*2530*/  FMNMX.FTZ R6, R78, R29, !PT ;  /* 0x0000001d4e067209 */ /* 0x000fe40007810000 */
[----:B------:R-:W-:Y:S02]  /*2540*/  P2R R9, PR, RZ, 0x4 ;  /* 0x00000004ff097803 */ /* 0x000fe40000000000 */
[----:B------:R-:W-:-:S02]  /*2550*/  FMNMX.FTZ R29, R79, R6, !PT ;  /* 0x000000064f1d7209 */ /* 0x000fc40007810000 */
[----:B------:R-:W-:Y:S02]  /*2560*/  ISETP.NE.AND P1, PT, R11, RZ, PT ;  /* 0x000000ff0b00720c */ /* 0x000fe40003f25270 */
[----:B------:R-:W-:Y:S02]  /*2570*/  FMNMX.FTZ R6, R82, R29, !PT ;  /* 0x0000001d52067209 */ /* 0x000fe40007810000 */
[----:B------:R-:W-:Y:S02]  /*2580*/  FSEL R30, R30, -INF , P1 ;  /* 0xff8000001e1e7808 */ /* 0x000fe40000800000 */
[----:B------:R-:W-:Y:S02]  /*2590*/  FMNMX.FTZ R33, R83, R6, !PT ;  /* 0x0000000653217209 */ /* 0x000fe40007810000 */
[----:B------:R-:W-:Y:S02]  /*25a0*/  FSEL R54, R35, -INF , P4 ;  /* 0xff80000023367808 */ /* 0x000fe40002000000 */
[----:B------:R-:W-:-:S02]  /*25b0*/  FMNMX.FTZ R6, R86, R33, !PT ;  /* 0x0000002156067209 */ /* 0x000fc40007810000 */
[----:B------:R-:W-:Y:S02]  /*25c0*/  FSEL R38, R38, -INF , P5 ;  /* 0xff80000026267808 */ /* 0x000fe40002800000 */
[----:B0-----:R-:W-:Y:S02]  /*25d0*/  FMNMX.FTZ R7, R8, R3, !PT ;  /* 0x0000000308077209 */ /* 0x001fe40007810000 */
[----:B------:R-:W-:-:S03]  /*25e0*/  FMNMX.FTZ R33, R87, R6, !PT ;  /* 0x0000000657217209 */ /* 0x000fc60007810000 */
[----:B------:R-:W0:Y:S01]  /*25f0*/  SHFL.BFLY PT, R10, R7, 0x1, 0x1f ;  /* 0x0c201f00070a7f89 */ /* 0x000e2200000e0000 */
[----:B------:R-:W-:-:S04]  /*2600*/  FMNMX.FTZ R6, R58, R33, !PT ;  /* 0x000000213a067209 */ /* 0x000fc80007810000 */
[----:B------:R-:W-:-:S04]  /*2610*/  FMNMX.FTZ R33, R59, R6, !PT ;  /* 0x000000063b217209 */ /* 0x000fc80007810000 */
[----:B------:R-:W-:-:S04]  /*2620*/  FMNMX.FTZ R6, R62, R33, !PT ;  /* 0x000000213e067209 */ /* 0x000fc80007810000 */
[----:B------:R-:W-:-:S04]  /*2630*/  FMNMX.FTZ R33, R63, R6, !PT ;  /* 0x000000063f217209 */ /* 0x000fc80007810000 */
[----:B------:R-:W-:-:S04]  /*2640*/  FMNMX.FTZ R6, R66, R33, !PT ;  /* 0x0000002142067209 */ /* 0x000fc80007810000 */
[----:B------:R-:W-:Y:S02]  /*2650*/  FMNMX.FTZ R53, R67, R6, !PT ;  /* 0x0000000643357209 */ /* 0x000fe40007810000 */
[----:B0-----:R-:W-:Y:S02]  /*2660*/  FMNMX.FTZ R3, R7, R10, !PT ;  /* 0x0000000a07037209 */ /* 0x001fe40007810000 */
[----:B------:R-:W-:Y:S02]  /*2670*/  FMNMX.FTZ R6, R70, R53, !PT ;  /* 0x0000003546067209 */ /* 0x000fe40007810000 */
[C---:B------:R-:W-:Y:S01]  /*2680*/  FSETP.NEU.FTZ.AND P2, PT, R3.reuse, -INF , PT ;  /* 0xff8000000300780b */ /* 0x040fe20003f5d000 */
[----:B------:R-:W-:-:S01]  /*2690*/  FFMA.FTZ R46, R3, R46, -8 ;  /* 0xc1000000032e7423 */ /* 0x000fc2000001002e */
[----:B------:R-:W-:-:S04]  /*26a0*/  FMNMX.FTZ R53, R71, R6, !PT ;  /* 0x0000000647357209 */ /* 0x000fc80007810000 */
[----:B------:R-:W-:Y:S02]  /*26b0*/  FMNMX.FTZ R6, R26, R53, !PT ;  /* 0x000000351a067209 */ /* 0x000fe40007810000 */
[----:B------:R-:W-:Y:S02]  /*26c0*/  FSEL R46, R46, RZ, P2 ;  /* 0x000000ff2e2e7208 */ /* 0x000fe40001000000 */
[----:B------:R-:W-:Y:S02]  /*26d0*/  ISETP.NE.AND P2, PT, R9, RZ, PT ;  /* 0x000000ff0900720c */ /* 0x000fe40003f45270 */
[----:B------:R-:W-:Y:S01]  /*26e0*/  FMNMX.FTZ R53, R27, R6, !PT ;  /* 0x000000061b357209 */ /* 0x000fe20007810000 */
[--C-:B------:R-:W-:Y:S01]  /*26f0*/  FFMA.FTZ R36, R73, UR45, -R46.reuse ;  /* 0x0000002d49247c23 */ /* 0x100fe2000801082e */
[----:B------:R-:W-:Y:S01]  /*2700*/  FSEL R52, R31, -INF , P2 ;  /* 0xff8000001f347808 */ /* 0x000fe20001000000 */
[--C-:B------:R-:W-:Y:S01]  /*2710*/  FFMA.FTZ R72, R72, UR45, -R46.reuse ;  /* 0x0000002d48487c23 */ /* 0x100fe2000801082e */
[----:B------:R-:W-:Y:S01]  /*2720*/  FMNMX.FTZ R73, R30, R53, !PT ;  /* 0x000000351e497209 */ /* 0x000fe20007810000 */
[--C-:B------:R-:W-:Y:S01]  /*2730*/  FFMA.FTZ R37, R76, UR45, -R46.reuse ;  /* 0x0000002d4c257c23 */ /* 0x100fe2000801082e */
[----:B------:R-:W-:Y:S01]  /*2740*/  FSEL R53, R34, -INF , P3 ;  /* 0xff80000022357808 */ /* 0x000fe20001800000 */
[--C-:B------:R-:W-:Y:S01]  /*2750*/  FFMA.FTZ R34, R56, UR45, -R46.reuse ;  /* 0x0000002d38227c23 */ /* 0x100fe2000801082e */
[----:B------:R-:W-:Y:S01]  /*2760*/  FMNMX.FTZ R6, R52, R73, !PT ;  /* 0x0000004934067209 */ /* 0x000fe20007810000 */
[----:B------:R0:W-:Y:S01]  /*2770*/  MUFU.EX2 R29, R72 ;  /* 0x00000048001d7308 */ /* 0x0001e20000000800 */
[----:B------:R-:W-:Y:S01]  /*2780*/  FSEL R56, R39, -INF , P6 ;  /* 0xff80000027387808 */ /* 0x000fe20003000000 */
[--C-:B------:R-:W-:Y:S01]  /*2790*/  FFMA.FTZ R5, R104, UR45, -R46.reuse ;  /* 0x0000002d68057c23 */ /* 0x100fe2000801082e */
[----:B------:R-:W-:Y:S01]  /*27a0*/  FMNMX.FTZ R35, R53, R6, !PT ;  /* 0x0000000635237209 */ /* 0x000fe20007810000 */
[--C-:B------:R-:W-:Y:S01]  /*27b0*/  FFMA.FTZ R8, R105, UR45, -R46.reuse ;  /* 0x0000002d69087c23 */ /* 0x100fe2000801082e */
[----:B------:R-:W-:-:S01]  /*27c0*/  FFMA.FTZ R7, R108, UR45, -R46 ;  /* 0x0000002d6c077c23 */ /* 0x000fc2000801082e */
[--C-:B------:R-:W-:Y:S01]  /*27d0*/  FFMA.FTZ R10, R109, UR45, -R46.reuse ;  /* 0x0000002d6d0a7c23 */ /* 0x100fe2000801082e */
[----:B------:R-:W-:Y:S01]  /*27e0*/  FMNMX.FTZ R35, R54, R35, !PT ;  /* 0x0000002336237209 */ /* 0x000fe20007810000 */
[--C-:B------:R-:W-:Y:S01]  /*27f0*/  FFMA.FTZ R9, R112, UR45, -R46.reuse ;  /* 0x0000002d70097c23 */ /* 0x100fe2000801082e */
[----:B0-----:R-:W-:-:S01]  /*2800*/  FFMA.FTZ R72, R57, UR45, -R46 ;  /* 0x0000002d39487c23 */ /* 0x001fc2000801082e */
[--C-:B------:R-:W-:Y:S01]  /*2810*/  FFMA.FTZ R57, R64, UR45, -R46.reuse ;  /* 0x0000002d40397c23 */ /* 0x100fe2000801082e */
[----:B------:R-:W-:Y:S01]  /*2820*/  FMNMX.FTZ R39, R38, R35, !PT ;  /* 0x0000002326277209 */ /* 0x000fe20007810000 */
[--C-:B------:R-:W-:Y:S01]  /*2830*/  FFMA.FTZ R12, R113, UR45, -R46.reuse ;  /* 0x0000002d710c7c23 */ /* 0x100fe2000801082e */
[----:B------:R0:W-:Y:S01]  /*2840*/  MUFU.EX2 R35, R72 ;  /* 0x0000004800237308 */ /* 0x0001e20000000800 */
[----:B------:R-:W-:-:S01]  /*2850*/  FFMA.FTZ R11, R116, UR45, -R46 ;  /* 0x0000002d740b7c23 */ /* 0x000fc2000801082e */
[----:B------:R-:W-:Y:S01]  /*2860*/  FMNMX.FTZ R6, R56, R39, !PT ;  /* 0x0000002738067209 */ /* 0x000fe20007810000 */
[----:B------:R-:W-:-:S01]  /*2870*/  FFMA.FTZ R39, R60, UR45, -R46 ;  /* 0x0000002d3c277c23 */ /* 0x000fc2000801082e */
[--C-:B------:R-:W-:Y:S01]  /*2880*/  FFMA.FTZ R60, R61, UR45, -R46.reuse ;  /* 0x0000002d3d3c7c23 */ /* 0x100fe2000801082e */
[----:B------:R-:W-:-:S01]  /*2890*/  FFMA.FTZ R61, R68, UR45, -R46 ;  /* 0x0000002d443d7c23 */ /* 0x000fc2000801082e */
[--C-:B------:R-:W-:Y:S01]  /*28a0*/  FFMA.FTZ R14, R117, UR45, -R46.reuse ;  /* 0x0000002d750e7c23 */ /* 0x100fe2000801082e */
[----:B------:R-:W1:Y:S01]  /*28b0*/  SHFL.BFLY PT, R73, R6, 0x2, 0x1f ;  /* 0x0c401f0006497f89 */ /* 0x000e6200000e0000 */
[----:B------:R-:W-:-:S01]  /*28c0*/  FFMA.FTZ R88, R88, UR45, -R46 ;  /* 0x0000002d58587c23 */ /* 0x000fc2000801082e */
[--C-:B0-----:R-:W-:Y:S01]  /*28d0*/  FFMA.FTZ R72, R45, UR45, -R46.reuse ;  /* 0x0000002d2d487c23 */ /* 0x101fe2000801082e */
[----:B------:R-:W-:-:S01]  /*28e0*/  FFMA.FTZ R45, R51, UR45, -R46 ;  /* 0x0000002d332d7c23 */ /* 0x000fc2000801082e */
[----:B------:R-:W-:-:S02]  /*28f0*/  IMAD.U32 R51, RZ, RZ, UR45 ;  /* 0x0000002dff337e24 */ /* 0x000fc4000f8e00ff */
[----:B------:R-:W-:-:S01]  /*2900*/  FFMA.FTZ R20, R89, UR45, -R46 ;  /* 0x0000002d59147c23 */ /* 0x000fc2000801082e */
[--C-:B------:R-:W-:Y:S01]  /*2910*/  FFMA.FTZ R92, R92, UR45, -R46.reuse ;  /* 0x0000002d5c5c7c23 */ /* 0x100fe2000801082e */
        /* <DEDUP_REMOVED lines=17> */
[----:B-1----:R-:W-:Y:S01]  /*2a30*/  FMNMX.FTZ R73, R6, R73, !PT ;  /* 0x0000004906497209 */ /* 0x002fe20007810000 */
[----:B------:R-:W-:-:S01]  /*2a40*/  FFMA.FTZ R43, R43, UR45, -R46 ;  /* 0x0000002d2b2b7c23 */ /* 0x000fc2000801082e */
[----:B------:R-:W-:Y:S01]  /*2a50*/  MUFU.EX2 R5, R5 ;  /* 0x0000000500057308 */ /* 0x000fe20000000800 */
[----:B------:R-:W-:-:S02]  /*2a60*/  LOP3.LUT P2, RZ, R120, 0x7f, RZ, 0xc0, !PT ;  /* 0x0000007f78ff7812 */ /* 0x000fc4000784c0ff */
[----:B------:R-:W0:Y:S05]  /*2a70*/  SHFL.BFLY PT, R6, R73, 0x1, 0x1f ;  /* 0x0c201f0049067f89 */ /* 0x000e2a00000e0000 */
[----:B------:R-:W-:Y:S08]  /*2a80*/  MUFU.EX2 R8, R8 ;  /* 0x0000000800087308 */ /* 0x000ff00000000800 */
[----:B------:R-:W-:Y:S08]  /*2a90*/  MUFU.EX2 R7, R7 ;  /* 0x0000000700077308 */ /* 0x000ff00000000800 */
[----:B------:R-:W1:Y:S01]  /*2aa0*/  MUFU.EX2 R10, R10 ;  /* 0x0000000a000a7308 */ /* 0x000e620000000800 */
[----:B0-----:R-:W-:-:S04]  /*2ab0*/  FMNMX.FTZ R6, R73, R6, !PT ;  /* 0x0000000649067209 */ /* 0x001fc80007810000 */
[C---:B------:R-:W-:Y:S01]  /*2ac0*/  FSETP.NEU.FTZ.AND P1, PT, R6.reuse, -INF , PT ;  /* 0xff8000000600780b */ /* 0x040fe20003f3d000 */
[----:B------:R-:W-:-:S02]  /*2ad0*/  FFMA.FTZ R51, R6, R51, -8 ;  /* 0xc100000006337423 */ /* 0x000fc40000010033 */
[----:B------:R0:W-:Y:S03]  /*2ae0*/  MUFU.EX2 R33, R80 ;  /* 0x0000005000217308 */ /* 0x0001e60000000800 */
[----:B------:R-:W-:Y:S02]  /*2af0*/  FSEL R51, R51, RZ, P1 ;  /* 0x000000ff33337208 */ /* 0x000fe40000800000 */
[----:B------:R-:W-:-:S03]  /*2b00*/  PLOP3.LUT P1, PT, PT, PT, UP0, 0x80, 0x0 ;  /* 0x000000000000781c */ /* 0x000fc60003f2f008 */
[----:B------:R-:W-:Y:S01]  /*2b10*/  MUFU.EX2 R9, R9 ;  /* 0x0000000900097308 */ /* 0x000fe20000000800 */
[----:B------:R-:W-:-:S01]  /*2b20*/  FFMA.FTZ R46, R106, UR45, -R51 ;  /* 0x0000002d6a2e7c23 */ /* 0x000fc20008010833 */
[--C-:B------:R-:W-:Y:S01]  /*2b30*/  FFMA.FTZ R49, R107, UR45, -R51.reuse ;  /* 0x0000002d6b317c23 */ /* 0x100fe20008010833 */
[----:B------:R-:W-:-:S01]  /*2b40*/  FFMA.FTZ R69, R110, UR45, -R51 ;  /* 0x0000002d6e457c23 */ /* 0x000fc20008010833 */
[--C-:B------:R-:W-:Y:S01]  /*2b50*/  FFMA.FTZ R84, R111, UR45, -R51.reuse ;  /* 0x0000002d6f547c23 */ /* 0x100fe20008010833 */
[----:B------:R-:W-:-:S01]  /*2b60*/  FFMA.FTZ R65, R114, UR45, -R51 ;  /* 0x0000002d72417c23 */ /* 0x000fc20008010833 */
[--C-:B0-----:R-:W-:Y:S01]  /*2b70*/  FFMA.FTZ R80, R115, UR45, -R51.reuse ;  /* 0x0000002d73507c23 */ /* 0x101fe20008010833 */
[----:B------:R-:W-:-:S01]  /*2b80*/  FFMA.FTZ R81, R118, UR45, -R51 ;  /* 0x0000002d76517c23 */ /* 0x000fc20008010833 */
[----:B------:R-:W-:Y:S01]  /*2b90*/  MUFU.EX2 R46, R46 ;  /* 0x0000002e002e7308 */ /* 0x000fe20000000800 */
[----:B------:R-:W-:-:S01]  /*2ba0*/  FFMA.FTZ R77, R98, UR45, -R51 ;  /* 0x0000002d624d7c23 */ /* 0x000fc20008010833 */
[--C-:B------:R-:W-:Y:S01]  /*2bb0*/  FFMA.FTZ R98, R79, UR45, -R51.reuse ;  /* 0x0000002d4f627c23 */ /* 0x100fe20008010833 */
[----:B------:R-:W-:-:S01]  /*2bc0*/  FFMA.FTZ R79, R83, UR45, -R51 ;  /* 0x0000002d534f7c23 */ /* 0x000fc20008010833 */
[--C-:B------:R-:W-:Y:S01]  /*2bd0*/  FFMA.FTZ R83, R87, UR45, -R51.reuse ;  /* 0x0000002d57537c23 */ /* 0x100fe20008010833 */
[----:B------:R-:W-:-:S01]  /*2be0*/  FFMA.FTZ R73, R90, UR45, -R51 ;  /* 0x0000002d5a497c23 */ /* 0x000fc20008010833 */
[--C-:B------:R-:W-:Y:S01]  /*2bf0*/  FFMA.FTZ R89, R102, UR45, -R51.reuse ;  /* 0x0000002d66597c23 */ /* 0x100fe20008010833 */
[----:B------:R-:W-:-:S01]  /*2c00*/  FFMA.FTZ R85, R94, UR45, -R51 ;  /* 0x0000002d5e557c23 */ /* 0x000fc20008010833 */
[----:B------:R-:W0:Y:S01]  /*2c10*/  MUFU.EX2 R49, R49 ;  /* 0x0000003100317308 */ /* 0x000e220000000800 */
[----:B------:R-:W-:-:S01]  /*2c20*/  FFMA.FTZ R94, R95, UR45, -R51 ;  /* 0x0000002d5f5e7c23 */ /* 0x000fc20008010833 */
[--C-:B------:R-:W-:Y:S01]  /*2c30*/  FFMA.FTZ R90, R99, UR45, -R51.reuse ;  /* 0x0000002d635a7c23 */ /* 0x100fe20008010833 */
[----:B------:R-:W-:-:S01]  /*2c40*/  FFMA.FTZ R74, R74, UR45, -R51 ;  /* 0x0000002d4a4a7c23 */ /* 0x000fc20008010833 */
[--C-:B------:R-:W-:Y:S01]  /*2c50*/  FFMA.FTZ R75, R75, UR45, -R51.reuse ;  /* 0x0000002d4b4b7c23 */ /* 0x100fe20008010833 */
[----:B------:R-:W-:-:S01]  /*2c60*/  FFMA.FTZ R59, R59, UR45, -R51 ;  /* 0x0000002d3b3b7c23 */ /* 0x000fc20008010833 */
[--C-:B------:R-:W-:Y:S01]  /*2c70*/  FFMA.FTZ R63, R63, UR45, -R51.reuse ;  /* 0x0000002d3f3f7c23 */ /* 0x100fe20008010833 */
[----:B------:R-:W-:-:S01]  /*2c80*/  FFMA.FTZ R66, R66, UR45, -R51 ;  /* 0x0000002d42427c23 */ /* 0x000fc20008010833 */
[----:B------:R-:W2:Y:S01]  /*2c90*/  MUFU.EX2 R69, R69 ;  /* 0x0000004500457308 */ /* 0x000ea20000000800 */
[----:B------:R-:W-:-:S01]  /*2ca0*/  FFMA.FTZ R67, R67, UR45, -R51 ;  /* 0x0000002d43437c23 */ /* 0x000fc20008010833 */
[--C-:B------:R-:W-:Y:S01]  /*2cb0*/  FFMA.FTZ R70, R70, UR45, -R51.reuse ;  /* 0x0000002d46467c23 */ /* 0x100fe20008010833 */
[----:B------:R-:W-:-:S01]  /*2cc0*/  FFMA.FTZ R71, R71, UR45, -R51 ;  /* 0x0000002d47477c23 */ /* 0x000fc20008010833 */
[--C-:B------:R-:W-:Y:S01]  /*2cd0*/  FFMA.FTZ R30, R30, UR45, -R51.reuse ;  /* 0x0000002d1e1e7c23 */ /* 0x100fe20008010833 */
[----:B------:R-:W-:-:S01]  /*2ce0*/  FFMA.FTZ R52, R52, UR45, -R51 ;  /* 0x0000002d34347c23 */ /* 0x000fc20008010833 */
[--C-:B------:R-:W-:Y:S01]  /*2cf0*/  FFMA.FTZ R53, R53, UR45, -R51.reuse ;  /* 0x0000002d35357c23 */ /* 0x100fe20008010833 */
[----:B------:R-:W-:-:S01]  /*2d00*/  FFMA.FTZ R54, R54, UR45, -R51 ;  /* 0x0000002d36367c23 */ /* 0x000fc20008010833 */
[----:B------:R-:W3:Y:S01]  /*2d10*/  MUFU.EX2 R84, R84 ;  /* 0x0000005400547308 */ /* 0x000ee20000000800 */
[----:B------:R-:W-:-:S01]  /*2d20*/  FFMA.FTZ R38, R38, UR45, -R51 ;  /* 0x0000002d26267c23 */ /* 0x000fc20008010833 */
[----:B-1----:R-:W-:-:S04]  /*2d30*/  F2FP.SATFINITE.E4M3.F32.PACK_AB_MERGE_C R152, R10, R7, RZ ;  /* 0x000000070a98723e */ /* 0x002fc800048070ff */
[----:B------:R-:W-:Y:S02]  /*2d40*/  F2FP.SATFINITE.E4M3.F32.PACK_AB_MERGE_C R152, R8, R5, R152 ;  /* 0x000000050898723e */ /* 0x000fe40004807098 */
[----:B------:R1:W-:Y:S08]  /*2d50*/  MUFU.EX2 R13, R88 ;  /* 0x00000058000d7308 */ /* 0x0003f00000000800 */
[----:B------:R-:W4:Y:S01]  /*2d60*/  MUFU.EX2 R65, R65 ;  /* 0x0000004100417308 */ /* 0x000f220000000800 */
[----:B-1----:R-:W-:-:S01]  /*2d70*/  FFMA.FTZ R88, R91, UR45, -R51 ;  /* 0x0000002d5b587c23 */ /* 0x002fc20008010833 */
[--C-:B------:R-:W-:Y:S01]  /*2d80*/  FFMA.FTZ R91, R78, UR45, -R51.reuse ;  /* 0x0000002d4e5b7c23 */ /* 0x100fe20008010833 */
[----:B------:R-:W-:-:S01]  /*2d90*/  FFMA.FTZ R78, R82, UR45, -R51 ;  /* 0x0000002d524e7c23 */ /* 0x000fc20008010833 */
[----:B------:R-:W-:Y:S01]  /*2da0*/  FFMA.FTZ R82, R86, UR45, -R51 ;  /* 0x0000002d56527c23 */ /* 0x000fe20008010833 */
[----:B------:R-:W-:-:S03]  /*2db0*/  FADD.FTZ R86, R5, R8 ;  /* 0x0000000805567221 */ /* 0x000fc60000010000 */
[----:B------:R-:W1:Y:S01]  /*2dc0*/  MUFU.EX2 R12, R12 ;  /* 0x0000000c000c7308 */ /* 0x000e620000000800 */
[----:B------:R-:W-:-:S01]  /*2dd0*/  FADD.FTZ R87, R7, R86 ;  /* 0x0000005607577221 */ /* 0x000fc20000010000 */
[----:B------:R-:W-:Y:S01]  /*2de0*/  FFMA.FTZ R86, R58, UR45, -R51 ;  /* 0x0000002d3a567c23 */ /* 0x000fe20008010833 */
[----:B------:R-:W-:-:S05]  /*2df0*/  @!P2 VIADD R58, R4, 0x13240 ;  /* 0x00013240043aa836 */ /* 0x000fca0000000000 */
[----:B------:R0:W-:Y:S01]  /*2e00*/  MUFU.EX2 R25, R100 ;  /* 0x0000006400197308 */ /* 0x0001e20000000800 */
[----:B------:R-:W-:-:S04]  /*2e10*/  @!P2 PRMT R58, RZ, 0x654, R58 ;  /* 0x00000654ff3aa816 */ /* 0x000fc8000000003a */
[----:B------:R5:W-:Y:S03]  /*2e20*/  @!P2 SYNCS.ARRIVE.TRANS64.RED.A1T0 RZ, [R58+URZ], RZ ;  /* 0x000000ff3affa9a7 */ /* 0x000be6000810043f */
[----:B------:R-:W1:Y:S01]  /*2e30*/  MUFU.EX2 R80, R80 ;  /* 0x0000005000507308 */ /* 0x000e620000000800 */
[----:B0-----:R-:W-:-:S04]  /*2e40*/  FADD.FTZ R100, R46, R49 ;  /* 0x000000312e647221 */ /* 0x001fc80000010000 */
[----:B--2---:R-:W-:Y:S01]  /*2e50*/  FADD.FTZ R93, R69, R100 ;  /* 0x00000064455d7221 */ /* 0x004fe20000010000 */
[----:B------:R-:W-:-:S01]  /*2e60*/  FADD.FTZ R100, R10, R87 ;  /* 0x000000570a647221 */ /* 0x000fc20000010000 */
[----:B-----5:R-:W-:Y:S01]  /*2e70*/  FFMA.FTZ R58, R62, UR45, -R51 ;  /* 0x0000002d3e3a7c23 */ /* 0x020fe20008010833 */
[----:B------:R0:W-:Y:S01]  /*2e80*/  MUFU.EX2 R15, R92 ;  /* 0x0000005c000f7308 */ /* 0x0001e20000000800 */
[----:B---3--:R-:W-:-:S01]  /*2e90*/  FADD.FTZ R102, R84, R93 ;  /* 0x0000005d54667221 */ /* 0x008fc20000010000 */
[----:B------:R-:W-:Y:S01]  /*2ea0*/  FADD.FTZ R87, R9, R100 ;  /* 0x0000006409577221 */ /* 0x000fe20000010000 */
[----:B------:R-:W-:Y:S02]  /*2eb0*/  F2FP.SATFINITE.E4M3.F32.PACK_AB_MERGE_C R69, R84, R69, RZ ;  /* 0x000000455445723e */ /* 0x000fe400048070ff */
[----:B----4-:R-:W-:Y:S01]  /*2ec0*/  FADD.FTZ R93, R65, R102 ;  /* 0x00000066415d7221 */ /* 0x010fe20000010000 */
[----:B-1----:R-:W-:-:S01]  /*2ed0*/  FADD.FTZ R100, R12, R87 ;  /* 0x000000570c647221 */ /* 0x002fc20000010000 */
[----:B------:R-:W-:Y:S01]  /*2ee0*/  F2FP.SATFINITE.E4M3.F32.PACK_AB_MERGE_C R153, R49, R46, R69 ;  /* 0x0000002e3199723e */ /* 0x000fe20004807045 */
[----:B------:R-:W1:Y:S01]  /*2ef0*/  MUFU.EX2 R11, R11 ;  /* 0x0000000b000b7308 */ /* 0x000e620000000800 */
[----:B0-----:R-:W-:-:S01]  /*2f00*/  FFMA.FTZ R92, R119, UR45, -R51 ;  /* 0x0000002d775c7c23 */ /* 0x001fc20008010833 */
[----:B------:R-:W-:Y:S01]  /*2f10*/  FADD.FTZ R102, R80, R93 ;  /* 0x0000005d50667221 */ /* 0x000fe20000010000 */
[----:B------:R-:W-:-:S02]  /*2f20*/  IMAD.MOV.U32 R49, RZ, RZ, R55 ;  /* 0x000000ffff317224 */ /* 0x000fc400078e0037 */
[----:B------:R-:W-:-:S03]  /*2f30*/  IMAD.MOV.U32 R46, RZ, RZ, R55 ;  /* 0x000000ffff2e7224 */ /* 0x000fc600078e0037 */
[----:B------:R-:W0:Y:S08]  /*2f40*/  MUFU.EX2 R81, R81 ;  /* 0x0000005100517308 */ /* 0x000e300000000800 */
[----:B------:R-:W2:Y:S01]  /*2f50*/  MUFU.EX2 R14, R14 ;  /* 0x0000000e000e7308 */ /* 0x000ea20000000800 */
[----:B-1----:R-:W-:-:S07]  /*2f60*/  FADD.FTZ R87, R11, R100 ;  /* 0x000000640b577221 */ /* 0x002fce0000010000 */
[----:B------:R-:W1:Y:S01]  /*2f70*/  MUFU.EX2 R92, R92 ;  /* 0x0000005c005c7308 */ /* 0x000e620000000800 */
[----:B0-----:R-:W-:-:S07]  /*2f80*/  FADD.FTZ R93, R81, R102 ;  /* 0x00000066515d7221 */ /* 0x001fce0000010000 */
[----:B------:R-:W-:Y:S01]  /*2f90*/  MUFU.EX2 R73, R73 ;  /* 0x0000004900497308 */ /* 0x000fe20000000800 */
[----:B--2---:R-:W-:-:S01]  /*2fa0*/  FADD.FTZ R62, R14, R87 ;  /* 0x000000570e3e7221 */ /* 0x004fc20000010000 */
[----:B------:R-:W-:-:S03]  /*2fb0*/  F2FP.SATFINITE.E4M3.F32.PACK_AB_MERGE_C R154, R14, R11, RZ ;  /* 0x0000000b0e9a723e */ /* 0x000fc600048070ff */
[----:B------:R-:W-:Y:S01]  /*2fc0*/  FADD.FTZ R87, R13, R62 ;  /* 0x0000003e0d577221 */ /* 0x000fe20000010000 */
[----:B------:R-:W-:Y:S02]  /*2fd0*/  F2FP.SATFINITE.E4M3.F32.PACK_AB_MERGE_C R154, R12, R9, R154 ;  /* 0x000000090c9a723e */ /* 0x000fe4000480709a */
[----:B------:R-:W0:Y:S01]  /*2fe0*/  MUFU.EX2 R20, R20 ;  /* 0x0000001400147308 */ /* 0x000e220000000800 */
[----:B-1----:R-:W-:-:S04]  /*2ff0*/  F2FP.SATFINITE.E4M3.F32.PACK_AB_MERGE_C R81, R92, R81, RZ ;  /* 0x000000515c51723e */ /* 0x002fc800048070ff */
[----:B------:R-:W-:-:S03]  /*3000*/  F2FP.SATFINITE.E4M3.F32.PACK_AB_MERGE_C R155, R80, R65, R81 ;  /* 0x00000041509b723e */ /* 0x000fc60004807051 */
[----:B------:R-:W-:Y:S08]  /*3010*/  MUFU.EX2 R88, R88 ;  /* 0x0000005800587308 */ /* 0x000ff00000000800 */
[----:B------:R-:W-:Y:S01]  /*3020*/  MUFU.EX2 R85, R85 ;  /* 0x0000005500557308 */ /* 0x000fe20000000800 */
[----:B0-----:R-:W-:-:S04]  /*3030*/  FADD.FTZ R62, R20, R87 ;  /* 0x00000057143e7221 */ /* 0x001fc80000010000 */
[----:B------:R-:W-:Y:S01]  /*3040*/  FADD.FTZ R87, R15, R62 ;  /* 0x0000003e0f577221 */ /* 0x000fe20000010000 */
[----:B------:R-:W-:-:S02]  /*3050*/  FFMA.FTZ R62, R26, UR45, -R51 ;  /* 0x0000002d1a3e7c23 */ /* 0x000fc40008010833 */
[----:B------:R-:W0:Y:S08]  /*3060*/  MUFU.EX2 R24, R24 ;  /* 0x0000001800187308 */ /* 0x000e300000000800 */
[----:B------:R-:W1:Y:S08]  /*3070*/  MUFU.EX2 R94, R94 ;  /* 0x0000005e005e7308 */ /* 0x000e700000000800 */
[----:B------:R2:W-:Y:S01]  /*3080*/  MUFU.EX2 R4, R86 ;  /* 0x0000005600047308 */ /* 0x0005e20000000800 */
[----:B0-----:R-:W-:-:S01]  /*3090*/  FADD.FTZ R100, R24, R87 ;  /* 0x0000005718647221 */ /* 0x001fc20000010000 */
[----:B------:R-:W-:Y:S01]  /*30a0*/  F2FP.SATFINITE.E4M3.F32.PACK_AB_MERGE_C R136, R24, R15, RZ ;  /* 0x0000000f1888723e */ /* 0x000fe200048070ff */
[----:B------:R-:W-:-:S03]  /*30b0*/  IMAD.MOV.U32 R24, RZ, RZ, R55 ;  /* 0x000000ffff187224 */ /* 0x000fc600078e0037 */
[----:B------:R-:W-:Y:S02]  /*30c0*/  F2FP.SATFINITE.E4M3.F32.PACK_AB_MERGE_C R136, R20, R13, R136 ;  /* 0x0000000d1488723e */ /* 0x000fe40004807088 */
[----:B------:R0:W3:Y:S01]  /*30d0*/  MUFU.EX2 R21, R96 ;  /* 0x0000006000157308 */ /* 0x0000e20000000800 */
[----:B--2---:R-:W-:-:S04]  /*30e0*/  FADD.FTZ R86, R92, R93 ;  /* 0x0000005d5c567221 */ /* 0x004fc80000010000 */
[----:B------:R-:W-:-:S03]  /*30f0*/  FADD.FTZ R93, R73, R86 ;  /* 0x00000056495d7221 */ /* 0x000fc60000010000 */
[----:B------:R-:W2:Y:S01]  /*3100*/  MUFU.EX2 R77, R77 ;  /* 0x0000004d004d7308 */ /* 0x000ea20000000800 */
[----:B------:R-:W-:-:S01]  /*3110*/  FADD.FTZ R86, R88, R93 ;  /* 0x0000005d58567221 */ /* 0x000fc20000010000 */
[----:B0-----:R-:W-:-:S03]  /*3120*/  FFMA.FTZ R96, R103, UR45, -R51 ;  /* 0x0000002d67607c23 */ /* 0x001fc60008010833 */
[----:B------:R-:W-:Y:S01]  /*3130*/  FADD.FTZ R93, R85, R86 ;  /* 0x00000056555d7221 */ /* 0x000fe20000010000 */
[----:B------:R-:W-:-:S01]  /*3140*/  FFMA.FTZ R86, R27, UR45, -R51 ;  /* 0x0000002d1b567c23 */ /* 0x000fc20008010833 */
[----:B------:R-:W-:Y:S01]  /*3150*/  FFMA.FTZ R51, R56, UR45, -R51 ;  /* 0x0000002d38337c23 */ /* 0x000fe20008010833 */
[----:B------:R-:W0:Y:S01]  /*3160*/  MUFU.EX2 R28, R28 ;  /* 0x0000001c001c7308 */ /* 0x000e220000000800 */
[----:B-1----:R-:W-:-:S01]  /*3170*/  FADD.FTZ R102, R94, R93 ;  /* 0x0000005d5e667221 */ /* 0x002fc20000010000 */
[----:B---3--:R-:W-:Y:S01]  /*3180*/  FADD.FTZ R27, R21, R100 ;  /* 0x00000064151b7221 */ /* 0x008fe20000010000 */
[----:B------:R-:W-:-:S04]  /*3190*/  F2FP.SATFINITE.E4M3.F32.PACK_AB_MERGE_C R85, R94, R85, RZ ;  /* 0x000000555e55723e */ /* 0x000fc800048070ff */
[----:B------:R-:W-:Y:S01]  /*31a0*/  F2FP.SATFINITE.E4M3.F32.PACK_AB_MERGE_C R137, R88, R73, R85 ;  /* 0x000000495889723e */ /* 0x000fe20004807055 */
[----:B------:R-:W1:Y:S01]  /*31b0*/  MUFU.EX2 R90, R90 ;  /* 0x0000005a005a7308 */ /* 0x000e620000000800 */
[----:B--2---:R-:W-:-:S07]  /*31c0*/  FADD.FTZ R87, R77, R102 ;  /* 0x000000664d577221 */ /* 0x004fce0000010000 */
[----:B------:R-:W2:Y:S01]  /*31d0*/  MUFU.EX2 R89, R89 ;  /* 0x0000005900597308 */ /* 0x000ea20000000800 */
[----:B0-----:R-:W-:-:S07]  /*31e0*/  FADD.FTZ R100, R28, R27 ;  /* 0x0000001b1c647221 */ /* 0x001fce0000010000 */
[----:B------:R-:W0:Y:S01]  /*31f0*/  MUFU.EX2 R32, R32 ;  /* 0x0000002000207308 */ /* 0x000e220000000800 */
[----:B-1----:R-:W-:-:S01]  /*3200*/  FADD.FTZ R102, R90, R87 ;  /* 0x000000575a667221 */ /* 0x002fc20000010000 */
[----:B------:R-:W-:-:S06]  /*3210*/  FADD.FTZ R87, R25, R100 ;  /* 0x0000006419577221 */ /* 0x000fcc0000010000 */
[----:B------:R-:W1:Y:S01]  /*3220*/  MUFU.EX2 R96, R96 ;  /* 0x0000006000607308 */ /* 0x000e620000000800 */
[----:B--2---:R-:W-:-:S07]  /*3230*/  FADD.FTZ R93, R89, R102 ;  /* 0x00000066595d7221 */ /* 0x004fce0000010000 */
[----:B------:R-:W2:Y:S01]  /*3240*/  MUFU.EX2 R74, R74 ;  /* 0x0000004a004a7308 */ /* 0x000ea20000000800 */
[----:B0-----:R-:W-:-:S01]  /*3250*/  FADD.FTZ R56, R32, R87 ;  /* 0x0000005720387221 */ /* 0x001fc20000010000 */
[----:B------:R-:W-:Y:S01]  /*3260*/  F2FP.SATFINITE.E4M3.F32.PACK_AB_MERGE_C R138, R32, R25, RZ ;  /* 0x00000019208a723e */ /* 0x000fe200048070ff */
[--C-:B------:R-:W-:Y:S02]  /*3270*/  IMAD.MOV.U32 R32, RZ, RZ, R55.reuse ;  /* 0x000000ffff207224 */ /* 0x100fe400078e0037 */
[----:B------:R-:W-:Y:S01]  /*3280*/  FADD.FTZ R7, R29, R56 ;  /* 0x000000381d077221 */ /* 0x000fe20000010000 */
[----:B------:R-:W-:Y:S01]  /*3290*/  F2FP.SATFINITE.E4M3.F32.PACK_AB_MERGE_C R138, R28, R21, R138 ;  /* 0x000000151c8a723e */ /* 0x000fe2000480708a */
[----:B------:R-:W-:Y:S01]  /*32a0*/  IMAD.MOV.U32 R28, RZ, RZ, R55 ;  /* 0x000000ffff1c7224 */ /* 0x000fe200078e0037 */
[----:B------:R-:W0:Y:S01]  /*32b0*/  MUFU.EX2 R36, R36 ;  /* 0x0000002400247308 */ /* 0x000e220000000800 */
[----:B-1----:R-:W-:-:S01]  /*32c0*/  FADD.FTZ R93, R96, R93 ;  /* 0x0000005d605d7221 */ /* 0x002fc20000010000 */
[----:B------:R-:W-:Y:S01]  /*32d0*/  F2FP.SATFINITE.E4M3.F32.PACK_AB_MERGE_C R89, R96, R89, RZ ;  /* 0x000000596059723e */ /* 0x000fe200048070ff */
[----:B------:R-:W-:-:S03]  /*32e0*/  IMAD.MOV.U32 R25, RZ, RZ, R55 ;  /* 0x000000ffff197224 */ /* 0x000fc600078e0037 */
[----:B------:R-:W-:Y:S02]  /*32f0*/  F2FP.SATFINITE.E4M3.F32.PACK_AB_MERGE_C R139, R90, R77, R89 ;  /* 0x0000004d5a8b723e */ /* 0x000fe40004807059 */
[----:B------:R-:W1:Y:S01]  /*3300*/  MUFU.EX2 R75, R75 ;  /* 0x0000004b004b7308 */ /* 0x000e620000000800 */
[----:B--2---:R-:W-:-:S07]  /*3310*/  FADD.FTZ R10, R74, R93 ;  /* 0x0000005d4a0a7221 */ /* 0x004fce0000010000 */
[----:B------:R-:W2:Y:S01]  /*3320*/  MUFU.EX2 R37, R37 ;  /* 0x0000002500257308 */ /* 0x000ea20000000800 */
[----:B0-----:R-:W-:-:S07]  /*3330*/  FADD.FTZ R14, R36, R7 ;  /* 0x00000007240e7221 */ /* 0x001fce0000010000 */
[----:B------:R-:W0:Y:S01]  /*3340*/  MUFU.EX2 R91, R91 ;  /* 0x0000005b005b7308 */ /* 0x000e220000000800 */
[----:B-1----:R-:W-:-:S07]  /*3350*/  FADD.FTZ R10, R75, R10 ;  /* 0x0000000a4b0a7221 */ /* 0x002fce0000010000 */
[----:B------:R-:W1:Y:S01]  /*3360*/  MUFU.EX2 R48, R48 ;  /* 0x0000003000307308 */ /* 0x000e620000000800 */
[----:B--2---:R-:W-:-:S07]  /*3370*/  FADD.FTZ R7, R37, R14 ;  /* 0x0000000e25077221 */ /* 0x004fce0000010000 */
[----:B------:R-:W2:Y:S01]  /*3380*/  MUFU.EX2 R98, R98 ;  /* 0x0000006200627308 */ /* 0x000ea20000000800 */
[----:B0-----:R-:W-:-:S07]  /*3390*/  FADD.FTZ R11, R91, R10 ;  /* 0x0000000a5b0b7221 */ /* 0x001fce0000010000 */
[----:B------:R-:W0:Y:S01]  /*33a0*/  MUFU.EX2 R78, R78 ;  /* 0x0000004e004e7308 */ /* 0x000e220000000800 */
[C---:B-1----:R-:W-:Y:S01]  /*33b0*/  F2FP.SATFINITE.E4M3.F32.PACK_AB_MERGE_C R140, R48.reuse, R37, RZ ;  /* 0x00000025308c723e */ /* 0x042fe200048070ff */
[----:B------:R-:W-:Y:S01]  /*33c0*/  FADD.FTZ R48, R48, R7 ;  /* 0x0000000730307221 */ /* 0x000fe20000010000 */
[----:B------:R-:W-:Y:S02]  /*33d0*/  IMAD.MOV.U32 R37, RZ, RZ, R55 ;  /* 0x000000ffff257224 */ /* 0x000fe400078e0037 */
[----:B------:R-:W-:Y:S01]  /*33e0*/  F2FP.SATFINITE.E4M3.F32.PACK_AB_MERGE_C R140, R36, R29, R140 ;  /* 0x0000001d248c723e */ /* 0x000fe2000480708c */
[----:B------:R-:W-:-:S01]  /*33f0*/  FADD.FTZ R15, R33, R48 ;  /* 0x00000030210f7221 */ /* 0x000fc20000010000 */
[----:B------:R-:W-:Y:S01]  /*3400*/  IMAD.MOV.U32 R48, RZ, RZ, R55 ;  /* 0x000000ffff307224 */ /* 0x000fe200078e0037 */
[----:B------:R-:W1:Y:S01]  /*3410*/  MUFU.EX2 R40, R40 ;  /* 0x0000002800287308 */ /* 0x000e620000000800 */
[----:B--2---:R-:W-:-:S01]  /*3420*/  FADD.FTZ R11, R98, R11 ;  /* 0x0000000b620b7221 */ /* 0x004fc20000010000 */
[----:B------:R-:W-:Y:S01]  /*3430*/  F2FP.SATFINITE.E4M3.F32.PACK_AB_MERGE_C R91, R98, R91, RZ ;  /* 0x0000005b625b723e */ /* 0x000fe200048070ff */
[----:B------:R-:W-:-:S02]  /*3440*/  IMAD.MOV.U32 R36, RZ, RZ, R55 ;  /* 0x000000ffff247224 */ /* 0x000fc400078e0037 */
[----:B------:R-:W-:Y:S01]  /*3450*/  IMAD.MOV.U32 R29, RZ, RZ, R55 ;  /* 0x000000ffff1d7224 */ /* 0x000fe200078e0037 */
[----:B------:R-:W-:Y:S02]  /*3460*/  F2FP.SATFINITE.E4M3.F32.PACK_AB_MERGE_C R141, R75, R74, R91 ;  /* 0x0000004a4b8d723e */ /* 0x000fe4000480705b */
        /* <DEDUP_REMOVED lines=9> */
[----:B-1----:R-:W-:-:S07]  /*3500*/  FADD.FTZ R8, R82, R11 ;  /* 0x0000000b52087221 */ /* 0x002fce0000010000 */
[----:B------:R-:W1:Y:S01]  /*3510*/  MUFU.EX2 R34, R34 ;  /* 0x0000002200227308 */ /* 0x000e620000000800 */
[C---:B--2---:R-:W-:Y:S01]  /*3520*/  F2FP.SATFINITE.E4M3.F32.PACK_AB_MERGE_C R50, R31.reuse, R50, RZ ;  /* 0x000000321f32723e */ /* 0x044fe200048070ff */
[----:B------:R-:W-:-:S03]  /*3530*/  FADD.FTZ R31, R31, R10 ;  /* 0x0000000a1f1f7221 */ /* 0x000fc60000010000 */
[----:B------:R-:W-:Y:S01]  /*3540*/  F2FP.SATFINITE.E4M3.F32.PACK_AB_MERGE_C R142, R40, R33, R50 ;  /* 0x00000021288e723e */ /* 0x000fe20004807032 */
[--C-:B------:R-:W-:Y:S02]  /*3550*/  IMAD.MOV.U32 R50, RZ, RZ, R55.reuse ;  /* 0x000000ffff327224 */ /* 0x100fe400078e0037 */
[----:B------:R-:W2:Y:S01]  /*3560*/  MUFU.EX2 R59, R59 ;  /* 0x0000003b003b7308 */ /* 0x000ea20000000800 */
[C---:B0-----:R-:W-:Y:S01]  /*3570*/  F2FP.SATFINITE.E4M3.F32.PACK_AB_MERGE_C R82, R83.reuse, R82, RZ ;  /* 0x000000525352723e */ /* 0x041fe200048070ff */
[----:B------:R-:W-:Y:S01]  /*3580*/  FADD.FTZ R83, R83, R8 ;  /* 0x0000000853537221 */ /* 0x000fe20000010000 */
[----:B------:R-:W-:Y:S02]  /*3590*/  IMAD.MOV.U32 R40, RZ, RZ, R55 ;  /* 0x000000ffff287224 */ /* 0x000fe400078e0037 */
[----:B------:R-:W-:Y:S01]  /*35a0*/  F2FP.SATFINITE.E4M3.F32.PACK_AB_MERGE_C R143, R79, R78, R82 ;  /* 0x0000004e4f8f723e */ /* 0x000fe20004807052 */
[----:B------:R-:W-:-:S01]  /*35b0*/  FADD.FTZ R10, R4, R83 ;  /* 0x00000053040a7221 */ /* 0x000fc20000010000 */
[----:B------:R-:W-:Y:S01]  /*35c0*/  IMAD.MOV.U32 R33, RZ, RZ, R55 ;  /* 0x000000ffff217224 */ /* 0x000fe200078e0037 */
[----:B------:R-:W0:Y:S01]  /*35d0*/  MUFU.EX2 R39, R39 ;  /* 0x0000002700277308 */ /* 0x000e220000000800 */
[----:B-1----:R-:W-:-:S01]  /*35e0*/  FADD.FTZ R8, R34, R31 ;  /* 0x0000001f22087221 */ /* 0x002fc20000010000 */
[----:B------:R-:W-:-:S03]  /*35f0*/  IMAD.MOV.U32 R31, RZ, RZ, R55 ;  /* 0x000000ffff1f7224 */ /* 0x000fc600078e0037 */
[----:B------:R-:W-:-:S03]  /*3600*/  FADD.FTZ R8, R35, R8 ;  /* 0x0000000823087221 */ /* 0x000fc60000010000 */
        /* <DEDUP_REMOVED lines=14> */
[--C-:B------:R-:W-:Y:S02]  /*36f0*/  IMAD.MOV.U32 R35, RZ, RZ, R55.reuse ;  /* 0x000000ffff237224 */ /* 0x100fe400078e0037 */
[----:B------:R-:W-:Y:S01]  /*3700*/  F2FP.SATFINITE.E4M3.F32.PACK_AB_MERGE_C R145, R59, R4, R58 ;  /* 0x000000043b91723e */ /* 0x000fe2000480703a */
[----:B------:R-:W-:Y:S02]  /*3710*/  IMAD.MOV.U32 R34, RZ, RZ, R55 ;  /* 0x000000ffff227224 */ /* 0x000fe400078e0037 */
[----:B------:R-:W0:Y:S01]  /*3720*/  MUFU.EX2 R64, R64 ;  /* 0x0000004000407308 */ /* 0x000e220000000800 */
[----:B-1----:R-:W-:-:S07]  /*3730*/  FADD.FTZ R9, R57, R60 ;  /* 0x0000003c39097221 */ /* 0x002fce0000010000 */
[----:B------:R-:W1:Y:S01]  /*3740*/  MUFU.EX2 R27, R67 ;  /* 0x00000043001b7308 */ /* 0x000e620000000800 */
[----:B--2---:R-:W-:-:S07]  /*3750*/  FADD.FTZ R8, R26, R63 ;  /* 0x0000003f1a087221 */ /* 0x004fce0000010000 */
[----:B------:R-:W-:Y:S01]  /*3760*/  MUFU.EX2 R61, R61 ;  /* 0x0000003d003d7308 */ /* 0x000fe20000000800 */
[----:B0-----:R-:W-:-:S07]  /*3770*/  FADD.FTZ R10, R64, R9 ;  /* 0x00000009400a7221 */ /* 0x001fce0000010000 */
[----:B------:R-:W0:Y:S01]  /*3780*/  MUFU.EX2 R68, R68 ;  /* 0x0000004400447308 */ /* 0x000e220000000800 */
[----:B-1----:R-:W-:-:S07]  /*3790*/  FADD.FTZ R9, R27, R8 ;  /* 0x000000081b097221 */ /* 0x002fce0000010000 */
[----:B------:R-:W1:Y:S08]  /*37a0*/  MUFU.EX2 R70, R70 ;  /* 0x0000004600467308 */ /* 0x000e700000000800 */
[----:B------:R-:W2:Y:S01]  /*37b0*/  MUFU.EX2 R71, R71 ;  /* 0x0000004700477308 */ /* 0x000ea20000000800 */
[----:B0-----:R-:W-:Y:S01]  /*37c0*/  F2FP.SATFINITE.E4M3.F32.PACK_AB_MERGE_C R11, R68, R61, RZ ;  /* 0x0000003d440b723e */ /* 0x001fe200048070ff */
[----:B------:R-:W-:-:S03]  /*37d0*/  FADD.FTZ R61, R61, R10 ;  /* 0x0000000a3d3d7221 */ /* 0x000fc60000010000 */
[----:B------:R-:W-:Y:S01]  /*37e0*/  F2FP.SATFINITE.E4M3.F32.PACK_AB_MERGE_C R146, R64, R57, R11 ;  /* 0x000000394092723e */ /* 0x000fe2000480700b */
[----:B------:R-:W-:-:S02]  /*37f0*/  FADD.FTZ R68, R68, R61 ;  /* 0x0000003d44447221 */ /* 0x000fc40000010000 */
[----:B------:R-:W-:Y:S01]  /*3800*/  MUFU.EX2 R45, R45 ;  /* 0x0000002d002d7308 */ /* 0x000fe20000000800 */
[----:B-1----:R-:W-:-:S07]  /*3810*/  FADD.FTZ R8, R70, R9 ;  /* 0x0000000946087221 */ /* 0x002fce0000010000 */
[----:B------:R-:W0:Y:S01]  /*3820*/  MUFU.EX2 R76, R76 ;  /* 0x0000004c004c7308 */ /* 0x000e220000000800 */
[----:B--2---:R-:W-:-:S01]  /*3830*/  FADD.FTZ R8, R71, R8 ;  /* 0x0000000847087221 */ /* 0x004fc20000010000 */
[----:B------:R-:W-:-:S04]  /*3840*/  F2FP.SATFINITE.E4M3.F32.PACK_AB_MERGE_C R70, R71, R70, RZ ;  /* 0x000000464746723e */ /* 0x000fc800048070ff */
[----:B------:R-:W-:Y:S01]  /*3850*/  F2FP.SATFINITE.E4M3.F32.PACK_AB_MERGE_C R147, R27, R26, R70 ;  /* 0x0000001a1b93723e */ /* 0x000fe20004807046 */
[--C-:B------:R-:W-:Y:S01]  /*3860*/  IMAD.MOV.U32 R27, RZ, RZ, R55.reuse ;  /* 0x000000ffff1b7224 */ /* 0x100fe200078e0037 */
[----:B------:R-:W1:Y:S01]  /*3870*/  MUFU.EX2 R41, R41 ;  /* 0x0000002900297308 */ /* 0x000e620000000800 */
[----:B------:R-:W-:-:S07]  /*3880*/  IMAD.MOV.U32 R26, RZ, RZ, R55 ;  /* 0x000000ffff1a7224 */ /* 0x000fce00078e0037 */
[----:B------:R-:W2:Y:S01]  /*3890*/  MUFU.EX2 R7, R62 ;  /* 0x0000003e00077308 */ /* 0x000ea20000000800 */
[----:B0-----:R-:W-:-:S07]  /*38a0*/  F2FP.SATFINITE.E4M3.F32.PACK_AB_MERGE_C R10, R76, R45, RZ ;  /* 0x0000002d4c0a723e */ /* 0x001fce00048070ff */
[----:B------:R-:W0:Y:S01]  /*38b0*/  MUFU.EX2 R72, R72 ;  /* 0x0000004800487308 */ /* 0x000e220000000800 */
[----:B-1----:R-:W-:-:S07]  /*38c0*/  FADD.FTZ R9, R41, R68 ;  /* 0x0000004429097221 */ /* 0x002fce0000010000 */
[----:B------:R-:W1:Y:S01]  /*38d0*/  MUFU.EX2 R86, R86 ;  /* 0x0000005600567308 */ /* 0x000e620000000800 */
[----:B--2---:R-:W-:-:S07]  /*38e0*/  FADD.FTZ R11, R7, R8 ;  /* 0x00000008070b7221 */ /* 0x004fce0000010000 */
[----:B------:R-:W2:Y:S01]  /*38f0*/  MUFU.EX2 R30, R30 ;  /* 0x0000001e001e7308 */ /* 0x000ea20000000800 */
[C---:B0-----:R-:W-:Y:S01]  /*3900*/  F2FP.SATFINITE.E4M3.F32.PACK_AB_MERGE_C R148, R72.reuse, R41, R10 ;  /* 0x000000294894723e */ /* 0x041fe2000480700a */
[----:B------:R-:W-:Y:S01]  /*3910*/  FADD.FTZ R72, R72, R9 ;  /* 0x0000000948487221 */ /* 0x000fe20000010000 */
[----:B------:R-:W-:-:S03]  /*3920*/  IMAD.MOV.U32 R41, RZ, RZ, R55 ;  /* 0x000000ffff297224 */ /* 0x000fc600078e0037 */
[----:B------:R-:W-:Y:S02]  /*3930*/  FADD.FTZ R45, R45, R72 ;  /* 0x000000482d2d7221 */ /* 0x000fe40000010000 */
[----:B------:R0:W3:Y:S01]  /*3940*/  MUFU.EX2 R5, R52 ;  /* 0x0000003400057308 */ /* 0x0000e20000000800 */
[----:B-1----:R-:W-:-:S01]  /*3950*/  FADD.FTZ R11, R86, R11 ;  /* 0x0000000b560b7221 */ /* 0x002fc20000010000 */
[----:B------:R-:W-:Y:S01]  /*3960*/  FADD.FTZ R76, R76, R45 ;  /* 0x0000002d4c4c7221 */ /* 0x000fe20000010000 */
[----:B------:R-:W-:-:S05]  /*3970*/  IMAD.MOV.U32 R45, RZ, RZ, R55 ;  /* 0x000000ffff2d7224 */ /* 0x000fca00078e0037 */
[----:B------:R-:W1:Y:S01]  /*3980*/  MUFU.EX2 R47, R47 ;  /* 0x0000002f002f7308 */ /* 0x000e620000000800 */
[----:B--2---:R-:W-:-:S01]  /*3990*/  FADD.FTZ R8, R30, R11 ;  /* 0x0000000b1e087221 */ /* 0x004fc20000010000 */
[----:B0-----:R-:W-:-:S06]  /*39a0*/  IMAD.MOV.U32 R52, RZ, RZ, R55 ;  /* 0x000000ffff347224 */ /* 0x001fcc00078e0037 */
[----:B------:R-:W0:Y:S01]  /*39b0*/  MUFU.EX2 R53, R53 ;  /* 0x0000003500357308 */ /* 0x000e220000000800 */
[----:B---3--:R-:W-:-:S01]  /*39c0*/  FADD.FTZ R8, R5, R8 ;  /* 0x0000000805087221 */ /* 0x008fc20000010000 */
[----:B------:R-:W-:-:S04]  /*39d0*/  F2FP.SATFINITE.E4M3.F32.PACK_AB_MERGE_C R30, R5, R30, RZ ;  /* 0x0000001e051e723e */ /* 0x000fc800048070ff */
[----:B------:R-:W-:Y:S01]  /*39e0*/  F2FP.SATFINITE.E4M3.F32.PACK_AB_MERGE_C R149, R86, R7, R30 ;  /* 0x000000075695723e */ /* 0x000fe2000480701e */
[----:B------:R-:W-:Y:S01]  /*39f0*/  IMAD.MOV.U32 R30, RZ, RZ, R55 ;  /* 0x000000ffff1e7224 */ /* 0x000fe200078e0037 */
[----:B------:R-:W2:Y:S01]  /*3a00*/  MUFU.EX2 R42, R42 ;  /* 0x0000002a002a7308 */ /* 0x000ea20000000800 */
[----:B-1----:R-:W-:-:S07]  /*3a10*/  FADD.FTZ R5, R47, R76 ;  /* 0x0000004c2f057221 */ /* 0x002fce0000010000 */
[----:B------:R-:W1:Y:S01]  /*3a20*/  MUFU.EX2 R54, R54 ;  /* 0x0000003600367308 */ /* 0x000e620000000800 */
[----:B0-----:R-:W-:-:S07]  /*3a30*/  FADD.FTZ R9, R53, R8 ;  /* 0x0000000835097221 */ /* 0x001fce0000010000 */
[----:B------:R-:W-:Y:S01]  /*3a40*/  MUFU.EX2 R44, R44 ;  /* 0x0000002c002c7308 */ /* 0x000fe20000000800 */
[----:B--2---:R-:W-:-:S07]  /*3a50*/  FADD.FTZ R5, R42, R5 ;  /* 0x000000052a057221 */ /* 0x004fce0000010000 */
[----:B------:R-:W0:Y:S01]  /*3a60*/  MUFU.EX2 R43, R43 ;  /* 0x0000002b002b7308 */ /* 0x000e220000000800 */
[----:B-1----:R-:W-:-:S07]  /*3a70*/  FADD.FTZ R9, R54, R9 ;  /* 0x0000000936097221 */ /* 0x002fce0000010000 */
[----:B------:R-:W1:Y:S08]  /*3a80*/  MUFU.EX2 R38, R38 ;  /* 0x0000002600267308 */ /* 0x000e700000000800 */
[----:B------:R-:W2:Y:S01]  /*3a90*/  MUFU.EX2 R51, R51 ;  /* 0x0000003300337308 */ /* 0x000ea20000000800 */
[----:B0-----:R-:W-:Y:S01]  /*3aa0*/  F2FP.SATFINITE.E4M3.F32.PACK_AB_MERGE_C R10, R43, R44, RZ ;  /* 0x0000002c2b0a723e */ /* 0x001fe200048070ff */
[----:B------:R-:W-:-:S03]  /*3ab0*/  FADD.FTZ R44, R44, R5 ;  /* 0x000000052c2c7221 */ /* 0x000fc60000010000 */
[----:B------:R-:W-:Y:S01]  /*3ac0*/  F2FP.SATFINITE.E4M3.F32.PACK_AB_MERGE_C R150, R42, R47, R10 ;  /* 0x0000002f2a96723e */ /* 0x000fe2000480700a */
[----:B------:R-:W-:-:S01]  /*3ad0*/  FADD.FTZ R5, R43, R44 ;  /* 0x0000002c2b057221 */ /* 0x000fc20000010000 */
[----:B------:R-:W-:Y:S02]  /*3ae0*/  IMAD.MOV.U32 R47, RZ, RZ, R55 ;  /* 0x000000ffff2f7224 */ /* 0x000fe400078e0037 */
[----:B-1----:R-:W-:-:S01]  /*3af0*/  FADD.FTZ R4, R38, R9 ;  /* 0x0000000926047221 */ /* 0x002fc20000010000 */
[--C-:B------:R-:W-:Y:S02]  /*3b00*/  IMAD.MOV.U32 R44, RZ, RZ, R55.reuse ;  /* 0x000000ffff2c7224 */ /* 0x100fe400078e0037 */
[--C-:B------:R-:W-:Y:S02]  /*3b10*/  IMAD.MOV.U32 R43, RZ, RZ, R55.reuse ;  /* 0x000000ffff2b7224 */ /* 0x100fe400078e0037 */
[--C-:B------:R-:W-:Y:S01]  /*3b20*/  IMAD.MOV.U32 R42, RZ, RZ, R55.reuse ;  /* 0x000000ffff2a7224 */ /* 0x100fe200078e0037 */
[C---:B--2---:R-:W-:Y:S01]  /*3b30*/  F2FP.SATFINITE.E4M3.F32.PACK_AB_MERGE_C R8, R51.reuse, R38, RZ ;  /* 0x000000263308723e */ /* 0x044fe200048070ff */
[----:B------:R-:W-:Y:S01]  /*3b40*/  FADD.FTZ R4, R51, R4 ;  /* 0x0000000433047221 */ /* 0x000fe20000010000 */
[----:B------:R-:W-:-:S02]  /*3b50*/  IMAD.MOV.U32 R51, RZ, RZ, R55 ;  /* 0x000000ffff337224 */ /* 0x000fc400078e0037 */
[----:B------:R-:W-:Y:S01]  /*3b60*/  F2FP.SATFINITE.E4M3.F32.PACK_AB_MERGE_C R151, R54, R53, R8 ;  /* 0x000000353697723e */ /* 0x000fe20004807008 */
[--C-:B------:R-:W-:Y:S02]  /*3b70*/  IMAD.MOV.U32 R54, RZ, RZ, R55.reuse ;  /* 0x000000ffff367224 */ /* 0x100fe400078e0037 */
[--C-:B------:R-:W-:Y:S02]  /*3b80*/  IMAD.MOV.U32 R53, RZ, RZ, R55.reuse ;  /* 0x000000ffff357224 */ /* 0x100fe400078e0037 */
[----:B------:R-:W-:Y:S01]  /*3b90*/  IMAD.MOV.U32 R38, RZ, RZ, R55 ;  /* 0x000000ffff267224 */ /* 0x000fe200078e0037 */
[----:B------:R-:W-:Y:S06]  /*3ba0*/  @!P1 BRA `(.L_x_15) ;  /* 0x0000002000e89947 */ /* 0x000fec0003800000 */
[----:B------:R-:W-:Y:S01]  /*3bb0*/  IMAD.MOV.U32 R9, RZ, RZ, R6 ;  /* 0x000000ffff097224 */ /* 0x000fe200078e0006 */
[----:B------:R-:W-:Y:S01]  /*3bc0*/  CS2R R54, SRZ ;  /* 0x0000000000367805 */ /* 0x000fe2000001ff00 */
[----:B------:R-:W-:Y:S01]  /*3bd0*/  IMAD.MOV.U32 R7, RZ, RZ, R3 ;  /* 0x000000ffff077224 */ /* 0x000fe200078e0003 */
[----:B------:R-:W-:Y:S02]  /*3be0*/  CS2R R52, SRZ ;  /* 0x0000000000347805 */ /* 0x000fe4000001ff00 */
[----:B------:R-:W-:Y:S02]  /*3bf0*/  CS2R R50, SRZ ;  /* 0x0000000000327805 */ /* 0x000fe4000001ff00 */
[----:B------:R-:W-:Y:S02]  /*3c00*/  CS2R R48, SRZ ;  /* 0x0000000000307805 */ /* 0x000fe4000001ff00 */
[----:B------:R-:W-:Y:S02]  /*3c10*/  CS2R R46, SRZ ;  /* 0x00000000002e7805 */ /* 0x000fe4000001ff00 */
[----:B------:R-:W-:-:S02]  /*3c20*/  CS2R R44, SRZ ;  /* 0x00000000002c7805 */ /* 0x000fc4000001ff00 */
[----:B------:R-:W-:Y:S02]  /*3c30*/  CS2R R42, SRZ ;  /* 0x00000000002a7805 */ /* 0x000fe4000001ff00 */
        /* <DEDUP_REMOVED lines=8> */
[----:B------:R-:W-:Y:S01]  /*3cc0*/  CS2R R24, SRZ ;  /* 0x0000000000187805 */ /* 0x000fe2000001ff00 */
[----:B------:R-:W-:Y:S01]  /*3cd0*/  UIADD3 UR47, UR47, -0x2, URZ ;  /* 0xfffffffe2f2f7890 */ /* 0x000fe2000fffe03f */
[----:B------:R-:W-:Y:S01]  /*3ce0*/  UMOV UR22, UR37 ;  /* 0x0000002500167c82 */ /* 0x000fe20008000000 */
[----:B------:R-:W-:-:S10]  /*3cf0*/  UMOV UR21, UR39 ;  /* 0x0000002700157c82 */ /* 0x000fd40008000000 */
.L_x_25:
[----:B------:R-:W-:-:S04]  /*3d00*/  UISETP.NE.AND UP0, UPT, UR21, 0x1, UPT ;  /* 0x000000011500788c */ /* 0x000fc8000bf05270 */
[----:B------:R-:W-:-:S04]  /*3d10*/  USEL UR37, URZ, 0x1, UP0 ;  /* 0x000000013f257887 */ /* 0x000fc80008000000 */
[----:B------:R-:W-:Y:S01]  /*3d20*/  ULOP3.LUT UR37, UR22, UR37, URZ, 0x3c, !UPT ;  /* 0x0000002516257292 */ /* 0x000fe2000f8e3c3f */
[----:B------:R-:W-:Y:S11]  /*3d30*/  @!P0 BRA `(.L_x_16) ;  /* 0x0000000000048947 */ /* 0x000ff60003800000 */
[----:B------:R-:W-:Y:S01]  /*3d40*/  BPT.TRAP 0x1 ;  /* 0x000000040000795c */ /* 0x000fe20000300000 */
.L_x_16:
[----:B------:R-:W-:Y:S01]  /*3d50*/  UIADD3 UR39, UR21, 0x1, URZ ;  /* 0x0000000115277890 */ /* 0x000fe2000fffe03f */
[----:B------:R-:W-:-:S03]  /*3d60*/  IMAD.U32 R3, RZ, RZ, UR37 ;  /* 0x00000025ff037e24 */ /* 0x000fc6000f8e00ff */
[----:B------:R-:W-:Y:S02]  /*3d70*/  UISETP.NE.AND UP0, UPT, UR39, 0x2, UPT ;  /* 0x000000022700788c */ /* 0x000fe4000bf05270 */
[----:B------:R-:W-:Y:S02]  /*3d80*/  SHF.L.U32 R3, R3, 0x1f, RZ ;  /* 0x0000001f03037819 */ /* 0x000fe400000006ff */
[----:B------:R-:W-:-:S04]  /*3d90*/  USEL UR39, UR39, URZ, UP0 ;  /* 0x0000003f27277287 */ /* 0x000fc80008000000 */
[----:B------:R-:W-:-:S09]  /*3da0*/  ULEA UR20, UR39, UR44, 0x3 ;  /* 0x0000002c27147291 */ /* 0x000fd2000f8e183f */
[----:B------:R0:W1:Y:S01]  /*3db0*/  SYNCS.PHASECHK.TRANS64.TRYWAIT P1, [UR20+0x13230], R3 ;  /* 0x01323003ff0075a7 */ /* 0x0000620008020154 */
[----:B------:R-:W-:Y:S05]  /*3dc0*/  @!P0 BRA `(.L_x_17) ;  /* 0x0000000000048947 */ /* 0x000fea0003800000 */
[----:B------:R-:W-:Y:S01]  /*3dd0*/  BPT.TRAP 0x1 ;  /* 0x000000040000795c */ /* 0x000fe20000300000 */
.L_x_17:
[----:B-1----:R-:W-:Y:S05]  /*3de0*/  @P1 BRA `(.L_x_18) ;  /* 0x0000000000081947 */ /* 0x002fea0003800000 */
[----:B------:R-:W1:Y:S02]  /*3df0*/  SYNCS.PHASECHK.TRANS64.TRYWAIT P1, [UR20+0x13230], R3 ;  /* 0x01323003ff0075a7 */ /* 0x000e640008020154 */
[----:B-1----:R-:W-:Y:S05]  /*3e00*/  @!P1 BRA `(.L_x_19) ;  /* 0x0000006800189947 */ /* 0x002fea0003800000 */
.L_x_18:
[----:B------:R-:W-:Y:S01]  /*3e10*/  R2UR UR23, R0 ;  /* 0x00000000001772ca */ /* 0x000fe200000e0000 */
[----:B------:R-:W-:Y:S01]  /*3e20*/  WARPGROUP.ARRIVE ;  /* 0x00000000000079c5 */ /* 0x000fe20000000000 */
[----:B------:R-:W-:Y:S01]  /*3e30*/  UMOV UR11, 0x80000020 ;  /* 0x80000020000b7882 */ /* 0x000fe20000000000 */
[----:B------:R-:W-:Y:S01]  /*3e40*/  UMOV UR12, UR8 ;  /* 0x00000008000c7c82 */ /* 0x000fe20008000000 */
[----:B------:R-:W-:Y:S01]  /*3e50*/  UMOV UR13, UR9 ;  /* 0x00000009000d7c82 */ /* 0x000fe20008000000 */
[----:B------:R-:W-:Y:S01]  /*3e60*/  UMOV UR15, 0x80000020 ;  /* 0x80000020000f7882 */ /* 0x000fe20000000000 */
[----:B------:R-:W-:Y:S01]  /*3e70*/  UMOV UR16, UR8 ;  /* 0x0000000800107c82 */ /* 0x000fe20008000000 */
[----:B------:R-:W-:Y:S01]  /*3e80*/  UMOV UR17, UR9 ;  /* 0x0000000900117c82 */ /* 0x000fe20008000000 */
[----:B------:R-:W-:Y:S01]  /*3e90*/  UMOV UR19, 0x80000020 ;  /* 0x8000002000137882 */ /* 0x000fe20000000000 */
[----:B------:R-:W-:-:S04]  /*3ea0*/  UMOV UR7, 0x80000020 ;  /* 0x8000002000077882 */ /* 0x000fc80000000000 */
[----:B------:R-:W-:-:S04]  /*3eb0*/  UIMAD UR23, UR39, 0x280, UR23 ;  /* 0x00000280271778a4 */ /* 0x000fc8000f8e0217 */
[----:B------:R-:W-:Y:S02]  /*3ec0*/  UIADD3 UR14, UR23, 0x80, URZ ;  /* 0x00000080170e7890 */ /* 0x000fe4000fffe03f */
[----:B------:R-:W-:Y:S02]  /*3ed0*/  UIADD3 UR18, UR23, 0x100, URZ ;  /* 0x0000010017127890 */ /* 0x000fe4000fffe03f */
[----:B------:R-:W-:Y:S01]  /*3ee0*/  UMOV UR10, UR23 ;  /* 0x00000017000a7c82 */ /* 0x000fe20008000000 */
[----:B------:R-:W-:Y:S01]  /*3ef0*/  UIADD3 UR6, UR23, 0x200, URZ ;  /* 0x0000020017067890 */ /* 0x000fe2000fffe03f */
[----:B------:R-:W-:Y:S01]  /*3f00*/  QGMMA.64x32x32.F32.E4M3.E4M3 R120, gdesc[UR8], RZ, !UPT, gsb0 ;  /* 0x00600000087879f3 */ /* 0x000fe2000c0008ff */
[----:B------:R-:W-:Y:S01]  /*3f10*/  UIADD3 UR10, UR23, 0x180, URZ ;  /* 0x00000180170a7890 */ /* 0x000fe2000fffe03f */
[----:B------:R-:W-:Y:S01]  /*3f20*/  UMOV UR11, 0x80000020 ;  /* 0x80000020000b7882 */ /* 0x000fe20000000000 */
[----:B------:R-:W-:Y:S02]  /*3f30*/  WARPGROUP.DEPBAR.LE gsb0, 0x0 ;  /* 0x00008000000079c5 */ /* 0x000fe40000010000 */
[----:B------:R-:W-:-:S06]  /*3f40*/  WARPGROUP.ARRIVE ;  /* 0x00000000000079c5 */ /* 0x000fcc0000000000 */
[----:B------:R-:W-:Y:S01]  /*3f50*/  QGMMA.64x32x32.F32.E4M3.E4M3 R104, gdesc[UR12], RZ, !UPT, gsb0 ;  /* 0x006000000c6879f3 */ /* 0x000fe2000c0008ff */
[----:B------:R-:W-:Y:S01]  /*3f60*/  UIADD3 UR14, UR23, 0x82, URZ ;  /* 0x00000082170e7890 */ /* 0x000fe2000fffe03f */
[----:B------:R-:W-:Y:S01]  /*3f70*/  UMOV UR12, UR4 ;  /* 0x00000004000c7c82 */ /* 0x000fe20008000000 */
[----:B------:R-:W-:Y:S01]  /*3f80*/  UMOV UR13, UR5 ;  /* 0x00000005000d7c82 */ /* 0x000fe20008000000 */
        /* <DEDUP_REMOVED lines=11> */
[----:B------:R-:W-:Y:S01]  /*4040*/  UMOV UR10, UR6 ;  /* 0x00000006000a7c82 */ /* 0x000fe20008000000 */
[----:B------:R-:W-:Y:S01]  /*4050*/  UMOV UR11, 0x80000020 ;  /* 0x80000020000b7882 */ /* 0x000fe20000000000 */
[----:B------:R-:W-:Y:S01]  /*4060*/  UIADD3 UR6, UR23, 0x2, URZ ;  /* 0x0000000217067890 */ /* 0x000fe2000fffe03f */
[----:B------:R-:W-:Y:S02]  /*4070*/  WARPGROUP.DEPBAR.LE gsb0, 0x0 ;  /* 0x00008000000079c5 */ /* 0x000fe40000010000 */
[----:B------:R-:W-:-:S06]  /*4080*/  WARPGROUP.ARRIVE ;  /* 0x00000000000079c5 */ /* 0x000fcc0000000000 */
[----:B------:R-:W-:Y:S03]  /*4090*/  QGMMA.64x32x32.F32.E4M3.E4M3 R56, gdesc[UR8], RZ, !UPT, gsb0 ;  /* 0x00600000083879f3 */ /* 0x000fe6000c0008ff */
[----:B------:R-:W-:Y:S02]  /*40a0*/  WARPGROUP.DEPBAR.LE gsb0, 0x0 ;  /* 0x00008000000079c5 */ /* 0x000fe40000010000 */
[----:B------:R-:W-:-:S06]  /*40b0*/  WARPGROUP.ARRIVE ;  /* 0x00000000000079c5 */ /* 0x000fcc0000000000 */
[----:B------:R-:W-:Y:S01]  /*40c0*/  QGMMA.64x32x32.F32.E4M3.E4M3 R120, gdesc[UR4], R120, gsb0 ;  /* 0x00600000047879f3 */ /* 0x000fe20008000878 */
[----:B------:R-:W-:Y:S01]  /*40d0*/  UIADD3 UR6, UR23, 0x182, URZ ;  /* 0x0000018217067890 */ /* 0x000fe2000fffe03f */
[----:B------:R-:W-:Y:S01]  /*40e0*/  UMOV UR7, 0x80000020 ;  /* 0x8000002000077882 */ /* 0x000fe20000000000 */
[----:B------:R-:W-:Y:S01]  /*40f0*/  UIADD3 UR23, UR23, 0x202, URZ ;  /* 0x0000020217177890 */ /* 0x000fe2000fffe03f */
[----:B------:R-:W-:Y:S02]  /*4100*/  WARPGROUP.DEPBAR.LE gsb0, 0x0 ;  /* 0x00008000000079c5 */ /* 0x000fe40000010000 */
[----:B------:R-:W-:-:S06]  /*4110*/  WARPGROUP.ARRIVE ;  /* 0x00000000000079c5 */ /* 0x000fcc0000000000 */
[----:B------:R-:W-:Y:S03]  /*4120*/  QGMMA.64x32x32.F32.E4M3.E4M3 R104, gdesc[UR12], R104, gsb0 ;  /* 0x006000000c6879f3 */ /* 0x000fe60008000868 */
[----:B------:R-:W-:Y:S02]  /*4130*/  WARPGROUP.DEPBAR.LE gsb0, 0x0 ;  /* 0x00008000000079c5 */ /* 0x000fe40000010000 */
[----:B------:R-:W-:-:S06]  /*4140*/  WARPGROUP.ARRIVE ;  /* 0x00000000000079c5 */ /* 0x000fcc0000000000 */
[----:B------:R-:W-:Y:S03]  /*4150*/  QGMMA.64x32x32.F32.E4M3.E4M3 R88, gdesc[UR16], R88, gsb0 ;  /* 0x00600000105879f3 */ /* 0x000fe60008000858 */
[----:B------:R-:W-:Y:S02]  /*4160*/  WARPGROUP.DEPBAR.LE gsb0, 0x0 ;  /* 0x00008000000079c5 */ /* 0x000fe40000010000 */
[----:B------:R-:W-:-:S06]  /*4170*/  WARPGROUP.ARRIVE ;  /* 0x00000000000079c5 */ /* 0x000fcc0000000000 */
[----:B------:R-:W-:Y:S01]  /*4180*/  QGMMA.64x32x32.F32.E4M3.E4M3 R72, gdesc[UR4], R72, gsb0 ;  /* 0x00600000044879f3 */ /* 0x000fe20008000848 */
[----:B------:R-:W-:Y:S01]  /*4190*/  UMOV UR6, UR23 ;  /* 0x0000001700067c82 */ /* 0x000fe20008000000 */
[----:B------:R-:W-:Y:S01]  /*41a0*/  UMOV UR7, 0x80000020 ;  /* 0x8000002000077882 */ /* 0x000fe20000000000 */
[----:B------:R-:W-:Y:S02]  /*41b0*/  WARPGROUP.DEPBAR.LE gsb0, 0x0 ;  /* 0x00008000000079c5 */ /* 0x000fe40000010000 */
[----:B------:R-:W-:-:S06]  /*41c0*/  WARPGROUP.ARRIVE ;  /* 0x00000000000079c5 */ /* 0x000fcc0000000000 */
[----:B------:R-:W-:Y:S03]  /*41d0*/  QGMMA.64x32x32.F32.E4M3.E4M3 R56, gdesc[UR4], R56, gsb0 ;  /* 0x00600000043879f3 */ /* 0x000fe60008000838 */
[----:B------:R-:W-:Y:S02]  /*41e0*/  WARPGROUP.DEPBAR.LE gsb0, 0x0 ;  /* 0x00008000000079c5 */ /* 0x000fe40000010000 */
[----:B------:R-:W-:Y:S05]  /*41f0*/  @!P0 BRA `(.L_x_20) ;  /* 0x0000000000048947 */ /* 0x000fea0003800000 */
[----:B------:R-:W-:Y:S01]  /*4200*/  BPT.TRAP 0x1 ;  /* 0x000000040000795c */ /* 0x000fe20000300000 */
.L_x_20:
[----:B------:R-:W-:Y:S01]  /*4210*/  ULEA UR11, UR21, UR44, 0x3 ;  /* 0x0000002c150b7291 */ /* 0x000fe2000f8e183f */
[----:B01----:R-:W-:-:S05]  /*4220*/  IMAD.U32 R3, RZ, RZ, UR22 ;  /* 0x00000016ff037e24 */ /* 0x003fca000f8e00ff */
[----:B------:R-:W-:-:S04]  /*4230*/  SHF.L.U32 R3, R3, 0x1f, RZ ;  /* 0x0000001f03037819 */ /* 0x000fc800000006ff */
[----:B------:R0:W1:Y:S01]  /*4240*/  SYNCS.PHASECHK.TRANS64.TRYWAIT P1, [UR11+0x13250], R3 ;  /* 0x01325003ff0075a7 */ /* 0x000062000802014b */
[----:B------:R-:W-:Y:S05]  /*4250*/  @!P0 BRA `(.L_x_21) ;  /* 0x0000000000048947 */ /* 0x000fea0003800000 */
[----:B------:R-:W-:Y:S01]  /*4260*/  BPT.TRAP 0x1 ;  /* 0x000000040000795c */ /* 0x000fe20000300000 */
.L_x_21:
[----:B-1----:R-:W-:Y:S05]  /*4270*/  @P1 BRA `(.L_x_22) ;  /* 0x0000000000081947 */ /* 0x002fea0003800000 */
[----:B------:R-:W1:Y:S02]  /*4280*/  SYNCS.PHASECHK.TRANS64.TRYWAIT P1, [UR11+0x13250], R3 ;  /* 0x01325003ff0075a7 */ /* 0x000e64000802014b */
[----:B-1----:R-:W-:Y:S05]  /*4290*/  @!P1 BRA `(.L_x_23) ;  /* 0x00000064000c9947 */ /* 0x002fea0003800000 */
.L_x_22:
[----:B-1----:R-:W-:Y:S01]  /*42a0*/  FMNMX.FTZ R6, R120, R7, !PT ;  /* 0x0000000778067209 */ /* 0x002fe20007810000 */
[----:B------:R-:W-:Y:S01]  /*42b0*/  UIADD3 UR6, UR44, 0x1000, URZ ;  /* 0x000010002c067890 */ /* 0x000fe2000fffe03f */
[----:B------:R-:W-:Y:S01]  /*42c0*/  FMNMX.FTZ R8, R122, R9, !PT ;  /* 0x000000097a087209 */ /* 0x000fe20007810000 */
[----:B------:R-:W-:Y:S01]  /*42d0*/  WARPGROUP.ARRIVE ;  /* 0x00000000000079c5 */ /* 0x000fe20000000000 */
[----:B0-----:R-:W-:Y:S01]  /*42e0*/  FMNMX.FTZ R3, R121, R6, !PT ;  /* 0x0000000679037209 */ /* 0x001fe20007810000 */
[----:B------:R-:W-:Y:S01]  /*42f0*/  USHF.R.U32.HI UR6, URZ, 0x4, UR6 ;  /* 0x000000043f067899 */ /* 0x000fe20008011606 */
[----:B------:R-:W-:Y:S01]  /*4300*/  FMNMX.FTZ R11, R123, R8, !PT ;  /* 0x000000087b0b7209 */ /* 0x000fe20007810000 */
[----:B------:R-:W-:Y:S01]  /*4310*/  UMOV UR7, 0xc0000010 ;  /* 0xc000001000077882 */ /* 0x000fe20000000000 */
[----:B------:R-:W-:Y:S01]  /*4320*/  FMNMX.FTZ R6, R124, R3, !PT ;  /* 0x000000037c067209 */ /* 0x000fe20007810000 */
[----:B------:R-:W-:Y:S01]  /*4330*/  ULOP3.LUT UR6, UR6, 0x3fff, URZ, 0xc0, !UPT ;  /* 0x00003fff06067892 */ /* 0x000fe2000f8ec03f */
[----:B------:R-:W-:-:S02]  /*4340*/  FMNMX.FTZ R8, R126, R11, !PT ;  /* 0x0000000b7e087209 */ /* 0x000fc40007810000 */
[----:B------:R-:W-:Y:S01]  /*4350*/  FMNMX.FTZ R3, R125, R6, !PT ;  /* 0x000000067d037209 */ /* 0x000fe20007810000 */
[----:B------:R-:W-:Y:S01]  /*4360*/  ULOP3.LUT UR6, UR6, 0x10000, URZ, 0xfc, !UPT ;  /* 0x0001000006067892 */ /* 0x000fe2000f8efc3f */
[----:B------:R-:W-:Y:S02]  /*4370*/  FMNMX.FTZ R11, R127, R8, !PT ;  /* 0x000000087f0b7209 */ /* 0x000fe40007810000 */
[----:B------:R-:W-:Y:S01]  /*4380*/  FMNMX.FTZ R6, R128, R3, !PT ;  /* 0x0000000380067209 */ /* 0x000fe20007810000 */
[----:B------:R-:W-:Y:S01]  /*4390*/  UIMAD UR10, UR21, 0x280, UR6 ;  /* 0x00000280150a78a4 */ /* 0x000fe2000f8e0206 */
[----:B------:R-:W-:Y:S02]  /*43a0*/  FMNMX.FTZ R8, R130, R11, !PT ;  /* 0x0000000b82087209 */ /* 0x000fe40007810000 */
[----:B------:R-:W-:Y:S02]  /*43b0*/  FMNMX.FTZ R3, R129, R6, !PT ;  /* 0x0000000681037209 */ /* 0x000fe40007810000 */
[----:B------:R-:W-:-:S02]  /*43c0*/  FMNMX.FTZ R11, R131, R8, !PT ;  /* 0x00000008830b7209 */ /* 0x000fc40007810000 */
[----:B------:R-:W-:Y:S01]  /*43d0*/  FMNMX.FTZ R6, R132, R3, !PT ;  /* 0x0000000384067209 */ /* 0x000fe20007810000 */
[----:B------:R-:W-:Y:S01]  /*43e0*/  UMOV UR6, UR10 ;  /* 0x0000000a00067c82 */ /* 0x000fe20008000000 */
[----:B------:R-:W-:Y:S01]  /*43f0*/  FMNMX.FTZ R8, R134, R11, !PT ;  /* 0x0000000b86087209 */ /* 0x000fe20007810000 */
[----:B------:R-:W-:Y:S01]  /*4400*/  QGMMA.64x64x32.F32.E4M3.E4M3 R24, R152, gdesc[UR4], R24, gsb0 ;  /* 0x00e0000498187df3 */ /* 0x000fe20008000818 */
[----:B------:R-:W-:Y:S01]  /*4410*/  FMNMX.FTZ R3, R133, R6, !PT ;  /* 0x0000000685037209 */ /* 0x000fe20007810000 */
[----:B------:R-:W-:Y:S01]  /*4420*/  UIADD3 UR6, UR10, 0x80, URZ ;  /* 0x000000800a067890 */ /* 0x000fe2000fffe03f */
[----:B------:R-:W-:Y:S01]  /*4430*/  FMNMX.FTZ R11, R135, R8, !PT ;  /* 0x00000008870b7209 */ /* 0x000fe20007810000 */
[----:B------:R-:W-:Y:S01]  /*4440*/  UMOV UR7, 0xc0000010 ;  /* 0xc000001000077882 */ /* 0x000fe20000000000 */
[----:B------:R-:W-:Y:S02]  /*4450*/  FMNMX.FTZ R6, R104, R3, !PT ;  /* 0x0000000368067209 */ /* 0x000fe40007810000 */
[----:B------:R-:W-:-:S02]  /*4460*/  FMNMX.FTZ R8, R106, R11, !PT ;  /* 0x0000000b6a087209 */ /* 0x000fc40007810000 */
[----:B------:R-:W-:Y:S02]  /*4470*/  FMNMX.FTZ R3, R105, R6, !PT ;  /* 0x0000000669037209 */ /* 0x000fe40007810000 */
[----:B------:R-:W-:Y:S02]  /*4480*/  FMNMX.FTZ R11, R107, R8, !PT ;  /* 0x000000086b0b7209 */ /* 0x000fe40007810000 */
[----:B------:R-:W-:Y:S02]  /*4490*/  FMNMX.FTZ R6, R108, R3, !PT ;  /* 0x000000036c067209 */ /* 0x000fe40007810000 */
[----:B------:R-:W-:Y:S02]  /*44a0*/  FMNMX.FTZ R8, R110, R11, !PT ;  /* 0x0000000b6e087209 */ /* 0x000fe40007810000 */
        /* <DEDUP_REMOVED lines=30> */
[----:B------:R-:W-:Y:S01]  /*4690*/  FMNMX.FTZ R6, R76, R3, !PT ;  /* 0x000000034c067209 */ /* 0x000fe20007810000 */
[----:B------:R-:W-:Y:S02]  /*46a0*/  WARPGROUP.DEPBAR.LE gsb0, 0x0 ;  /* 0x00008000000079c5 */ /* 0x000fe40000010000 */
[----:B------:R-:W-:Y:S01]  /*46b0*/  FMNMX.FTZ R8, R78, R11, !PT ;  /* 0x0000000b4e087209 */ /* 0x000fe20007810000 */
[----:B------:R-:W-:Y:S01]  /*46c0*/  WARPGROUP.ARRIVE ;  /* 0x00000000000079c5 */ /* 0x000fe20000000000 */
[----:B------:R-:W-:-:S05]  /*46d0*/  FMNMX.FTZ R3, R77, R6, !PT ;  /* 0x000000064d037209 */ /* 0x000fca0007810000 */
[----:B------:R-:W0:Y:S01]  /*46e0*/  S2R R155, SR_TID.X ;  /* 0x00000000009b7919 */ /* 0x000e220000002100 */
[----:B------:R-:W-:Y:S02]  /*46f0*/  FMNMX.FTZ R11, R79, R8, !PT ;  /* 0x000000084f0b7209 */ /* 0x000fe40007810000 */
        /* <DEDUP_REMOVED lines=27> */
[----:B0-----:R-:W-:Y:S01]  /*48b0*/  LOP3.LUT P1, RZ, R155, 0x7f, RZ, 0xc0, !PT ;  /* 0x0000007f9bff7812 */ /* 0x001fe2000782c0ff */
[----:B------:R-:W0:Y:S04]  /*48c0*/  SHFL.BFLY PT, R3, R6, 0x2, 0x1f ;  /* 0x0c401f0006037f89 */ /* 0x000e2800000e0000 */
[----:B------:R-:W1:Y:S01]  /*48d0*/  SHFL.BFLY PT, R11, R8, 0x2, 0x1f ;  /* 0x0c401f00080b7f89 */ /* 0x000e6200000e0000 */
[----:B0-----:R-:W-:Y:S02]  /*48e0*/  FMNMX.FTZ R10, R6, R3, !PT ;  /* 0x00000003060a7209 */ /* 0x001fe40007810000 */
[----:B-1----:R-:W-:-:S03]  /*48f0*/  FMNMX.FTZ R11, R8, R11, !PT ;  /* 0x0000000b080b7209 */ /* 0x002fc60007810000 */
[----:B------:R-:W0:Y:S01]  /*4900*/  SHFL.BFLY PT, R3, R10, 0x1, 0x1f ;  /* 0x0c201f000a037f89 */ /* 0x000e2200000e0000 */
[----:B------:R-:W-:Y:S02]  /*4910*/  WARPGROUP.DEPBAR.LE gsb0, 0x0 ;  /* 0x00008000000079c5 */ /* 0x000fe40000010000 */
[----:B------:R-:W-:Y:S01]  /*4920*/  WARPGROUP.ARRIVE ;  /* 0x00000000000079c5 */ /* 0x000fe20000000000 */
[----:B------:R-:W1:Y:S05]  /*4930*/  SHFL.BFLY PT, R12, R11, 0x1, 0x1f ;  /* 0x0c201f000b0c7f89 */ /* 0x000e6a00000e0000 */
[----:B------:R-:W-:Y:S01]  /*4940*/  QGMMA.64x64x32.F32.E4M3.E4M3 R24, R140, gdesc[UR4], R24, gsb0 ;  /* 0x00e000048c187df3 */ /* 0x000fe20008000818 */
[----:B------:R-:W-:Y:S01]  /*4950*/  UIADD3 UR6, UR10, 0x180, URZ ;  /* 0x000001800a067890 */ /* 0x000fe2000fffe03f */
[----:B------:R-:W-:Y:S01]  /*4960*/  UMOV UR7, 0xc0000010 ;  /* 0xc000001000077882 */ /* 0x000fe20000000000 */
[----:B0-----:R-:W-:Y:S01]  /*4970*/  FMNMX.FTZ R3, R10, R3, !PT ;  /* 0x000000030a037209 */ /* 0x001fe20007810000 */
[----:B------:R-:W-:Y:S01]  /*4980*/  IMAD.U32 R10, RZ, RZ, UR45 ;  /* 0x0000002dff0a7e24 */ /* 0x000fe2000f8e00ff */
[----:B-1----:R-:W-:-:S03]  /*4990*/  FMNMX.FTZ R6, R11, R12, !PT ;  /* 0x0000000c0b067209 */ /* 0x002fc60007810000 */
[----:B------:R-:W-:-:S04]  /*49a0*/  FADD.FTZ R7, -R3, R7 ;  /* 0x0000000703077221 */ /* 0x000fc80000010100 */
[----:B------:R-:W-:Y:S01]  /*49b0*/  FMUL.FTZ R8, R7, UR45 ;  /* 0x0000002d07087c20 */ /* 0x000fe20008410000 */
[----:B------:R-:W-:-:S01]  /*49c0*/  FADD.FTZ R7, -R6, R9 ;  /* 0x0000000906077221 */ /* 0x000fc20000010100 */
[----:B------:R-:W-:-:S03]  /*49d0*/  FFMA.FTZ R9, R3, R10, -8 ;  /* 0xc100000003097423 */ /* 0x000fc6000001000a */
[----:B------:R-:W-:Y:S01]  /*49e0*/  FMUL.FTZ R7, R7, UR45 ;  /* 0x0000002d07077c20 */ /* 0x000fe20008410000 */
[----:B------:R-:W-:-:S01]  /*49f0*/  FFMA.FTZ R10, R121, UR45, -R9 ;  /* 0x0000002d790a7c23 */ /* 0x000fc20008010809 */
[----:B------:R-:W-:Y:S02]  /*4a00*/  IMAD.U32 R121, RZ, RZ, UR45 ;  /* 0x0000002dff797e24 */ /* 0x000fe4000f8e00ff */
        /* <DEDUP_REMOVED lines=39> */
[----:B------:R-:W-:Y:S01]  /*4c80*/  FFMA.FTZ R69, R6, R121, -8 ;  /* 0xc100000006457423 */ /* 0x000fe20000010079 */
[----:B------:R-:W-:Y:S03]  /*4c90*/  MUFU.EX2 R8, R8 ;  /* 0x0000000800087308 */ /* 0x000fe60000000800 */
[----:B------:R-:W-:-:S01]  /*4ca0*/  FFMA.FTZ R120, R122, UR45, -R69 ;  /* 0x0000002d7a787c23 */ /* 0x000fc20008010845 */
[--C-:B------:R-:W-:Y:S01]  /*4cb0*/  FFMA.FTZ R121, R123, UR45, -R69.reuse ;  /* 0x0000002d7b797c23 */ /* 0x100fe20008010845 */
[----:B------:R-:W-:-:S01]  /*4cc0*/  FFMA.FTZ R122, R126, UR45, -R69 ;  /* 0x0000002d7e7a7c23 */ /* 0x000fc20008010845 */
[--C-:B------:R-:W-:Y:S01]  /*4cd0*/  FFMA.FTZ R123, R127, UR45, -R69.reuse ;  /* 0x0000002d7f7b7c23 */ /* 0x100fe20008010845 */
[----:B------:R-:W-:-:S01]  /*4ce0*/  FFMA.FTZ R124, R130, UR45, -R69 ;  /* 0x0000002d827c7c23 */ /* 0x000fc20008010845 */
[----:B------:R-:W0:Y:S01]  /*4cf0*/  MUFU.EX2 R11, R11 ;  /* 0x0000000b000b7308 */ /* 0x000e220000000800 */
[----:B------:R-:W-:-:S02]  /*4d00*/  WARPGROUP.DEPBAR.LE gsb0, 0x0 ;  /* 0x00008000000079c5 */ /* 0x000fc40000010000 */
[----:B------:R-:W-:Y:S01]  /*4d10*/  WARPGROUP.ARRIVE ;  /* 0x00000000000079c5 */ /* 0x000fe20000000000 */
[----:B------:R-:W-:-:S01]  /*4d20*/  FFMA.FTZ R125, R131, UR45, -R69 ;  /* 0x0000002d837d7c23 */ /* 0x000fc20008010845 */
[--C-:B------:R-:W-:Y:S01]  /*4d30*/  FFMA.FTZ R126, R134, UR45, -R69.reuse ;  /* 0x0000002d867e7c23 */ /* 0x100fe20008010845 */
[----:B------:R-:W-:-:S01]  /*4d40*/  FFMA.FTZ R127, R135, UR45, -R69 ;  /* 0x0000002d877f7c23 */ /* 0x000fc20008010845 */
[--C-:B------:R-:W-:Y:S01]  /*4d50*/  FFMA.FTZ R106, R106, UR45, -R69.reuse ;  /* 0x0000002d6a6a7c23 */ /* 0x100fe20008010845 */
[----:B------:R-:W-:Y:S01]  /*4d60*/  MUFU.EX2 R7, R7 ;  /* 0x0000000700077308 */ /* 0x000fe20000000800 */
[----:B------:R-:W-:Y:S01]  /*4d70*/  QGMMA.64x64x32.F32.E4M3.E4M3 R24, R144, gdesc[UR4], R24, gsb0 ;  /* 0x00e0000490187df3 */ /* 0x000fe20008000818 */
[----:B------:R-:W-:-:S01]  /*4d80*/  FFMA.FTZ R107, R107, UR45, -R69 ;  /* 0x0000002d6b6b7c23 */ /* 0x000fc20008010845 */
[--C-:B------:R-:W-:Y:S01]  /*4d90*/  FFMA.FTZ R110, R110, UR45, -R69.reuse ;  /* 0x0000002d6e6e7c23 */ /* 0x100fe20008010845 */
[----:B------:R-:W-:-:S01]  /*4da0*/  FFMA.FTZ R111, R111, UR45, -R69 ;  /* 0x0000002d6f6f7c23 */ /* 0x000fc20008010845 */
[--C-:B------:R-:W-:Y:S01]  /*4db0*/  FFMA.FTZ R114, R114, UR45, -R69.reuse ;  /* 0x0000002d72727c23 */ /* 0x100fe20008010845 */
[----:B------:R-:W-:-:S01]  /*4dc0*/  FFMA.FTZ R115, R115, UR45, -R69 ;  /* 0x0000002d73737c23 */ /* 0x000fc20008010845 */
[----:B------:R-:W-:Y:S01]  /*4dd0*/  FFMA.FTZ R118, R118, UR45, -R69 ;  /* 0x0000002d76767c23 */ /* 0x000fe20008010845 */
[----:B------:R-:W1:Y:S01]  /*4de0*/  MUFU.EX2 R120, R120 ;  /* 0x0000007800787308 */ /* 0x000e620000000800 */
[----:B0-----:R-:W-:-:S01]  /*4df0*/  FFMA.FTZ R5, R8, R5, R11 ;  /* 0x0000000508057223 */ /* 0x001fc2000001000b */
        /* <DEDUP_REMOVED lines=9> */
[----:B------:R-:W-:Y:S01]  /*4e90*/  UIADD3 UR6, UR10, 0x200, URZ ;  /* 0x000002000a067890 */ /* 0x000fe2000fffe03f */
[--C-:B------:R-:W-:Y:S01]  /*4ea0*/  FFMA.FTZ R103, R103, UR45, -R69.reuse ;  /* 0x0000002d67677c23 */ /* 0x100fe20008010845 */
[----:B------:R-:W-:-:S01]  /*4eb0*/  FFMA.FTZ R74, R74, UR45, -R69 ;  /* 0x0000002d4a4a7c23 */ /* 0x000fc20008010845 */
[----:B------:R-:W-:Y:S01]  /*4ec0*/  UMOV UR7, 0xc0000010 ;  /* 0xc000001000077882 */ /* 0x000fe20000000000 */
[----:B------:R-:W-:-:S01]  /*4ed0*/  FFMA.FTZ R75, R75, UR45, -R69 ;  /* 0x0000002d4b4b7c23 */ /* 0x000fc20008010845 */
[----:B------:R-:W2:Y:S01]  /*4ee0*/  MUFU.EX2 R121, R121 ;  /* 0x0000007900797308 */ /* 0x000ea20000000800 */
[----:B-1----:R-:W-:-:S01]  /*4ef0*/  FFMA.FTZ R4, R7, R4, R120 ;  /* 0x0000000407047223 */ /* 0x002fc20000010078 */
[--C-:B------:R-:W-:Y:S01]  /*4f00*/  FFMA.FTZ R78, R78, UR45, -R69.reuse ;  /* 0x0000002d4e4e7c23 */ /* 0x100fe20008010845 */
[----:B------:R-:W-:-:S01]  /*4f10*/  FFMA.FTZ R79, R79, UR45, -R69 ;  /* 0x0000002d4f4f7c23 */ /* 0x000fc20008010845 */
[--C-:B------:R-:W-:Y:S01]  /*4f20*/  FFMA.FTZ R82, R82, UR45, -R69.reuse ;  /* 0x0000002d52527c23 */ /* 0x100fe20008010845 */
[----:B------:R-:W-:-:S01]  /*4f30*/  FFMA.FTZ R83, R83, UR45, -R69 ;  /* 0x0000002d53537c23 */ /* 0x000fc20008010845 */
[--C-:B------:R-:W-:Y:S01]  /*4f40*/  FFMA.FTZ R86, R86, UR45, -R69.reuse ;  /* 0x0000002d56567c23 */ /* 0x100fe20008010845 */
[----:B------:R-:W-:-:S01]  /*4f50*/  FFMA.FTZ R87, R87, UR45, -R69 ;  /* 0x0000002d57577c23 */ /* 0x000fc20008010845 */
[----:B------:R-:W1:Y:S01]  /*4f60*/  MUFU.EX2 R12, R12 ;  /* 0x0000000c000c7308 */ /* 0x000e620000000800 */
[----:B0-----:R-:W-:-:S01]  /*4f70*/  FADD.FTZ R5, R10, R5 ;  /* 0x000000050a057221 */ /* 0x001fc20000010000 */
[--C-:B------:R-:W-:Y:S01]  /*4f80*/  FFMA.FTZ R58, R58, UR45, -R69.reuse ;  /* 0x0000002d3a3a7c23 */ /* 0x100fe20008010845 */
[----:B------:R-:W-:-:S01]  /*4f90*/  FFMA.FTZ R59, R59, UR45, -R69 ;  /* 0x0000002d3b3b7c23 */ /* 0x000fc20008010845 */
[--C-:B------:R-:W-:Y:S01]  /*4fa0*/  FFMA.FTZ R62, R62, UR45, -R69.reuse ;  /* 0x0000002d3e3e7c23 */ /* 0x100fe20008010845 */
[----:B------:R-:W-:-:S01]  /*4fb0*/  FFMA.FTZ R63, R63, UR45, -R69 ;  /* 0x0000002d3f3f7c23 */ /* 0x000fc20008010845 */
[--C-:B------:R-:W-:Y:S01]  /*4fc0*/  FFMA.FTZ R66, R66, UR45, -R69.reuse ;  /* 0x0000002d42427c23 */ /* 0x100fe20008010845 */
[----:B------:R-:W-:-:S01]  /*4fd0*/  FFMA.FTZ R67, R67, UR45, -R69 ;  /* 0x0000002d43437c23 */ /* 0x000fc20008010845 */
[----:B------:R-:W0:Y:S01]  /*4fe0*/  MUFU.EX2 R122, R122 ;  /* 0x0000007a007a7308 */ /* 0x000e220000000800 */
[----:B--2---:R-:W-:-:S01]  /*4ff0*/  FADD.FTZ R129, R121, R4 ;  /* 0x0000000479817221 */ /* 0x004fc20000010000 */
[--C-:B------:R-:W-:Y:S01]  /*5000*/  FFMA.FTZ R70, R70, UR45, -R69.reuse ;  /* 0x0000002d46467c23 */ /* 0x100fe20008010845 */
[----:B------:R-:W-:-:S05]  /*5010*/  FFMA.FTZ R69, R71, UR45, -R69 ;  /* 0x0000002d47457c23 */ /* 0x000fca0008010845 */
[----:B------:R-:W2:Y:S01]  /*5020*/  MUFU.EX2 R13, R13 ;  /* 0x0000000d000d7308 */ /* 0x000ea20000000800 */
[----:B-1----:R-:W-:-:S07]  /*5030*/  FADD.FTZ R4, R12, R5 ;  /* 0x000000050c047221 */ /* 0x002fce0000010000 */
[----:B------:R-:W1:Y:S01]  /*5040*/  MUFU.EX2 R123, R123 ;  /* 0x0000007b007b7308 */ /* 0x000e620000000800 */
[----:B0-----:R-:W-:-:S07]  /*5050*/  FADD.FTZ R128, R122, R129 ;  /* 0x000000817a807221 */ /* 0x001fce0000010000 */
[----:B------:R-:W0:Y:S01]  /*5060*/  MUFU.EX2 R14, R14 ;  /* 0x0000000e000e7308 */ /* 0x000e220000000800 */
[----:B--2---:R-:W-:-:S07]  /*5070*/  FADD.FTZ R5, R13, R4 ;  /* 0x000000040d057221 */ /* 0x004fce0000010000 */
[----:B------:R-:W2:Y:S01]  /*5080*/  MUFU.EX2 R124, R124 ;  /* 0x0000007c007c7308 */ /* 0x000ea20000000800 */
[----:B-1----:R-:W-:-:S01]  /*5090*/  FADD.FTZ R129, R123, R128 ;  /* 0x000000807b817221 */ /* 0x002fc20000010000 */
[----:B------:R-:W-:-:S06]  /*50a0*/  WARPGROUP.DEPBAR.LE gsb0, 0x0 ;  /* 0x00008000000079c5 */ /* 0x000fcc0000010000 */
[----:B------:R-:W1:Y:S01]  /*50b0*/  MUFU.EX2 R15, R15 ;  /* 0x0000000f000f7308 */ /* 0x000e620000000800 */
[----:B0-----:R-:W-:-:S01]  /*50c0*/  FADD.FTZ R4, R14, R5 ;  /* 0x000000050e047221 */ /* 0x001fc20000010000 */
[----:B------:R-:W-:-:S06]  /*50d0*/  WARPGROUP.ARRIVE ;  /* 0x00000000000079c5 */ /* 0x000fcc0000000000 */
[----:B------:R-:W0:Y:S01]  /*50e0*/  MUFU.EX2 R125, R125 ;  /* 0x0000007d007d7308 */ /* 0x000e220000000800 */
[----:B--2---:R-:W-:-:S01]  /*50f0*/  FADD.FTZ R128, R124, R129 ;  /* 0x000000817c807221 */ /* 0x004fc20000010000 */
[----:B------:R-:W-:Y:S06]  /*5100*/  QGMMA.64x64x32.F32.E4M3.E4M3 R24, R148, gdesc[UR4], R24, gsb0 ;  /* 0x00e0000494187df3 */ /* 0x000fec0008000818 */
[----:B------:R-:W2:Y:S01]  /*5110*/  MUFU.EX2 R20, R20 ;  /* 0x0000001400147308 */ /* 0x000ea20000000800 */
[----:B-1----:R-:W-:-:S07]  /*5120*/  FADD.FTZ R5, R15, R4 ;  /* 0x000000040f057221 */ /* 0x002fce0000010000 */
[----:B------:R-:W1:Y:S01]  /*5130*/  MUFU.EX2 R126, R126 ;  /* 0x0000007e007e7308 */ /* 0x000e620000000800 */
[----:B0-----:R-:W-:-:S07]  /*5140*/  FADD.FTZ R129, R125, R128 ;  /* 0x000000807d817221 */ /* 0x001fce0000010000 */
[----:B------:R-:W0:Y:S01]  /*5150*/  MUFU.EX2 R21, R21 ;  /* 0x0000001500157308 */ /* 0x000e220000000800 */
[----:B--2---:R-:W-:-:S07]  /*5160*/  FADD.FTZ R4, R20, R5 ;  /* 0x0000000514047221 */ /* 0x004fce0000010000 */
        /* <DEDUP_REMOVED lines=100> */
[----:B0-----:R-:W-:-:S01]  /*57b0*/  FADD.FTZ R5, R85, R4 ;  /* 0x0000000455057221 */ /* 0x001fc20000010000 */
[----:B------:R-:W-:-:S04]  /*57c0*/  IMAD.U32 R4, RZ, RZ, UR20 ;  /* 0x00000014ff047e24 */ /* 0x000fc8000f8e00ff */
[----:B------:R-:W-:Y:S02]  /*57d0*/  @!P1 VIADD R4, R4, 0x13240 ;  /* 0x0001324004049836 */ /* 0x000fe40000000000 */
[----:B------:R-:W0:Y:S01]  /*57e0*/  MUFU.EX2 R58, R58 ;  /* 0x0000003a003a7308 */ /* 0x000e220000000800 */
[----:B--2---:R-:W-:-:S02]  /*57f0*/  FADD.FTZ R129, R87, R128 ;  /* 0x0000008057817221 */ /* 0x004fc40000010000 */
[----:B------:R-:W-:-:S04]  /*5800*/  @!P1 PRMT R4, RZ, 0x654, R4 ;  /* 0x00000654ff049816 */ /* 0x000fc80000000004 */
[----:B------:R2:W-:Y:S01]  /*5810*/  @!P1 SYNCS.ARRIVE.TRANS64.RED.A1T0 RZ, [R4+URZ], RZ ;  /* 0x000000ff04ff99a7 */ /* 0x0005e2000810043f */
[----:B------:R-:W3:Y:S01]  /*5820*/  MUFU.EX2 R57, R57 ;  /* 0x0000003900397308 */ /* 0x000ee20000000800 */
[----:B-1----:R-:W-:-:S07]  /*5830*/  FADD.FTZ R128, R56, R5 ;  /* 0x0000000538807221 */ /* 0x002fce0000010000 */
[----:B------:R-:W1:Y:S01]  /*5840*/  MUFU.EX2 R59, R59 ;  /* 0x0000003b003b7308 */ /* 0x000e620000000800 */
[----:B0-----:R-:W-:-:S07]  /*5850*/  FADD.FTZ R130, R58, R129 ;  /* 0x000000813a827221 */ /* 0x001fce0000010000 */
[----:B------:R-:W0:Y:S01]  /*5860*/  MUFU.EX2 R60, R60 ;  /* 0x0000003c003c7308 */ /* 0x000e220000000800 */
[----:B---3--:R-:W-:-:S07]  /*5870*/  FADD.FTZ R5, R57, R128 ;  /* 0x0000008039057221 */ /* 0x008fce0000010000 */
[----:B------:R-:W3:Y:S01]  /*5880*/  MUFU.EX2 R62, R62 ;  /* 0x0000003e003e7308 */ /* 0x000ee20000000800 */
[----:B-1----:R-:W-:-:S07]  /*5890*/  FADD.FTZ R129, R59, R130 ;  /* 0x000000823b817221 */ /* 0x002fce0000010000 */
[----:B------:R-:W1:Y:S01]  /*58a0*/  MUFU.EX2 R61, R61 ;  /* 0x0000003d003d7308 */ /* 0x000e620000000800 */
[----:B0-----:R-:W-:-:S07]  /*58b0*/  FADD.FTZ R128, R60, R5 ;  /* 0x000000053c807221 */ /* 0x001fce0000010000 */
[----:B------:R-:W0:Y:S01]  /*58c0*/  MUFU.EX2 R63, R63 ;  /* 0x0000003f003f7308 */ /* 0x000e220000000800 */
[----:B---3--:R-:W-:-:S07]  /*58d0*/  FADD.FTZ R130, R62, R129 ;  /* 0x000000813e827221 */ /* 0x008fce0000010000 */
        /* <DEDUP_REMOVED lines=16> */
[----:B--2---:R-:W-:-:S03]  /*59e0*/  FADD.FTZ R5, R9, R4 ;  /* 0x0000000409057221 */ /* 0x004fc60000010000 */
[----:B-1----:R-:W-:Y:S01]  /*59f0*/  FADD.FTZ R4, R69, R128 ;  /* 0x0000008045047221 */ /* 0x002fe20000010000 */
[----:B------:R-:W-:Y:S06]  /*5a00*/  @!P0 BRA `(.L_x_24) ;  /* 0x0000000000048947 */ /* 0x000fec0003800000 */
[----:B------:R-:W-:Y:S01]  /*5a10*/  BPT.TRAP 0x1 ;  /* 0x000000040000795c */ /* 0x000fe20000300000 */
.L_x_24:
[----:B------:R-:W-:Y:S01]  /*5a20*/  UIADD3 UR6, UR11, 0x13260, URZ ;  /* 0x000132600b067890 */ /* 0x000fe2000fffe03f */
[----:B------:R-:W-:Y:S01]  /*5a30*/  ISETP.LT.AND P1, PT, RZ, UR47, PT ;  /* 0x0000002fff007c0c */ /* 0x000fe2000bf21270 */
[----:B------:R-:W-:Y:S01]  /*5a40*/  UIADD3 UR7, UR47, -0x1, URZ ;  /* 0xffffffff2f077890 */ /* 0x000fe2000fffe03f */
[----:B------:R-:W-:Y:S01]  /*5a50*/  F2FP.SATFINITE.E4M3.F32.PACK_AB_MERGE_C R9, R9, R68, RZ ;  /* 0x000000440909723e */ /* 0x000fe200048070ff */
[----:B------:R-:W-:Y:S01]  /*5a60*/  UPRMT UR6, UR43, 0x654, UR6 ;  /* 0x000006542b067896 */ /* 0x000fe20008000006 */
[----:B------:R-:W-:Y:S01]  /*5a70*/  F2FP.SATFINITE.E4M3.F32.PACK_AB_MERGE_C R12, R13, R12, RZ ;  /* 0x0000000c0d0c723e */ /* 0x000fe200048070ff */
[----:B------:R-:W-:Y:S01]  /*5a80*/  UMOV UR22, UR37 ;  /* 0x0000002500167c82 */ /* 0x000fe20008000000 */
[----:B------:R-:W-:Y:S01]  /*5a90*/  F2FP.SATFINITE.E4M3.F32.PACK_AB_MERGE_C R122, R123, R122, RZ ;  /* 0x0000007a7b7a723e */ /* 0x000fe200048070ff */
[----:B------:R-:W-:Y:S01]  /*5aa0*/  UMOV UR21, UR39 ;  /* 0x0000002700157c82 */ /* 0x000fe20008000000 */
[----:B------:R-:W-:Y:S01]  /*5ab0*/  F2FP.SATFINITE.E4M3.F32.PACK_AB_MERGE_C R20, R21, R20, RZ ;  /* 0x000000141514723e */ /* 0x000fe200048070ff */
[----:B------:R-:W-:Y:S01]  /*5ac0*/  UMOV UR47, UR7 ;  /* 0x00000007002f7c82 */ /* 0x000fe20008000000 */
[----:B------:R-:W-:Y:S01]  /*5ad0*/  F2FP.SATFINITE.E4M3.F32.PACK_AB_MERGE_C R126, R127, R126, RZ ;  /* 0x0000007e7f7e723e */ /* 0x000fe200048070ff */
[-C--:B------:R-:W-:Y:S01]  /*5ae0*/  FMUL.FTZ R26, R26, R7.reuse ;  /* 0x000000071a1a7220 */ /* 0x080fe20000410000 */
[----:B------:R-:W-:Y:S01]  /*5af0*/  F2FP.SATFINITE.E4M3.F32.PACK_AB_MERGE_C R108, R109, R108, RZ ;  /* 0x0000006c6d6c723e */ /* 0x000fe200048070ff */
[----:B------:R-:W-:Y:S01]  /*5b00*/  SYNCS.ARRIVE.TRANS64.RED.A1T0 RZ, [UR6], RZ ;  /* 0x000000ffffff79a7 */ /* 0x000fe20008100406 */
[----:B------:R-:W-:Y:S01]  /*5b10*/  F2FP.SATFINITE.E4M3.F32.PACK_AB_MERGE_C R110, R111, R110, RZ ;  /* 0x0000006e6f6e723e */ /* 0x000fe200048070ff */
[-C--:B------:R-:W-:Y:S01]  /*5b20*/  FMUL.FTZ R27, R27, R7.reuse ;  /* 0x000000071b1b7220 */ /* 0x080fe20000410000 */
        /* <DEDUP_REMOVED lines=26> */
[----:B------:R-:W-:Y:S01]  /*5cd0*/  F2FP.SATFINITE.E4M3.F32.PACK_AB_MERGE_C R150, R65, R64, R9 ;  /* 0x000000404196723e */ /* 0x000fe20004807009 */
[----:B------:R-:W-:Y:S01]  /*5ce0*/  FMUL.FTZ R55, R55, R7 ;  /* 0x0000000737377220 */ /* 0x000fe20000410000 */
        /* <DEDUP_REMOVED lines=33> */
[----:B------:R-:W-:Y:S01]  /*5f00*/  IMAD.MOV.U32 R9, RZ, RZ, R6 ;  /* 0x000000ffff097224 */ /* 0x000fe200078e0006 */
[----:B------:R-:W-:Y:S01]  /*5f10*/  F2FP.SATFINITE.E4M3.F32.PACK_AB_MERGE_C R149, R59, R58, R62 ;  /* 0x0000003a3b95723e */ /* 0x000fe2000480703e */
[----:B------:R-:W-:Y:S01]  /*5f20*/  IMAD.MOV.U32 R7, RZ, RZ, R3 ;  /* 0x000000ffff077224 */ /* 0x000fe200078e0003 */
[----:B------:R-:W-:Y:S01]  /*5f30*/  F2FP.SATFINITE.E4M3.F32.PACK_AB_MERGE_C R151, R67, R66, R69 ;  /* 0x000000424397723e */ /* 0x000fe20004807045 */
[----:B------:R-:W-:Y:S06]  /*5f40*/  @P1 BRA `(.L_x_25) ;  /* 0xffffffdc006c1947 */ /* 0x000fec000383ffff */
.L_x_15:
[----:B------:R-:W-:Y:S06]  /*5f50*/  BAR.ARV 0x8, 0x200 ;  /* 0x0208000000007b1d */ /* 0x000fec0000002000 */
[----:B------:R-:W-:Y:S05]  /*5f60*/  @!P0 BRA `(.L_x_26) ;  /* 0x0000000000048947 */ /* 0x000fea0003800000 */
[----:B------:R-:W-:Y:S01]  /*5f70*/  BPT.TRAP 0x1 ;  /* 0x000000040000795c */ /* 0x000fe20000300000 */
.L_x_26:
[----:B------:R-:W-:Y:S01]  /*5f80*/  ULEA UR4, UR39, UR44, 0x3 ;  /* 0x0000002c27047291 */ /* 0x000fe2000f8e183f */
[----:B------:R-:W-:-:S05]  /*5f90*/  IMAD.U32 R0, RZ, RZ, UR37 ;  /* 0x00000025ff007e24 */ /* 0x000fca000f8e00ff */
[----:B------:R-:W-:-:S04]  /*5fa0*/  SHF.L.U32 R0, R0, 0x1f, RZ ;  /* 0x0000001f00007819 */ /* 0x000fc800000006ff */
[----:B------:R0:W1:Y:S01]  /*5fb0*/  SYNCS.PHASECHK.TRANS64.TRYWAIT P1, [UR4+0x13250], R0 ;  /* 0x01325000ff0075a7 */ /* 0x0000620008020144 */
[----:B------:R-:W-:Y:S05]  /*5fc0*/  @!P0 BRA `(.L_x_27) ;  /* 0x0000000000048947 */ /* 0x000fea0003800000 */
[----:B------:R-:W-:Y:S01]  /*5fd0*/  BPT.TRAP 0x1 ;  /* 0x000000040000795c */ /* 0x000fe20000300000 */
.L_x_27:
[----:B-1----:R-:W-:Y:S05]  /*5fe0*/  @P1 BRA `(.L_x_28) ;  /* 0x0000000000081947 */ /* 0x002fea0003800000 */
[----:B------:R-:W1:Y:S02]  /*5ff0*/  SYNCS.PHASECHK.TRANS64.TRYWAIT P1, [UR4+0x13250], R0 ;  /* 0x01325000ff0075a7 */ /* 0x000e640008020144 */
[----:B-1----:R-:W-:Y:S05]  /*6000*/  @!P1 BRA `(.L_x_29) ;  /* 0x0000004400c89947 */ /* 0x002fea0003800000 */
.L_x_28:
[----:B------:R-:W-:Y:S01]  /*6010*/  ULDC.64 UR8, c[0x0][0x9a0] ;  /* 0x0002680000087ab9 */ /* 0x000fe20000000a00 */
[----:B------:R-:W-:Y:S01]  /*6020*/  UIADD3 UR5, UR44, 0x1000, URZ ;  /* 0x000010002c057890 */ /* 0x000fe2000fffe03f */
[----:B------:R-:W-:Y:S01]  /*6030*/  WARPGROUP.ARRIVE ;  /* 0x00000000000079c5 */ /* 0x000fe20000000000 */
[----:B------:R-:W-:Y:S01]  /*6040*/  UISETP.NE.U32.AND UP0, UPT, UR8, URZ, UPT ;  /* 0x0000003f0800728c */ /* 0x000fe2000bf05070 */
[----:B-1----:R-:W-:Y:S01]  /*6050*/  IMAD.MOV.U32 R7, RZ, RZ, 0x3f800000 ;  /* 0x3f800000ff077424 */ /* 0x002fe200078e00ff */
[----:B------:R-:W-:Y:S02]  /*6060*/  USHF.R.U32.HI UR5, URZ, 0x4, UR5 ;  /* 0x000000043f057899 */ /* 0x000fe40008011605 */
[----:B------:R-:W-:Y:S02]  /*6070*/  UISETP.NE.AND.EX UP0, UPT, UR9, URZ, UPT, UP0 ;  /* 0x0000003f0900728c */ /* 0x000fe4000bf05300 */
[----:B------:R-:W-:-:S04]  /*6080*/  ULOP3.LUT UR5, UR5, 0x3fff, URZ, 0xc0, !UPT ;  /* 0x00003fff05057892 */ /* 0x000fc8000f8ec03f */
[----:B------:R-:W-:Y:S01]  /*6090*/  ULOP3.LUT UR12, UR5, 0x10000, URZ, 0xfc, !UPT ;  /* 0x00010000050c7892 */ /* 0x000fe2000f8efc3f */
[----:B------:R-:W-:-:S04]  /*60a0*/  PLOP3.LUT P1, PT, PT, PT, UP0, 0x80, 0x0 ;  /* 0x000000000000781c */ /* 0x000fc80003f2f008 */
[----:B------:R-:W-:Y:S01]  /*60b0*/  @UP0 USHF.R.S32.HI UR5, URZ, 0x1f, UR42 ;  /* 0x0000001f3f050899 */ /* 0x000fe2000801142a */
[----:B------:R-:W-:Y:S01]  /*60c0*/  @UP0 ULDC.64 UR6, c[0x0][0x9c8] ;  /* 0x0002720000060ab9 */ /* 0x000fe20000000a00 */
[----:B------:R-:W-:Y:S02]  /*60d0*/  @UP0 UIADD3 UR13, -UR42, URZ, URZ ;  /* 0x0000003f2a0d0290 */ /* 0x000fe4000fffe13f */
[----:B------:R-:W-:Y:S02]  /*60e0*/  @UP0 UIMAD UR5, UR5, UR6, URZ ;  /* 0x00000006050502a4 */ /* 0x000fe4000f8e023f */
[----:B------:R-:W-:Y:S02]  /*60f0*/  @UP0 UIMAD.WIDE.U32 UR10, UR42, UR6, URZ ;  /* 0x000000062a0a02a5 */ /* 0x000fe4000f8e003f */
[----:B------:R-:W-:Y:S02]  /*6100*/  @UP0 UIMAD UR6, UR42, UR7, UR5 ;  /* 0x000000072a0602a4 */ /* 0x000fe4000f8e0205 */
[----:B------:R-:W-:-:S02]  /*6110*/  UIMAD UR5, UR39, 0x280, UR12 ;  /* 0x00000280270578a4 */ /* 0x000fc4000f8e020c */
[----:B------:R-:W-:Y:S01]  /*6120*/  @UP0 UIADD3 UR11, UR11, UR6, URZ ;  /* 0x000000060b0b0290 */ /* 0x000fe2000fffe03f */
[----:B------:R-:W-:Y:S01]  /*6130*/  UMOV UR7, 0xc0000010 ;  /* 0xc000001000077882 */ /* 0x000fe20000000000 */
[----:B------:R-:W-:-:S03]  /*6140*/  @UP0 ULDC UR14, c[0x0][0xc44] ;  /* 0x00031100000e0ab9 */ /* 0x000fc60000000800 */
[----:B------:R-:W-:Y:S01]  /*6150*/  UMOV UR6, UR5 ;  /* 0x0000000500067c82 */ /* 0x000fe20008000000 */
[----:B------:R-:W-:Y:S01]  /*6160*/  @UP0 UIMAD UR13, UR14, UR13, UR41 ;  /* 0x0000000d0e0d02a4 */ /* 0x000fe2000f8e0229 */
[----:B------:R-:W-:Y:S02]  /*6170*/  QGMMA.64x64x32.F32.E4M3.E4M3 R24, R152, gdesc[UR4], R24, gsb0 ;  /* 0x00e0000498187df3 */ /* 0x000fe40008000818 */
[----:B------:R-:W-:Y:S01]  /*6180*/  @UP0 ULDC.64 UR14, c[0x0][0x9d0] ;  /* 0x00027400000e0ab9 */ /* 0x000fe20000000a00 */
[----:B------:R-:W-:Y:S02]  /*6190*/  @UP0 USHF.R.S32.HI UR12, URZ, 0x1f, UR13 ;  /* 0x0000001f3f0c0899 */ /* 0x000fe4000801140d */
[----:B------:R-:W-:Y:S02]  /*61a0*/  @UP0 UIMAD.WIDE.U32 UR6, UR13, UR14, UR10 ;  /* 0x0000000e0d0602a5 */ /* 0x000fe4000f8e000a */
[----:B------:R-:W-:Y:S02]  /*61b0*/  @UP0 UIMAD UR12, UR12, UR14, URZ ;  /* 0x0000000e0c0c02a4 */ /* 0x000fe4000f8e023f */
[----:B------:R-:W-:-:S02]  /*61c0*/  @UP0 ULEA UR8, UP1, UR6, UR8, 0x2 ;  /* 0x0000000806080291 */ /* 0x000fc4000f82103f */
[----:B------:R-:W-:-:S04]  /*61d0*/  @UP0 UIMAD UR12, UR13, UR15, UR12 ;  /* 0x0000000f0d0c02a4 */ /* 0x000fc8000f8e020c */
[----:B------:R-:W-:Y:S01]  /*61e0*/  @UP0 UIADD3 UR7, UR7, UR12, URZ ;  /* 0x0000000c07070290 */ /* 0x000fe2000fffe03f */
[----:B------:R-:W-:-:S03]  /*61f0*/  IMAD.U32 R8, RZ, RZ, UR8 ;  /* 0x00000008ff087e24 */ /* 0x000fc6000f8e00ff */
[----:B------:R-:W-:-:S06]  /*6200*/  @UP0 ULEA.HI.X UR9, UR6, UR9, UR7, 0x2, UP1 ;  /* 0x0000000906090291 */ /* 0x000fcc00088f1407 */
[----:B------:R-:W-:Y:S01]  /*6210*/  IMAD.U32 R9, RZ, RZ, UR9 ;  /* 0x00000009ff097e24 */ /* 0x000fe2000f8e00ff */
[----:B------:R-:W-:-:S04]  /*6220*/  UIADD3 UR6, UR5, 0x80, URZ ;  /* 0x0000008005067890 */ /* 0x000fc8000fffe03f */
[----:B------:R1:W2:Y:S01]  /*6230*/  @P1 LDG.E R7, desc[UR48][R8.64] ;  /* 0x0000003008071981 */ /* 0x0002a2000c1e1900 */
[----:B------:R-:W-:Y:S01]  /*6240*/  UMOV UR7, 0xc0000010 ;  /* 0xc000001000077882 */ /* 0x000fe20000000000 */
[----:B------:R-:W-:Y:S02]  /*6250*/  WARPGROUP.DEPBAR.LE gsb0, 0x0 ;  /* 0x00008000000079c5 */ /* 0x000fe40000010000 */
[----:B------:R-:W-:-:S06]  /*6260*/  WARPGROUP.ARRIVE ;  /* 0x00000000000079c5 */ /* 0x000fcc0000000000 */
[----:B------:R-:W-:Y:S01]  /*6270*/  QGMMA.64x64x32.F32.E4M3.E4M3 R24, R136, gdesc[UR4], R24, gsb0 ;  /* 0x00e0000488187df3 */ /* 0x000fe20008000818 */
[----:B------:R-:W-:Y:S01]  /*6280*/  UIADD3 UR6, UR5, 0x100, URZ ;  /* 0x0000010005067890 */ /* 0x000fe2000fffe03f */
[----:B------:R-:W-:Y:S01]  /*6290*/  UMOV UR7, 0xc0000010 ;  /* 0xc000001000077882 */ /* 0x000fe20000000000 */
[----:B------:R-:W-:Y:S02]  /*62a0*/  WARPGROUP.DEPBAR.LE gsb0, 0x0 ;  /* 0x00008000000079c5 */ /* 0x000fe40000010000 */
[----:B------:R-:W-:-:S06]  /*62b0*/  WARPGROUP.ARRIVE ;  /* 0x00000000000079c5 */ /* 0x000fcc0000000000 */
[----:B------:R-:W-:Y:S01]  /*62c0*/  QGMMA.64x64x32.F32.E4M3.E4M3 R24, R140, gdesc[UR4], R24, gsb0 ;  /* 0x00e000048c187df3 */ /* 0x000fe20008000818 */
[----:B------:R-:W-:Y:S01]  /*62d0*/  UIADD3 UR6, UR5, 0x180, URZ ;  /* 0x0000018005067890 */ /* 0x000fe2000fffe03f */
[----:B------:R-:W-:Y:S01]  /*62e0*/  UMOV UR7, 0xc0000010 ;  /* 0xc000001000077882 */ /* 0x000fe20000000000 */
[----:B0-----:R-:W0:Y:S04]  /*62f0*/  SHFL.BFLY PT, R0, R5, 0x2, 0x1f ;  /* 0x0c401f0005007f89 */ /* 0x001e2800000e0000 */
[----:B------:R-:W3:Y:S01]  /*6300*/  SHFL.BFLY PT, R11, R4, 0x2, 0x1f ;  /* 0x0c401f00040b7f89 */ /* 0x000ee200000e0000 */
[----:B------:R-:W-:Y:S02]  /*6310*/  WARPGROUP.DEPBAR.LE gsb0, 0x0 ;  /* 0x00008000000079c5 */ /* 0x000fe40000010000 */
[----:B------:R-:W-:-:S06]  /*6320*/  WARPGROUP.ARRIVE ;  /* 0x00000000000079c5 */ /* 0x000fcc0000000000 */
[----:B------:R-:W-:Y:S01]  /*6330*/  QGMMA.64x64x32.F32.E4M3.E4M3 R24, R144, gdesc[UR4], R24, gsb0 ;  /* 0x00e0000490187df3 */ /* 0x000fe20008000818 */
[----:B0-----:R-:W-:-:S01]  /*6340*/  FADD.FTZ R0, R0, R5 ;  /* 0x0000000500007221 */ /* 0x001fc20000010000 */
[----:B------:R-:W-:Y:S01]  /*6350*/  UIADD3 UR6, UR5, 0x200, URZ ;  /* 0x0000020005067890 */ /* 0x000fe2000fffe03f */
[----:B---3--:R-:W-:-:S01]  /*6360*/  FADD.FTZ R11, R11, R4 ;  /* 0x000000040b0b7221 */ /* 0x008fc20000010000 */
[----:B------:R-:W-:Y:S02]  /*6370*/  UMOV UR7, 0xc0000010 ;  /* 0xc000001000077882 */ /* 0x000fe40000000000 */
[----:B-1----:R-:W0:Y:S04]  /*6380*/  SHFL.BFLY PT, R9, R0, 0x1, 0x1f ;  /* 0x0c201f0000097f89 */ /* 0x002e2800000e0000 */
[----:B------:R-:W1:Y:S01]  /*6390*/  SHFL.BFLY PT, R8, R11, 0x1, 0x1f ;  /* 0x0c201f000b087f89 */ /* 0x000e6200000e0000 */
[----:B0-----:R-:W-:-:S01]  /*63a0*/  FADD.FTZ R10, R0, R9 ;  /* 0x00000009000a7221 */ /* 0x001fc20000010000 */
[----:B-1----:R-:W-:-:S04]  /*63b0*/  FADD.FTZ R13, R11, R8 ;  /* 0x000000080b0d7221 */ /* 0x002fc80000010000 */
[C---:B------:R-:W-:Y:S01]  /*63c0*/  FSETP.NE.FTZ.AND P1, PT, R10.reuse, RZ, PT ;  /* 0x000000ff0a00720b */ /* 0x040fe20003f35000 */
[----:B------:R-:W-:Y:S01]  /*63d0*/  FMUL.FTZ R5, R10, 0.00390625 ;  /* 0x3b8000000a057820 */ /* 0x000fe20000410000 */
[----:B------:R-:W-:Y:S01]  /*63e0*/  FMUL.FTZ R14, R13, 0.00390625 ;  /* 0x3b8000000d0e7820 */ /* 0x000fe20000410000 */
[----:B------:R-:W-:Y:S01]  /*63f0*/  IMAD.MOV.U32 R8, RZ, RZ, RZ ;  /* 0x000000ffff087224 */ /* 0x000fe200078e00ff */
[----:B------:R-:W-:Y:S02]  /*6400*/  WARPGROUP.DEPBAR.LE gsb0, 0x0 ;  /* 0x00008000000079c5 */ /* 0x000fe40000010000 */
[----:B------:R-:W-:-:S06]  /*6410*/  WARPGROUP.ARRIVE ;  /* 0x00000000000079c5 */ /* 0x000fcc0000000000 */
[----:B------:R-:W-:Y:S01]  /*6420*/  QGMMA.64x64x32.F32.E4M3.E4M3 R24, R148, gdesc[UR4], R24, gsb0 ;  /* 0x00e0000494187df3 */ /* 0x000fe20008000818 */
[----:B------:R-:W-:Y:S02]  /*6430*/  FSETP.NE.FTZ.AND P2, PT, R5, RZ, PT ;  /* 0x000000ff0500720b */ /* 0x000fe40003f55000 */
[----:B------:R-:W-:Y:S01]  /*6440*/  FSETP.NE.FTZ.AND P3, PT, R14, RZ, PT ;  /* 0x000000ff0e00720b */ /* 0x000fe20003f75000 */
[----:B------:R-:W-:Y:S01]  /*6450*/  @P1 MUFU.RCP R8, R10 ;  /* 0x0000000a00081308 */ /* 0x000fe20000001000 */
[----:B------:R-:W-:Y:S01]  /*6460*/  FSETP.NE.FTZ.AND P1, PT, R13, RZ, PT ;  /* 0x000000ff0d00720b */ /* 0x000fe20003f35000 */
[----:B------:R-:W-:-:S08]  /*6470*/  IMAD.MOV.U32 R12, RZ, RZ, RZ ;  /* 0x000000ffff0c7224 */ /* 0x000fd000078e00ff */
[----:B------:R-:W0:Y:S08]  /*6480*/  @P2 MUFU.LG2 R5, R5 ;  /* 0x0000000500052308 */ /* 0x000e300000000c00 */
[----:B------:R-:W1:Y:S08]  /*6490*/  @P3 MUFU.LG2 R9, R14 ;  /* 0x0000000e00093308 */ /* 0x000e700000000c00 */
[----:B------:R-:W3:Y:S01]  /*64a0*/  @P1 MUFU.RCP R12, R13 ;  /* 0x0000000d000c1308 */ /* 0x000ee20000001000 */
[----:B------:R-:W-:-:S02]  /*64b0*/  IMAD.U32 R11, RZ, RZ, UR45 ;  /* 0x0000002dff0b7e24 */ /* 0x000fc4000f8e00ff */
[----:B------:R-:W-:Y:S02]  /*64c0*/  IMAD.U32 R20, RZ, RZ, UR45 ;  /* 0x0000002dff147e24 */ /* 0x000fe4000f8e00ff */
[----:B0-----:R-:W-:Y:S01]  /*64d0*/  @P2 FMUL.FTZ R5, R5, 0.69314718246459960938 ;  /* 0x3f31721805052820 */ /* 0x001fe20000410000 */
[----:B------:R-:W-:Y:S01]  /*64e0*/  @P2 FMUL.FTZ R10, R11, 0.69314718246459960938 ;  /* 0x3f3172180b0a2820 */ /* 0x000fe20000410000 */
[----:B------:R-:W-:Y:S01]  /*64f0*/  @P3 FMUL.FTZ R20, R20, 0.69314718246459960938 ;  /* 0x3f31721814143820 */ /* 0x000fe20000410000 */
[----:B-1----:R-:W-:Y:S01]  /*6500*/  @P3 FMUL.FTZ R9, R9, 0.69314718246459960938 ;  /* 0x3f31721809093820 */ /* 0x002fe20000410000 */
[----:B------:R-:W-:Y:S02]  /*6510*/  IMAD.MOV.U32 R4, RZ, RZ, -0x800000 ;  /* 0xff800000ff047424 */ /* 0x000fe400078e00ff */
[----:B------:R-:W-:Y:S01]  /*6520*/  @P2 FFMA.FTZ R4, R10, R3, R5 ;  /* 0x000000030a042223 */ /* 0x000fe20000010005 */
[----:B------:R-:W-:Y:S02]  /*6530*/  IMAD.MOV.U32 R0, RZ, RZ, -0x800000 ;  /* 0xff800000ff007424 */ /* 0x000fe400078e00ff */
[----:B------:R-:W-:Y:S01]  /*6540*/  @P3 FFMA.FTZ R0, R20, R6, R9 ;  /* 0x0000000614003223 */ /* 0x000fe20000010009 */
[-C--:B--2---:R-:W-:Y:S01]  /*6550*/  FMUL.FTZ R11, R8, R7.reuse ;  /* 0x00000007080b7220 */ /* 0x084fe20000410000 */
[----:B---3--:R-:W-:Y:S01]  /*6560*/  FMUL.FTZ R56, R12, R7 ;  /* 0x000000070c387220 */ /* 0x008fe20000410000 */
[----:B------:R-:W-:-:S02]  /*6570*/  WARPGROUP.DEPBAR.LE gsb0, 0x0 ;  /* 0x00008000000079c5 */ /* 0x000fc40000010000 */
[----:B------:R-:W-:Y:S05]  /*6580*/  @!P0 BRA `(.L_x_30) ;  /* 0x0000000000048947 */ /* 0x000fea0003800000 */
[----:B------:R-:W-:Y:S01]  /*6590*/  BPT.TRAP 0x1 ;  /* 0x000000040000795c */ /* 0x000fe20000300000 */
.L_x_30:
[----:B------:R-:W0:Y:S01]  /*65a0*/  S2R R57, SR_TID.X ;  /* 0x0000000000397919 */ /* 0x000e220000002100 */
[----:B------:R-:W-:Y:S01]  /*65b0*/  ULDC.64 UR6, c[0x4][0x38] ;  /* 0x01000e0000067ab9 */ /* 0x000fe20000000a00 */
[----:B------:R-:W1:Y:S01]  /*65c0*/  S2UR UR5, SR_SWINHI ;  /* 0x00000000000579c3 */ /* 0x000e620000002f00 */
[-C--:B------:R-:W-:Y:S01]  /*65d0*/  FMUL.FTZ R8, R24, R11.reuse ;  /* 0x0000000b18087220 */ /* 0x080fe20000410000 */
[-C--:B------:R-:W-:Y:S01]  /*65e0*/  FMUL.FTZ R21, R37, R11.reuse ;  /* 0x0000000b25157220 */ /* 0x080fe20000410000 */
[-C--:B------:R-:W-:Y:S01]  /*65f0*/  FMUL.FTZ R13, R36, R11.reuse ;  /* 0x0000000b240d7220 */ /* 0x080fe20000410000 */
[-C--:B------:R-:W-:Y:S01]  /*6600*/  FMUL.FTZ R14, R32, R11.reuse ;  /* 0x0000000b200e7220 */ /* 0x080fe20000410000 */
[-C--:B------:R-:W-:Y:S01]  /*6610*/  FMUL.FTZ R9, R29, R11.reuse ;  /* 0x0000000b1d097220 */ /* 0x080fe20000410000 */
[-C--:B------:R-:W-:Y:S01]  /*6620*/  FMUL.FTZ R15, R38, R56.reuse ;  /* 0x00000038260f7220 */ /* 0x080fe20000410000 */
[----:B------:R-:W-:Y:S01]  /*6630*/  FMUL.FTZ R10, R25, R11 ;  /* 0x0000000b190a7220 */ /* 0x000fe20000410000 */
[-C--:B------:R-:W-:Y:S01]  /*6640*/  FMUL.FTZ R12, R27, R56.reuse ;  /* 0x000000381b0c7220 */ /* 0x080fe20000410000 */
[----:B------:R-:W-:Y:S01]  /*6650*/  FMUL.FTZ R20, R34, R56 ;  /* 0x0000003822147220 */ /* 0x000fe20000410000 */
[----:B------:R-:W2:Y:S01]  /*6660*/  LDC R66, c[0x0][0xc38] ;  /* 0x00030e00ff427b82 */ /* 0x000ea20000000800 */
[----:B------:R-:W-:Y:S01]  /*6670*/  ULDC.64 UR8, c[0x0][0xb90] ;  /* 0x0002e40000087ab9 */ /* 0x000fe20000000a00 */
[----:B------:R-:W-:Y:S01]  /*6680*/  USHF.R.S32.HI UR14, URZ, 0x1f, UR42 ;  /* 0x0000001f3f0e7899 */ /* 0x000fe2000801142a */
[----:B------:R-:W-:Y:S01]  /*6690*/  ULDC.64 UR10, c[0x0][0xb98] ;  /* 0x0002e600000a7ab9 */ /* 0x000fe20000000a00 */
[----:B0-----:R-:W-:-:S05]  /*66a0*/  IMAD.SHL.U32 R3, R57, 0x4, RZ ;  /* 0x0000000439037824 */ /* 0x001fca00078e00ff */
[----:B------:R-:W-:-:S04]  /*66b0*/  LOP3.LUT R3, R3, 0xc, RZ, 0xc0, !PT ;  /* 0x0000000c03037812 */ /* 0x000fc800078ec0ff */
[----:B------:R-:W-:-:S05]  /*66c0*/  IADD3 R6, P0, R3, UR6, RZ ;  /* 0x0000000603067c10 */ /* 0x000fca000ff1e0ff */
[----:B------:R-:W-:-:S05]  /*66d0*/  IMAD.X R7, RZ, RZ, UR7, P0 ;  /* 0x00000007ff077e24 */ /* 0x000fca00080e06ff */
[----:B------:R0:W3:Y:S01]  /*66e0*/  LDG.E.CONSTANT R5, desc[UR48][R6.64] ;  /* 0x0000003006057981 */ /* 0x0000e2000c1e9900 */
[-C--:B------:R-:W-:Y:S01]  /*66f0*/  FMUL.FTZ R24, R33, R11.reuse ;  /* 0x0000000b21187220 */ /* 0x080fe20000410000 */
[-C--:B------:R-:W-:Y:S01]  /*6700*/  FMUL.FTZ R37, R48, R11.reuse ;  /* 0x0000000b30257220 */ /* 0x080fe20000410000 */
[-C--:B------:R-:W-:Y:S01]  /*6710*/  FMUL.FTZ R3, R28, R11.reuse ;  /* 0x0000000b1c037220 */ /* 0x080fe20000410000 */
[----:B------:R-:W4:Y:S01]  /*6720*/  LDC R48, c[0x0][0xbe8] ;  /* 0x0002fa00ff307b82 */ /* 0x000f220000000800 */
[-C--:B------:R-:W-:Y:S01]  /*6730*/  FMUL.FTZ R29, R40, R11.reuse ;  /* 0x0000000b281d7220 */ /* 0x080fe20000410000 */
[-C--:B------:R-:W-:Y:S01]  /*6740*/  FMUL.FTZ R33, R41, R11.reuse ;  /* 0x0000000b29217220 */ /* 0x080fe20000410000 */
[-C--:B------:R-:W-:Y:S01]  /*6750*/  FMUL.FTZ R28, R44, R11.reuse ;  /* 0x0000000b2c1c7220 */ /* 0x080fe20000410000 */
[-C--:B------:R-:W-:Y:S01]  /*6760*/  FMUL.FTZ R32, R45, R11.reuse ;  /* 0x0000000b2d207220 */ /* 0x080fe20000410000 */
[-C--:B------:R-:W-:Y:S01]  /*6770*/  FMUL.FTZ R36, R52, R11.reuse ;  /* 0x0000000b34247220 */ /* 0x080fe20000410000 */
[-C--:B0-----:R-:W-:Y:S01]  /*6780*/  FMUL.FTZ R6, R30, R56.reuse ;  /* 0x000000381e067220 */ /* 0x081fe20000410000 */
[-C--:B------:R-:W-:Y:S01]  /*6790*/  FMUL.FTZ R7, R26, R56.reuse ;  /* 0x000000381a077220 */ /* 0x080fe20000410000 */
[-C--:B------:R-:W-:Y:S01]  /*67a0*/  FMUL.FTZ R26, R35, R56.reuse ;  /* 0x00000038231a7220 */ /* 0x080fe20000410000 */
[-C--:B------:R-:W-:Y:S01]  /*67b0*/  FMUL.FTZ R40, R53, R11.reuse ;  /* 0x0000000b35287220 */ /* 0x080fe20000410000 */
[----:B------:R-:W-:Y:S01]  /*67c0*/  FMUL.FTZ R41, R49, R11 ;  /* 0x0000000b31297220 */ /* 0x000fe20000410000 */
[-C--:B------:R-:W-:Y:S01]  /*67d0*/  FMUL.FTZ R35, R54, R56.reuse ;  /* 0x0000003836237220 */ /* 0x080fe20000410000 */
[----:B------:R-:W-:Y:S01]  /*67e0*/  F2FP.BF16.F32.PACK_AB R6, R6, R7 ;  /* 0x000000070606723e */ /* 0x000fe200000010ff */
[-C--:B------:R-:W-:Y:S01]  /*67f0*/  FMUL.FTZ R38, R50, R56.reuse ;  /* 0x0000003832267220 */ /* 0x080fe20000410000 */
[----:B------:R-:W-:Y:S01]  /*6800*/  LOP3.LUT P0, R7, R57, 0x3, RZ, 0xc0, !PT ;  /* 0x0000000339077812 */ /* 0x000fe2000780c0ff */
[-C--:B------:R-:W-:Y:S01]  /*6810*/  FMUL.FTZ R11, R31, R56.reuse ;  /* 0x000000381f0b7220 */ /* 0x080fe20000410000 */
[----:B------:R-:W-:Y:S01]  /*6820*/  FMUL.FTZ R25, R39, R56 ;  /* 0x0000003827197220 */ /* 0x000fe20000410000 */
[----:B------:R-:W-:Y:S01]  /*6830*/  F2FP.BF16.F32.PACK_AB R13, R13, R14 ;  /* 0x0000000e0d0d723e */ /* 0x000fe200000010ff */
[----:B------:R-:W-:Y:S01]  /*6840*/  UMOV UR6, UR44 ;  /* 0x0000002c00067c82 */ /* 0x000fe20008000000 */
[----:B-1----:R-:W-:Y:S01]  /*6850*/  UMOV UR7, UR5 ;  /* 0x0000000500077c82 */ /* 0x002fe20008000000 */
[----:B------:R-:W-:Y:S01]  /*6860*/  F2FP.BF16.F32.PACK_AB R24, R21, R24 ;  /* 0x000000181518723e */ /* 0x000fe200000010ff */
[-C--:B------:R-:W-:Y:S01]  /*6870*/  FMUL.FTZ R27, R46, R56.reuse ;  /* 0x000000382e1b7220 */ /* 0x080fe20000410000 */
[----:B------:R-:W-:Y:S01]  /*6880*/  ISETP.EQ.OR P0, PT, R7, 0x3, !P0 ;  /* 0x000000030700780c */ /* 0x000fe20004702670 */
[----:B------:R-:W-:Y:S01]  /*6890*/  FMUL.FTZ R30, R42, R56 ;  /* 0x000000382a1e7220 */ /* 0x000fe20000410000 */
[----:B------:R-:W-:Y:S01]  /*68a0*/  F2FP.BF16.F32.PACK_AB R35, R35, R38 ;  /* 0x000000262323723e */ /* 0x000fe200000010ff */
[-C--:B------:R-:W-:Y:S01]  /*68b0*/  FMUL.FTZ R39, R55, R56.reuse ;  /* 0x0000003837277220 */ /* 0x080fe20000410000 */
[----:B------:R-:W-:Y:S01]  /*68c0*/  F2FP.BF16.F32.PACK_AB R41, R40, R41 ;  /* 0x000000292829723e */ /* 0x000fe200000010ff */
[----:B------:R-:W-:Y:S01]  /*68d0*/  FMUL.FTZ R42, R51, R56 ;  /* 0x00000038332a7220 */ /* 0x000fe20000410000 */
[----:B------:R-:W-:Y:S01]  /*68e0*/  F2FP.BF16.F32.PACK_AB R11, R11, R12 ;  /* 0x0000000c0b0b723e */ /* 0x000fe200000010ff */
[----:B------:R-:W-:Y:S01]  /*68f0*/  FMUL.FTZ R31, R47, R56 ;  /* 0x000000382f1f7220 */ /* 0x000fe20000410000 */
[----:B------:R-:W-:Y:S01]  /*6900*/  F2FP.BF16.F32.PACK_AB R26, R25, R26 ;  /* 0x0000001a191a723e */ /* 0x000fe200000010ff */
[----:B------:R-:W-:Y:S01]  /*6910*/  IMAD.U32 R25, RZ, RZ, UR7 ;  /* 0x00000007ff197e24 */ /* 0x000fe2000f8e00ff */
[----:B------:R-:W-:Y:S01]  /*6920*/  SEL R38, R13, R24, P0 ;  /* 0x000000180d267207 */ /* 0x000fe20000000000 */
[----:B------:R-:W-:Y:S01]  /*6930*/  FMUL.FTZ R34, R43, R56 ;  /* 0x000000382b227220 */ /* 0x000fe20000410000 */
[----:B------:R-:W-:Y:S01]  /*6940*/  SEL R40, R24, R13, P0 ;  /* 0x0000000d18287207 */ /* 0x000fe20000000000 */
[----:B------:R-:W-:Y:S01]  /*6950*/  IMAD.U32 R24, RZ, RZ, UR6 ;  /* 0x00000006ff187e24 */ /* 0x000fe2000f8e00ff */
[----:B------:R-:W-:Y:S01]  /*6960*/  SEL R52, R6, R11, P0 ;  /* 0x0000000b06347207 */ /* 0x000fe20000000000 */
[----:B------:R-:W-:Y:S01]  /*6970*/  UIADD3 UR5, -UR42, URZ, URZ ;  /* 0x0000003f2a057290 */ /* 0x000fe2000fffe13f */
[----:B------:R-:W-:Y:S01]  /*6980*/  SEL R54, R11, R6, P0 ;  /* 0x000000060b367207 */ /* 0x000fe20000000000 */
[----:B------:R-:W-:Y:S01]  /*6990*/  IMAD.WIDE R6, R156, 0x2, R24 ;  /* 0x000000029c067825 */ /* 0x000fe200078e0218 */
[----:B------:R-:W-:Y:S01]  /*69a0*/  F2FP.BF16.F32.PACK_AB R3, R3, R8 ;  /* 0x000000080303723e */ /* 0x000fe200000010ff */
[----:B------:R-:W-:Y:S01]  /*69b0*/  ULDC UR6, c[0x0][0xc44] ;  /* 0x0003110000067ab9 */ /* 0x000fe20000000800 */
[----:B------:R-:W-:Y:S01]  /*69c0*/  F2FP.BF16.F32.PACK_AB R10, R9, R10 ;  /* 0x0000000a090a723e */ /* 0x000fe200000010ff */
[----:B------:R-:W-:Y:S01]  /*69d0*/  UIMAD UR13, UR6, UR5, UR41 ;  /* 0x00000005060d72a4 */ /* 0x000fe2000f8e0229 */
[----:B------:R-:W-:Y:S01]  /*69e0*/  F2FP.BF16.F32.PACK_AB R27, R27, R30 ;  /* 0x0000001e1b1b723e */ /* 0x000fe200000010ff */
[----:B------:R-:W-:Y:S01]  /*69f0*/  IMAD R49, RZ, RZ, -UR41 ;  /* 0x80000029ff317e24 */ /* 0x000fe2000f8e02ff */
[----:B------:R-:W-:Y:S01]  /*6a00*/  F2FP.BF16.F32.PACK_AB R33, R32, R33 ;  /* 0x000000212021723e */ /* 0x000fe200000010ff */
[----:B------:R-:W-:Y:S01]  /*6a10*/  USHF.R.S32.HI UR12, URZ, 0x1f, UR13 ;  /* 0x0000001f3f0c7899 */ /* 0x000fe2000801140d */
[----:B------:R-:W-:Y:S01]  /*6a20*/  SEL R30, R3, R10, P0 ;  /* 0x0000000a031e7207 */ /* 0x000fe20000000000 */
[----:B--2---:R-:W-:Y:S01]  /*6a30*/  IMAD R49, R66, R49, UR46 ;  /* 0x0000002e42317e24 */ /* 0x004fe2000f8e0231 */
[----:B------:R-:W-:Y:S01]  /*6a40*/  SEL R32, R10, R3, P0 ;  /* 0x000000030a207207 */ /* 0x000fe20000000000 */
[----:B------:R-:W-:Y:S01]  /*6a50*/  IMAD.SHL.U32 R3, R2, 0x8, RZ ;  /* 0x0000000802037824 */ /* 0x000fe200078e00ff */
[----:B------:R-:W-:Y:S01]  /*6a60*/  IADD3 R10, P2, R6, 0x40, RZ ;  /* 0x00000040060a7810 */ /* 0x000fe20007f5e0ff */
[----:B------:R-:W-:Y:S01]  /*6a70*/  UIMAD UR5, UR12, UR8, URZ ;  /* 0x000000080c0572a4 */ /* 0x000fe2000f8e023f */
[----:B------:R-:W-:Y:S01]  /*6a80*/  F2FP.BF16.F32.PACK_AB R15, R15, R20 ;  /* 0x000000140f0f723e */ /* 0x000fe200000010ff */
[----:B------:R-:W-:Y:S01]  /*6a90*/  IMAD R9, R16, 0x40, R3 ;  /* 0x0000004010097824 */ /* 0x000fe200078e0203 */
[----:B------:R-:W-:Y:S01]  /*6aa0*/  F2FP.BF16.F32.PACK_AB R42, R39, R42 ;  /* 0x0000002a272a723e */ /* 0x000fe200000010ff */
[----:B------:R-:W-:Y:S01]  /*6ab0*/  IMAD.X R11, RZ, RZ, R7, P2 ;  /* 0x000000ffff0b7224 */ /* 0x000fe200010e0607 */
[----:B----4-:R-:W-:Y:S01]  /*6ac0*/  ISETP.NE.AND P2, PT, R48, 0x1, PT ;  /* 0x000000013000780c */ /* 0x010fe20003f45270 */
[----:B------:R-:W-:Y:S01]  /*6ad0*/  IMAD.WIDE R24, R9, 0x2, R24 ;  /* 0x0000000209187825 */ /* 0x000fe200078e0218 */
[----:B------:R-:W-:Y:S01]  /*6ae0*/  SEL R56, R15, R26, P0 ;  /* 0x0000001a0f387207 */ /* 0x000fe20000000000 */
[----:B------:R-:W-:Y:S01]  /*6af0*/  UIMAD.WIDE.U32 UR6, UR13, UR8, URZ ;  /* 0x000000080d0672a5 */ /* 0x000fe2000f8e003f */
[----:B------:R-:W-:Y:S01]  /*6b00*/  SEL R58, R26, R15, P0 ;  /* 0x0000000f1a3a7207 */ /* 0x000fe20000000000 */
[----:B------:R-:W-:Y:S01]  /*6b10*/  UIMAD UR5, UR13, UR9, UR5 ;  /* 0x000000090d0572a4 */ /* 0x000fe2000f8e0205 */
[C---:B------:R-:W-:Y:S01]  /*6b20*/  LOP3.LUT R15, R6.reuse, 0x380, RZ, 0xc0, !PT ;  /* 0x00000380060f7812 */ /* 0x040fe200078ec0ff */
[----:B------:R-:W-:Y:S01]  /*6b30*/  UIMAD UR8, UR14, UR10, URZ ;  /* 0x0000000a0e0872a4 */ /* 0x000fe2000f8e023f */
[----:B------:R-:W-:Y:S01]  /*6b40*/  IADD3 R21, P1, R6, 0x60, RZ ;  /* 0x0000006006157810 */ /* 0x000fe20007f3e0ff */
[----:B------:R-:W-:Y:S01]  /*6b50*/  UIADD3 UR7, UR7, UR5, URZ ;  /* 0x0000000507077290 */ /* 0x000fe2000fffe03f */
[----:B------:R-:W-:Y:S01]  /*6b60*/  F2FP.BF16.F32.PACK_AB R34, R31, R34 ;  /* 0x000000221f22723e */ /* 0x000fe200000010ff */
[----:B------:R-:W-:Y:S01]  /*6b70*/  IMAD R31, R49, 0xc0, R22 ;  /* 0x000000c0311f7824 */ /* 0x000fe200078e0216 */
[----:B------:R-:W-:Y:S01]  /*6b80*/  SHF.R.U64 R15, R15, 0x3, RZ ;  /* 0x000000030f0f7819 */ /* 0x000fe200000012ff */
[----:B------:R-:W0:Y:S01]  /*6b90*/  @P2 LDC R26, c[0x0][0xbec] ;  /* 0x0002fb00ff1a2b82 */ /* 0x000e220000000800 */
[----:B------:R-:W-:Y:S01]  /*6ba0*/  LOP3.LUT R8, R21, 0x380, RZ, 0xc0, !PT ;  /* 0x0000038015087812 */ /* 0x000fe200078ec0ff */
[--C-:B------:R-:W-:Y:S01]  /*6bb0*/  IMAD.X R9, RZ, RZ, R7.reuse, P1 ;  /* 0x000000ffff097224 */ /* 0x100fe200008e0607 */
[----:B------:R-:W-:Y:S01]  /*6bc0*/  SEL R60, R27, R34, P0 ;  /* 0x000000221b3c7207 */ /* 0x000fe20000000000 */
[----:B------:R-:W-:Y:S01]  /*6bd0*/  UIMAD UR8, UR42, UR11, UR8 ;  /* 0x0000000b2a0872a4 */ /* 0x000fe2000f8e0208 */
[----:B------:R-:W-:Y:S01]  /*6be0*/  SEL R62, R35, R42, P0 ;  /* 0x0000002a233e7207 */ /* 0x000fe20000000000 */
[----:B------:R-:W-:Y:S01]  /*6bf0*/  UIMAD.WIDE.U32 UR6, UR42, UR10, UR6 ;  /* 0x0000000a2a0672a5 */ /* 0x000fe2000f8e0006 */
[----:B------:R-:W-:Y:S01]  /*6c00*/  SEL R64, R42, R35, P0 ;  /* 0x000000232a407207 */ /* 0x000fe20000000000 */
[----:B------:R-:W-:Y:S01]  /*6c10*/  UIADD3 UR4, UR4, 0x13260, URZ ;  /* 0x0001326004047890 */ /* 0x000fe2000fffe03f */
[----:B------:R-:W-:Y:S01]  /*6c20*/  SEL R34, R34, R27, P0 ;  /* 0x0000001b22227207 */ /* 0x000fe20000000000 */
[----:B------:R-:W1:Y:S01]  /*6c30*/  @P2 LDC R42, c[0x0][0xbf0] ;  /* 0x0002fc00ff2a2b82 */ /* 0x000e620000000800 */
[----:B------:R-:W-:Y:S01]  /*6c40*/  IADD3 R27, P3, R6, 0x20, RZ ;  /* 0x00000020061b7810 */ /* 0x000fe20007f7e0ff */
[----:B------:R-:W-:Y:S01]  /*6c50*/  UPRMT UR4, UR43, 0x654, UR4 ;  /* 0x000006542b047896 */ /* 0x000fe20008000004 */
[----:B------:R-:W-:Y:S01]  /*6c60*/  LOP3.LUT R14, R15, R6, RZ, 0x3c, !PT ;  /* 0x000000060f0e7212 */ /* 0x000fe200078e3cff */
[--C-:B------:R-:W-:Y:S01]  /*6c70*/  IMAD.MOV.U32 R15, RZ, RZ, R7.reuse ;  /* 0x000000ffff0f7224 */ /* 0x100fe200078e0007 */
[----:B------:R-:W-:Y:S01]  /*6c80*/  SHF.R.U64 R6, R8, 0x3, RZ ;  /* 0x0000000308067819 */ /* 0x000fe200000012ff */
[----:B------:R-:W-:Y:S01]  /*6c90*/  IMAD.X R13, RZ, RZ, R7, P3 ;  /* 0x000000ffff0d7224 */ /* 0x000fe200018e0607 */
[----:B------:R-:W-:Y:S01]  /*6ca0*/  F2FP.BF16.F32.PACK_AB R28, R28, R29 ;  /* 0x0000001d1c1c723e */ /* 0x000fe200000010ff */
[----:B------:R-:W-:Y:S01]  /*6cb0*/  ULDC UR5, c[0x0][0xa88] ;  /* 0x0002a20000057ab9 */ /* 0x000fe20000000800 */
[----:B------:R-:W-:Y:S01]  /*6cc0*/  LOP3.LUT R8, R6, R21, RZ, 0x3c, !PT ;  /* 0x0000001506087212 */ /* 0x000fe200078e3cff */
[----:B------:R-:W-:Y:S01]  /*6cd0*/  IMAD R55, R48, UR5, RZ ;  /* 0x0000000530377c24 */ /* 0x000fe2000f8e02ff */
[----:B------:R-:W-:Y:S01]  /*6ce0*/  LOP3.LUT R6, R27, 0x380, RZ, 0xc0, !PT ;  /* 0x000003801b067812 */ /* 0x000fe200078ec0ff */
[----:B------:R-:W-:Y:S01]  /*6cf0*/  SYNCS.ARRIVE.TRANS64.RED.A1T0 RZ, [UR4], RZ ;  /* 0x000000ffffff79a7 */ /* 0x000fe20008100404 */
[----:B------:R-:W-:Y:S01]  /*6d00*/  MOV R63, R14 ;  /* 0x0000000e003f7202 */ /* 0x000fe20000000f00 */
[----:B0-----:R-:W-:Y:S01]  /*6d10*/  @P2 IMAD.HI.U32 R15, R31, R26, RZ ;  /* 0x0000001a1f0f2227 */ /* 0x001fe200078e00ff */
[----:B------:R-:W-:-:S02]  /*6d20*/  SHF.R.U64 R6, R6, 0x3, RZ ;  /* 0x0000000306067819 */ /* 0x000fc400000012ff */
[----:B------:R-:W-:Y:S01]  /*6d30*/  LOP3.LUT R7, R10, 0x380, RZ, 0xc0, !PT ;  /* 0x000003800a077812 */ /* 0x000fe200078ec0ff */
[----:B------:R-:W-:Y:S01]  /*6d40*/  IMAD.MOV.U32 R14, RZ, RZ, R31 ;  /* 0x000000ffff0e7224 */ /* 0x000fe200078e001f */
[----:B------:R-:W-:Y:S02]  /*6d50*/  LOP3.LUT R12, R6, R27, RZ, 0x3c, !PT ;  /* 0x0000001b060c7212 */ /* 0x000fe400078e3cff */
[C---:B------:R-:W-:Y:S02]  /*6d60*/  IADD3 R27, P4, R24.reuse, 0x4800, RZ ;  /* 0x00004800181b7810 */ /* 0x040fe40007f9e0ff */
[----:B------:R-:W-:Y:S02]  /*6d70*/  IADD3 R29, P1, R24, 0x1800, RZ ;  /* 0x00001800181d7810 */ /* 0x000fe40007f3e0ff */
[----:B------:R-:W-:Y:S02]  /*6d80*/  LOP3.LUT R6, R27, 0x380, RZ, 0xc0, !PT ;  /* 0x000003801b067812 */ /* 0x000fe400078ec0ff */
[----:B------:R-:W-:-:S02]  /*6d90*/  SEL R44, R28, R33, P0 ;  /* 0x000000211c2c7207 */ /* 0x000fc40000000000 */
[----:B------:R-:W-:Y:S02]  /*6da0*/  SEL R46, R33, R28, P0 ;  /* 0x0000001c212e7207 */ /* 0x000fe40000000000 */
[----:B------:R-:W-:Y:S02]  /*6db0*/  SHF.R.U64 R7, R7, 0x3, RZ ;  /* 0x0000000307077819 */ /* 0x000fe400000012ff */
[----:B------:R-:W-:Y:S02]  /*6dc0*/  LOP3.LUT R28, R29, 0x380, RZ, 0xc0, !PT ;  /* 0x000003801d1c7812 */ /* 0x000fe400078ec0ff */
[----:B------:R-:W-:Y:S02]  /*6dd0*/  SHF.R.U64 R6, R6, 0x3, RZ ;  /* 0x0000000306067819 */ /* 0x000fe400000012ff */
[----:B-1----:R-:W-:Y:S02]  /*6de0*/  @P2 SHF.R.U32.HI R14, RZ, R42, R15 ;  /* 0x0000002aff0e2219 */ /* 0x002fe4000001160f */
[----:B------:R-:W-:-:S02]  /*6df0*/  LOP3.LUT R10, R7, R10, RZ, 0x3c, !PT ;  /* 0x0000000a070a7212 */ /* 0x000fc400078e3cff */
[----:B------:R-:W-:Y:S02]  /*6e00*/  SHF.R.U64 R28, R28, 0x3, RZ ;  /* 0x000000031c1c7819 */ /* 0x000fe400000012ff */
[----:B------:R-:W-:Y:S01]  /*6e10*/  LOP3.LUT R6, R6, R27, RZ, 0x3c, !PT ;  /* 0x0000001b06067212 */ /* 0x000fe200078e3cff */
[--C-:B------:R-:W-:Y:S01]  /*6e20*/  IMAD.MOV R27, RZ, RZ, -R14.reuse ;  /* 0x000000ffff1b7224 */ /* 0x100fe200078e0a0e */
[----:B------:R-:W-:Y:S01]  /*6e30*/  LOP3.LUT R28, R28, R29, RZ, 0x3c, !PT ;  /* 0x0000001d1c1c7212 */ /* 0x000fe200078e3cff */
[----:B------:R-:W-:Y:S01]  /*6e40*/  IMAD.X R29, RZ, RZ, R25, P1 ;  /* 0x000000ffff1d7224 */ /* 0x000fe200008e0619 */
[----:B------:R-:W-:Y:S01]  /*6e50*/  MOV R59, R10 ;  /* 0x0000000a003b7202 */ /* 0x000fe20000000f00 */
[----:B------:R-:W-:Y:S01]  /*6e60*/  IMAD.U32 R10, RZ, RZ, UR8 ;  /* 0x00000008ff0a7e24 */ /* 0x000fe2000f8e00ff */
[----:B------:R-:W-:Y:S01]  /*6e70*/  MOV R57, R8 ;  /* 0x0000000800397202 */ /* 0x000fe20000000f00 */
[----:B------:R-:W-:Y:S01]  /*6e80*/  IMAD R27, R48, R27, R31 ;  /* 0x0000001b301b7224 */ /* 0x000fe200078e021f */
[----:B------:R-:W-:Y:S01]  /*6e90*/  SHF.R.S32.HI R9, RZ, 0x1f, R14 ;  /* 0x0000001fff097819 */ /* 0x000fe2000001140e */
[----:B------:R-:W-:Y:S01]  /*6ea0*/  ULDC.64 UR8, c[0x0][0xae8] ;  /* 0x0002ba0000087ab9 */ /* 0x000fe20000000a00 */
[----:B------:R-:W-:-:S02]  /*6eb0*/  IADD3 R8, P1, R14, UR6, RZ ;  /* 0x000000060e087c10 */ /* 0x000fc4000ff3e0ff */
[----:B------:R-:W-:Y:S02]  /*6ec0*/  F2FP.BF16.F32.PACK_AB R36, R36, R37 ;  /* 0x000000252424723e */ /* 0x000fe400000010ff */
[----:B------:R-:W-:Y:S01]  /*6ed0*/  IADD3.X R9, R9, UR7, R10, P1, !PT ;  /* 0x0000000709097c10 */ /* 0x000fe20008ffe40a */
[----:B------:R-:W-:Y:S01]  /*6ee0*/  ULDC.64 UR6, c[0x0][0xb88] ;  /* 0x0002e20000067ab9 */ /* 0x000fe20000000a00 */
[----:B------:R-:W-:Y:S02]  /*6ef0*/  SHF.R.S32.HI R10, RZ, 0x1f, R27 ;  /* 0x0000001fff0a7819 */ /* 0x000fe4000001141b */
[----:B------:R-:W-:Y:S01]  /*6f00*/  SEL R50, R36, R41, P0 ;  /* 0x0000002924327207 */ /* 0x000fe20000000000 */
[----:B------:R-:W-:Y:S01]  /*6f10*/  IMAD.WIDE.U32 R8, R27, UR6, R8 ;  /* 0x000000061b087c25 */ /* 0x000fe2000f8e0008 */
[----:B------:R-:W-:Y:S02]  /*6f20*/  SEL R36, R41, R36, P0 ;  /* 0x0000002429247207 */ /* 0x000fe40000000000 */
[----:B------:R-:W-:Y:S01]  /*6f30*/  MOV R61, R12 ;  /* 0x0000000c003d7202 */ /* 0x000fe20000000f00 */
[----:B------:R-:W-:Y:S01]  /*6f40*/  IMAD R10, R10, UR6, RZ ;  /* 0x000000060a0a7c24 */ /* 0x000fe2000f8e02ff */
[C---:B------:R-:W-:Y:S01]  /*6f50*/  IADD3 R21, P3, R24.reuse, 0x3000, RZ ;  /* 0x0000300018157810 */ /* 0x040fe20007f7e0ff */
[----:B------:R-:W-:Y:S01]  /*6f60*/  IMAD R12, R49, 0xc0, R19 ;  /* 0x000000c0310c7824 */ /* 0x000fe200078e0213 */
[----:B------:R-:W-:Y:S01]  /*6f70*/  LOP3.LUT R7, R24, 0x380, RZ, 0xc0, !PT ;  /* 0x0000038018077812 */ /* 0x000fe200078ec0ff */
[----:B------:R-:W-:Y:S01]  /*6f80*/  IMAD R35, R27, UR7, R10 ;  /* 0x000000071b237c24 */ /* 0x000fe2000f8e020a */
[----:B------:R-:W-:Y:S01]  /*6f90*/  LOP3.LUT R20, R21, 0x380, RZ, 0xc0, !PT ;  /* 0x0000038015147812 */ /* 0x000fe200078ec0ff */
[----:B------:R-:W-:Y:S01]  /*6fa0*/  ULDC.64 UR6, c[0x0][0xb50] ;  /* 0x0002d40000067ab9 */ /* 0x000fe20000000a00 */
[----:B------:R-:W-:Y:S01]  /*6fb0*/  SHF.R.U64 R7, R7, 0x3, RZ ;  /* 0x0000000307077819 */ /* 0x000fe200000012ff */
[----:B------:R-:W-:Y:S01]  /*6fc0*/  VIADD R10, R12, 0x8 ;  /* 0x000000080c0a7836 */ /* 0x000fe20000000000 */
[----:B------:R-:W-:Y:S01]  /*6fd0*/  SHF.R.U64 R20, R20, 0x3, RZ ;  /* 0x0000000314147819 */ /* 0x000fe200000012ff */
[----:B------:R-:W-:Y:S01]  /*6fe0*/  IMAD.IADD R9, R9, 0x1, R35 ;  /* 0x0000000109097824 */ /* 0x000fe200078e0223 */
[----:B------:R-:W-:Y:S01]  /*6ff0*/  LOP3.LUT R24, R7, R24, RZ, 0x3c, !PT ;  /* 0x0000001807187212 */ /* 0x000fe200078e3cff */
[----:B------:R-:W-:Y:S01]  /*7000*/  IMAD.X R7, RZ, RZ, R25, P4 ;  /* 0x000000ffff077224 */ /* 0x000fe200020e0619 */
[----:B------:R-:W-:-:S02]  /*7010*/  LOP3.LUT P1, RZ, R17, 0x3, RZ, 0xc0, !PT ;  /* 0x0000000311ff7812 */ /* 0x000fc4000782c0ff */
[----:B------:R-:W-:Y:S01]  /*7020*/  LOP3.LUT R20, R20, R21, RZ, 0x3c, !PT ;  /* 0x0000001514147212 */ /* 0x000fe200078e3cff */
[----:B------:R-:W-:Y:S01]  /*7030*/  IMAD.X R21, RZ, RZ, R25, P3 ;  /* 0x000000ffff157224 */ /* 0x000fe200018e0619 */
[-C--:B------:R-:W-:Y:S02]  /*7040*/  ISETP.GE.OR P3, PT, R12, R55.reuse, P1 ;  /* 0x000000370c00720c */ /* 0x080fe40000f66670 */
[----:B------:R-:W-:Y:S02]  /*7050*/  ISETP.GE.OR P1, PT, R10, R55, P1 ;  /* 0x000000370a00720c */ /* 0x000fe40000f26670 */
[----:B---3--:R-:W-:Y:S01]  /*7060*/  LOP3.LUT R11, R5, 0x2, RZ, 0x3c, !PT ;  /* 0x00000002050b7812 */ /* 0x008fe200078e3cff */
[----:B------:R-:W-:Y:S04]  /*7070*/  SHFL.IDX PT, R30, R30, R5, 0x1c1f ;  /* 0x001c1f051e1e7589 */ /* 0x000fe800000e0000 */
[----:B------:R-:W-:Y:S04]  /*7080*/  SHFL.IDX PT, R38, R38, R5, 0x1c1f ;  /* 0x001c1f0526267589 */ /* 0x000fe800000e0000 */
[----:B------:R-:W-:Y:S04]  /*7090*/  SHFL.IDX PT, R44, R44, R5, 0x1c1f ;  /* 0x001c1f052c2c7589 */ /* 0x000fe800000e0000 */
[----:B------:R-:W-:Y:S04]  /*70a0*/  SHFL.IDX PT, R42, R50, R5, 0x1c1f ;  /* 0x001c1f05322a7589 */ /* 0x000fe800000e0000 */
[----:B------:R-:W-:Y:S04]  /*70b0*/  SHFL.IDX PT, R26, R52, R5, 0x1c1f ;  /* 0x001c1f05341a7589 */ /* 0x000fe800000e0000 */
[----:B------:R-:W-:Y:S04]  /*70c0*/  SHFL.IDX PT, R56, R56, R5, 0x1c1f ;  /* 0x001c1f0538387589 */ /* 0x000fe800000e0000 */
[----:B------:R0:W1:Y:S04]  /*70d0*/  SHFL.IDX PT, R13, R32, R11, 0x1c1f ;  /* 0x001c1f0b200d7589 */ /* 0x00006800000e0000 */
[----:B------:R-:W-:Y:S04]  /*70e0*/  SHFL.IDX PT, R60, R60, R5, 0x1c1f ;  /* 0x001c1f053c3c7589 */ /* 0x000fe800000e0000 */
[----:B------:R-:W2:Y:S01]  /*70f0*/  SHFL.IDX PT, R15, R40, R11, 0x1c1f ;  /* 0x001c1f0b280f7589 */ /* 0x000ea200000e0000 */
[----:B0-----:R-:W-:-:S03]  /*7100*/  LEA R32, P4, R8, UR6, 0x2 ;  /* 0x0000000608207c11 */ /* 0x001fc6000f8810ff */
[----:B------:R-:W-:Y:S01]  /*7110*/  SHFL.IDX PT, R62, R62, R5, 0x1c1f ;  /* 0x001c1f053e3e7589 */ /* 0x000fe200000e0000 */
[----:B------:R-:W-:-:S03]  /*7120*/  LEA.HI.X R35, R8, UR7, R9, 0x2, P4 ;  /* 0x0000000708237c11 */ /* 0x000fc6000a0f1409 */
[----:B------:R-:W0:Y:S04]  /*7130*/  SHFL.IDX PT, R33, R54, R11, 0x1c1f ;  /* 0x001c1f0b36217589 */ /* 0x000e2800000e0000 */
[----:B------:R-:W3:Y:S04]  /*7140*/  SHFL.IDX PT, R5, R58, R11, 0x1c1f ;  /* 0x001c1f0b3a057589 */ /* 0x000ee800000e0000 */
[----:B------:R-:W4:Y:S01]  /*7150*/  SHFL.IDX PT, R39, R34, R11, 0x1c1f ;  /* 0x001c1f0b22277589 */ /* 0x000f2200000e0000 */
[----:B-1----:R-:W-:Y:S02]  /*7160*/  SEL R8, R30, R13, P0 ;  /* 0x0000000d1e087207 */ /* 0x002fe40000000000 */
[----:B------:R-:W-:Y:S01]  /*7170*/  SEL R10, R13, R30, P0 ;  /* 0x0000001e0d0a7207 */ /* 0x000fe20000000000 */
[----:B------:R-:W1:Y:S04]  /*7180*/  SHFL.IDX PT, R27, R46, R11, 0x1c1f ;  /* 0x001c1f0b2e1b7589 */ /* 0x000e6800000e0000 */
[----:B------:R-:W5:Y:S01]  /*7190*/  SHFL.IDX PT, R31, R36, R11, 0x1c1f ;  /* 0x001c1f0b241f7589 */ /* 0x000f6200000e0000 */
[----:B--2---:R-:W-:-:S02]  /*71a0*/  SEL R12, R38, R15, P0 ;  /* 0x0000000f260c7207 */ /* 0x004fc40000000000 */
[----:B------:R-:W-:Y:S01]  /*71b0*/  SEL R14, R15, R38, P0 ;  /* 0x000000260f0e7207 */ /* 0x000fe20000000000 */
[----:B------:R2:W5:Y:S01]  /*71c0*/  SHFL.IDX PT, R43, R64, R11, 0x1c1f ;  /* 0x001c1f0b402b7589 */ /* 0x00056200000e0000 */
[----:B0-----:R-:W-:-:S03]  /*71d0*/  SEL R9, R26, R33, P0 ;  /* 0x000000211a097207 */ /* 0x001fc60000000000 */
[----:B------:R-:W-:Y:S01]  /*71e0*/  SHFL.IDX PT, R50, R32, RZ, 0x1c1f ;  /* 0x001c1fff20327589 */ /* 0x000fe200000e0000 */
[----:B---3--:R-:W-:-:S03]  /*71f0*/  SEL R13, R56, R5, P0 ;  /* 0x00000005380d7207 */ /* 0x008fc60000000000 */
[----:B------:R-:W0:Y:S01]  /*7200*/  SHFL.IDX PT, R51, R35, RZ, 0x1c1f ;  /* 0x001c1fff23337589 */ /* 0x000e2200000e0000 */
[----:B--2---:R-:W-:Y:S02]  /*7210*/  SEL R11, R33, R26, P0 ;  /* 0x0000001a210b7207 */ /* 0x004fe40000000000 */
[----:B------:R-:W-:Y:S01]  /*7220*/  SEL R15, R5, R56, P0 ;  /* 0x00000038050f7207 */ /* 0x000fe20000000000 */
[----:B------:R-:W-:Y:S01]  /*7230*/  BAR.SYNC.DEFER_BLOCKING 0x1, 0x180 ;  /* 0x0046000000007b1d */ /* 0x000fe20000010000 */
[----:B----4-:R-:W-:Y:S02]  /*7240*/  SEL R37, R60, R39, P0 ;  /* 0x000000273c257207 */ /* 0x010fe40000000000 */
[----:B-1----:R-:W-:Y:S02]  /*7250*/  SEL R36, R44, R27, P0 ;  /* 0x0000001b2c247207 */ /* 0x002fe40000000000 */
[----:B------:R-:W-:-:S03]  /*7260*/  SEL R38, R27, R44, P0 ;  /* 0x0000002c1b267207 */ /* 0x000fc60000000000 */
[----:B------:R-:W1:Y:S01]  /*7270*/  @P2 LDC R5, c[0x0][0xbec] ;  /* 0x0002fb00ff052b82 */ /* 0x000e620000000800 */
[----:B-----5:R-:W-:Y:S01]  /*7280*/  SEL R40, R42, R31, P0 ;  /* 0x0000001f2a287207 */ /* 0x020fe20000000000 */
[----:B------:R-:W-:Y:S01]  /*7290*/  SHFL.IDX PT, R52, R32, 0x1, 0x1c1f ;  /* 0x003c1f0020347f89 */ /* 0x000fe200000e0000 */
[----:B------:R-:W-:Y:S02]  /*72a0*/  SEL R39, R39, R60, P0 ;  /* 0x0000003c27277207 */ /* 0x000fe40000000000 */
[----:B------:R-:W-:Y:S01]  /*72b0*/  SEL R41, R62, R43, P0 ;  /* 0x0000002b3e297207 */ /* 0x000fe20000000000 */
[----:B------:R-:W2:Y:S01]  /*72c0*/  SHFL.IDX PT, R53, R35, 0x1, 0x1c1f ;  /* 0x003c1f0023357f89 */ /* 0x000ea200000e0000 */
[----:B------:R-:W-:Y:S02]  /*72d0*/  SEL R42, R31, R42, P0 ;  /* 0x0000002a1f2a7207 */ /* 0x000fe40000000000 */
[----:B------:R-:W-:Y:S01]  /*72e0*/  SEL R43, R43, R62, P0 ;  /* 0x0000003e2b2b7207 */ /* 0x000fe20000000000 */
[----:B------:R3:W-:Y:S04]  /*72f0*/  STSM.16.M88.4 [R63], R8 ;  /* 0x000000083f007844 */ /* 0x0007e80000000200 */
[----:B------:R-:W-:Y:S04]  /*7300*/  STSM.16.M88.4 [R61], R12 ;  /* 0x0000000c3d007844 */ /* 0x000fe80000000200 */
[----:B------:R-:W-:Y:S04]  /*7310*/  STSM.16.M88.4 [R59], R36 ;  /* 0x000000243b007844 */ /* 0x000fe80000000200 */
[----:B------:R-:W-:Y:S01]  /*7320*/  STSM.16.M88.4 [R57], R40 ;  /* 0x0000002839007844 */ /* 0x000fe20000000200 */
[----:B------:R-:W-:Y:S08]  /*7330*/  BAR.SYNC.DEFER_BLOCKING 0x1, 0x180 ;  /* 0x0046000000007b1d */ /* 0x000ff00000010000 */
[----:B---3--:R-:W3:Y:S01]  /*7340*/  @P2 LDC R9, c[0x0][0xbf0] ;  /* 0x0002fc00ff092b82 */ /* 0x008ee20000000800 */
[----:B0-----:R-:W-:Y:S04]  /*7350*/  @!P3 ST.E desc[UR48][R50.64], R4 ;  /* 0x000000043200b985 */ /* 0x001fe8000c101930 */
[----:B--2---:R0:W-:Y:S04]  /*7360*/  @!P1 ST.E desc[UR48][R52.64], R0 ;  /* 0x0000000034009985 */ /* 0x0041e8000c101930 */
[----:B------:R-:W2:Y:S04]  /*7370*/  LD.E.128 R24, desc[UR48][R24.64] ;  /* 0x0000003018187980 */ /* 0x000ea8000c101d00 */
[----:B------:R-:W4:Y:S04]  /*7380*/  LD.E.128 R28, desc[UR48][R28.64] ;  /* 0x000000301c1c7980 */ /* 0x000f28000c101d00 */
[----:B------:R5:W4:Y:S04]  /*7390*/  LD.E.128 R32, desc[UR48][R20.64] ;  /* 0x0000003014207980 */ /* 0x000b28000c101d00 */
[----:B------:R1:W4:Y:S01]  /*73a0*/  LD.E.128 R44, desc[UR48][R6.64] ;  /* 0x00000030062c7980 */ /* 0x000322000c101d00 */
[----:B0-----:R-:W-:Y:S01]  /*73b0*/  IMAD R0, R2, 0x30, R16 ;  /* 0x0000003002007824 */ /* 0x001fe200078e0210 */
[----:B------:R-:W-:-:S02]  /*73c0*/  UIMAD UR6, UR12, UR8, URZ ;  /* 0x000000080c0672a4 */ /* 0x000fc4000f8e023f */
[----:B------:R-:W-:Y:S01]  /*73d0*/  UIMAD.WIDE.U32 UR4, UR13, UR8, URZ ;  /* 0x000000080d0472a5 */ /* 0x000fe2000f8e003f */
[C---:B------:R-:W-:Y:S01]  /*73e0*/  IMAD R8, R49.reuse, 0xc0, R0 ;  /* 0x000000c031087824 */ /* 0x040fe200078e0200 */
[----:B------:R-:W-:Y:S01]  /*73f0*/  UIMAD UR6, UR13, UR9, UR6 ;  /* 0x000000090d0672a4 */ /* 0x000fe2000f8e0206 */
[----:B-----5:R-:W-:Y:S01]  /*7400*/  IMAD R20, R49, 0xc0, R16 ;  /* 0x000000c031147824 */ /* 0x020fe200078e0210 */
[----:B------:R-:W-:Y:S01]  /*7410*/  @!PT LDS RZ, [RZ] ;  /* 0x00000000fffff984 */ /* 0x000fe20000000800 */
[----:B------:R-:W-:Y:S01]  /*7420*/  @!PT LDS RZ, [RZ] ;  /* 0x00000000fffff984 */ /* 0x000fe20000000800 */
[----:B------:R-:W-:Y:S01]  /*7430*/  @!PT LDS RZ, [RZ] ;  /* 0x00000000fffff984 */ /* 0x000fe20000000800 */
[----:B------:R-:W-:Y:S01]  /*7440*/  @!PT LDS RZ, [RZ] ;  /* 0x00000000fffff984 */ /* 0x000fe20000000800 */
[----:B------:R0:W-:Y:S06]  /*7450*/  MEMBAR.ALL.CTA ;  /* 0x0000000000007992 */ /* 0x0001ec0000008000 */
[----:B0-----:R-:W0:Y:S01]  /*7460*/  FENCE.VIEW.ASYNC.S ;  /* 0x00000000000073c6 */ /* 0x001e220000000000 */
[----:B------:R-:W-:Y:S01]  /*7470*/  ULDC.64 UR8, c[0x0][0xaf0] ;  /* 0x0002bc0000087ab9 */ /* 0x000fe20000000a00 */
[----:B-1----:R-:W-:Y:S01]  /*7480*/  @P2 IMAD.HI.U32 R0, R8, R5, RZ ;  /* 0x0000000508002227 */ /* 0x002fe200078e00ff */
[----:B------:R-:W-:-:S02]  /*7490*/  UIMAD UR7, UR14, UR8, URZ ;  /* 0x000000080e0772a4 */ /* 0x000fc4000f8e023f */
[----:B------:R-:W-:Y:S01]  /*74a0*/  UIADD3 UR5, UR5, UR6, URZ ;  /* 0x0000000605057290 */ /* 0x000fe2000fffe03f */
[----:B------:R-:W-:Y:S01]  /*74b0*/  IMAD.MOV.U32 R7, RZ, RZ, R8 ;  /* 0x000000ffff077224 */ /* 0x000fe200078e0008 */
[----:B------:R-:W-:Y:S01]  /*74c0*/  UIMAD UR7, UR42, UR9, UR7 ;  /* 0x000000092a0772a4 */ /* 0x000fe2000f8e0207 */
[----:B---3--:R-:W-:Y:S01]  /*74d0*/  @P2 SHF.R.U32.HI R7, RZ, R9, R0 ;  /* 0x00000009ff072219 */ /* 0x008fe20000011600 */
[----:B------:R-:W-:Y:S01]  /*74e0*/  UIMAD.WIDE.U32 UR42, UR42, UR8, UR4 ;  /* 0x000000082a2a72a5 */ /* 0x000fe2000f8e0004 */
[----:B------:R-:W-:Y:S01]  /*74f0*/  VIADD R12, R20, 0x60 ;  /* 0x00000060140c7836 */ /* 0x000fe20000000000 */
[----:B------:R-:W-:Y:S01]  /*7500*/  UIADD3 UR44, UR44, 0x13220, URZ ;  /* 0x000132202c2c7890 */ /* 0x000fe2000fffe03f */
[--C-:B------:R-:W-:Y:S01]  /*7510*/  SHF.R.S32.HI R0, RZ, 0x1f, R7.reuse ;  /* 0x0000001fff007819 */ /* 0x100fe20000011407 */
[----:B------:R-:W-:Y:S01]  /*7520*/  UIADD3 UR4, UR43, UR7, URZ ;  /* 0x000000072b047290 */ /* 0x000fe2000fffe03f */
[----:B------:R-:W-:Y:S01]  /*7530*/  IMAD.MOV R9, RZ, RZ, -R7 ;  /* 0x000000ffff097224 */ /* 0x000fe200078e0a07 */
[----:B------:R-:W-:Y:S01]  /*7540*/  UPRMT UR44, URZ, 0x654, UR44 ;  /* 0x000006543f2c7896 */ /* 0x000fe2000800002c */
[----:B------:R-:W-:Y:S01]  /*7550*/  IMAD.U32 R5, RZ, RZ, UR43 ;  /* 0x0000002bff057e24 */ /* 0x000fe2000f8e00ff */
[----:B------:R-:W-:Y:S01]  /*7560*/  ULDC.64 UR6, c[0x0][0xae0] ;  /* 0x0002b80000067ab9 */ /* 0x000fe20000000a00 */
[----:B------:R-:W-:Y:S01]  /*7570*/  IMAD R9, R48, R9, R8 ;  /* 0x0000000930097224 */ /* 0x000fe200078e0208 */
[----:B------:R-:W-:Y:S01]  /*7580*/  UIADD3 UR39, UR39, 0x1, URZ ;  /* 0x0000000127277890 */ /* 0x000fe2000fffe03f */
[----:B------:R-:W-:Y:S01]  /*7590*/  IMAD R0, R0, UR6, RZ ;  /* 0x0000000600007c24 */ /* 0x000fe2000f8e02ff */
[----:B------:R-:W-:Y:S01]  /*75a0*/  UIADD3 UR36, UR36, 0x1, URZ ;  /* 0x0000000124247890 */ /* 0x000fe2000fffe03f */
[----:B------:R-:W-:Y:S01]  /*75b0*/  IMAD.U32 R4, RZ, RZ, UR42 ;  /* 0x0000002aff047e24 */ /* 0x000fe2000f8e00ff */
[----:B------:R-:W-:Y:S01]  /*75c0*/  UISETP.NE.AND UP0, UPT, UR39, 0x2, UPT ;  /* 0x000000022700788c */ /* 0x000fe2000bf05270 */
[----:B------:R-:W-:Y:S01]  /*75d0*/  IMAD.U32 R5, RZ, RZ, UR4 ;  /* 0x00000004ff057e24 */ /* 0x000fe2000f8e00ff */
[----:B------:R-:W-:Y:S01]  /*75e0*/  ULDC.64 UR4, c[0x0][0xad8] ;  /* 0x0002b60000047ab9 */ /* 0x000fe20000000a00 */
[C---:B------:R-:W-:Y:S01]  /*75f0*/  IMAD R11, R7.reuse, UR7, R0 ;  /* 0x00000007070b7c24 */ /* 0x040fe2000f8e0200 */
[----:B------:R-:W-:Y:S01]  /*7600*/  SHF.R.S32.HI R0, RZ, 0x1f, R9 ;  /* 0x0000001fff007819 */ /* 0x000fe20000011409 */
[----:B------:R-:W-:Y:S01]  /*7610*/  IMAD.WIDE.U32 R4, R7, UR6, R4 ;  /* 0x0000000607047c25 */ /* 0x000fe2000f8e0004 */
[----:B0-----:R-:W-:Y:S01]  /*7620*/  SYNCS.ARRIVE.TRANS64.RED.A1T0 RZ, [UR44], RZ ;  /* 0x000000ffffff79a7 */ /* 0x001fe2000810042c */
[----:B------:R-:W-:-:S02]  /*7630*/  USEL UR39, UR39, URZ, UP0 ;  /* 0x0000003f27277287 */ /* 0x000fc40008000000 */
[----:B------:R-:W-:Y:S02]  /*7640*/  IMAD.IADD R5, R5, 0x1, R11 ;  /* 0x0000000105057824 */ /* 0x000fe400078e020b */
[----:B------:R-:W-:Y:S02]  /*7650*/  IMAD R0, R0, UR4, RZ ;  /* 0x0000000400007c24 */ /* 0x000fe4000f8e02ff */
[----:B------:R-:W-:-:S04]  /*7660*/  IMAD.WIDE.U32 R4, R9, UR4, R4 ;  /* 0x0000000409047c25 */ /* 0x000fc8000f8e0004 */
[----:B------:R-:W-:Y:S01]  /*7670*/  IMAD R7, R9, UR5, R0 ;  /* 0x0000000509077c24 */ /* 0x000fe2000f8e0200 */
[----:B------:R-:W-:Y:S01]  /*7680*/  ULDC.64 UR4, c[0x0][0xa80] ;  /* 0x0002a00000047ab9 */ /* 0x000fe20000000a00 */
[----:B------:R-:W-:Y:S01]  /*7690*/  VIADD R0, R20, 0x30 ;  /* 0x0000003014007836 */ /* 0x000fe20000000000 */
[----:B------:R-:W-:Y:S01]  /*76a0*/  LEA R13, P0, R4, UR4, 0x1 ;  /* 0x00000004040d7c11 */ /* 0x000fe2000f8008ff */
[----:B------:R-:W-:Y:S01]  /*76b0*/  IMAD.IADD R5, R5, 0x1, R7 ;  /* 0x0000000105057824 */ /* 0x000fe200078e0207 */
[----:B------:R-:W-:Y:S01]  /*76c0*/  ULDC UR4, c[0x0][0xac8] ;  /* 0x0002b20000047ab9 */ /* 0x000fe20000000800 */
[----:B------:R-:W-:Y:S02]  /*76d0*/  VIADD R14, R20, 0x90 ;  /* 0x00000090140e7836 */ /* 0x000fe40000000000 */
[----:B------:R-:W-:Y:S01]  /*76e0*/  SHFL.IDX PT, R6, R13, 0x1, 0x181f ;  /* 0x00381f000d067f89 */ /* 0x000fe200000e0000 */
[----:B------:R-:W-:Y:S02]  /*76f0*/  LEA.HI.X R15, R4, UR5, R5, 0x1, P0 ;  /* 0x00000005040f7c11 */ /* 0x000fe400080f0c05 */
[----:B------:R-:W-:Y:S01]  /*7700*/  ISETP.GE.AND P0, PT, R3, UR4, PT ;  /* 0x0000000403007c0c */ /* 0x000fe2000bf06270 */
[----:B------:R-:W-:Y:S01]  /*7710*/  SHFL.IDX PT, R4, R13, RZ, 0x181f ;  /* 0x00181fff0d047589 */ /* 0x000fe200000e0000 */
[----:B------:R-:W-:-:S02]  /*7720*/  ULDC UR4, c[0x0][0xc] ;  /* 0x0000030000047ab9 */ /* 0x000fc40000000800 */
[-C--:B------:R-:W-:Y:S01]  /*7730*/  ISETP.GE.OR P2, PT, R0, R55.reuse, P0 ;  /* 0x000000370000720c */ /* 0x080fe20000746670 */
[----:B------:R-:W0:Y:S01]  /*7740*/  SHFL.IDX PT, R5, R15, RZ, 0x181f ;  /* 0x00181fff0f057589 */ /* 0x000e2200000e0000 */
[----:B------:R-:W1:Y:S01]  /*7750*/  LDC R0, c[0x0][0xc34] ;  /* 0x00030d00ff007b82 */ /* 0x000e620000000800 */
[-C--:B------:R-:W-:Y:S01]  /*7760*/  ISETP.GE.OR P1, PT, R20, R55.reuse, P0 ;  /* 0x000000371400720c */ /* 0x080fe20000726670 */
[----:B------:R-:W-:Y:S01]  /*7770*/  UIADD3 UR46, UR4, UR46, URZ ;  /* 0x0000002e042e7290 */ /* 0x000fe2000fffe03f */
[----:B------:R-:W3:Y:S01]  /*7780*/  SHFL.IDX PT, R7, R15, 0x1, 0x181f ;  /* 0x00381f000f077f89 */ /* 0x000ee200000e0000 */
[-C--:B------:R-:W-:Y:S01]  /*7790*/  ISETP.GE.OR P3, PT, R12, R55.reuse, P0 ;  /* 0x000000370c00720c */ /* 0x080fe20000766670 */
[----:B------:R-:W-:Y:S01]  /*77a0*/  USEL UR4, URZ, 0x1, UP0 ;  /* 0x000000013f047887 */ /* 0x000fe20008000000 */
[----:B------:R-:W-:Y:S01]  /*77b0*/  ISETP.GE.OR P0, PT, R14, R55, P0 ;  /* 0x000000370e00720c */ /* 0x000fe20000706670 */
[----:B------:R-:W-:Y:S02]  /*77c0*/  SHFL.IDX PT, R8, R13, 0x2, 0x181f ;  /* 0x00581f000d087f89 */ /* 0x000fe400000e0000 */
[----:B------:R-:W-:-:S02]  /*77d0*/  ULOP3.LUT UR37, UR37, UR4, URZ, 0x3c, !UPT ;  /* 0x0000000425257292 */ /* 0x000fc4000f8e3c3f */
[----:B------:R-:W5:Y:S04]  /*77e0*/  SHFL.IDX PT, R9, R15, 0x2, 0x181f ;  /* 0x00581f000f097f89 */ /* 0x000f6800000e0000 */
[----:B------:R-:W-:Y:S04]  /*77f0*/  SHFL.IDX PT, R10, R13, 0x3, 0x181f ;  /* 0x00781f000d0a7f89 */ /* 0x000fe800000e0000 */
[----:B------:R-:W1:Y:S01]  /*7800*/  SHFL.IDX PT, R11, R15, 0x3, 0x181f ;  /* 0x00781f000f0b7f89 */ /* 0x000e6200000e0000 */
[----:B0-----:R-:W-:-:S04]  /*7810*/  @!P1 IMAD.WIDE R4, R3, 0x2, R4 ;  /* 0x0000000203049825 */ /* 0x001fc800078e0204 */
[----:B---3--:R-:W-:-:S04]  /*7820*/  @!P2 IMAD.WIDE R6, R3, 0x2, R6 ;  /* 0x000000020306a825 */ /* 0x008fc800078e0206 */
[----:B-----5:R-:W-:-:S04]  /*7830*/  @!P3 IMAD.WIDE R8, R3, 0x2, R8 ;  /* 0x000000020308b825 */ /* 0x020fc800078e0208 */
[----:B-1----:R-:W-:Y:S01]  /*7840*/  @!P0 IMAD.WIDE R10, R3, 0x2, R10 ;  /* 0x00000002030a8825 */ /* 0x002fe200078e020a */
[----:B--2---:R0:W-:Y:S04]  /*7850*/  @!P1 ST.E.128 desc[UR48][R4.64], R24 ;  /* 0x0000001804009985 */ /* 0x0041e8000c101d30 */
[----:B----4-:R0:W-:Y:S04]  /*7860*/  @!P2 ST.E.128 desc[UR48][R6.64], R28 ;  /* 0x0000001c0600a985 */ /* 0x0101e8000c101d30 */
[----:B------:R0:W-:Y:S04]  /*7870*/  @!P3 ST.E.128 desc[UR48][R8.64], R32 ;  /* 0x000000200800b985 */ /* 0x0001e8000c101d30 */
[----:B------:R0:W-:Y:S01]  /*7880*/  @!P0 ST.E.128 desc[UR48][R10.64], R44 ;  /* 0x0000002c0a008985 */ /* 0x0001e2000c101d30 */
[----:B------:R-:W-:-:S13]  /*7890*/  ISETP.LE.AND P0, PT, R0, UR46, PT ;  /* 0x0000002e00007c0c */ /* 0x000fda000bf03270 */
[----:B------:R-:W-:Y:S05]  /*78a0*/  @!P0 BRA `(.L_x_31) ;  /* 0xffffff9400248947 */ /* 0x000fea000383ffff */
[----:B------:R-:W-:Y:S05]  /*78b0*/  EXIT ;  /* 0x000000000000794d */ /* 0x000fea0003800000 */
.L_x_7:
[----:B------:R-:W-:-:S08]  /*78c0*/  NOP ;  /* 0x0000000000007918 */ /* 0x000fd00000000000 */
[----:B------:R-:W0:-:S00]  /*78d0*/  USETMAXREG.DEALLOC.CTAPOOL 0x20 ;  /* 0x00000020000079c8 */ /* 0x000e0000080e0500 */
[----:B------:R-:W1:Y:S01]  /*78e0*/  S2UR UR50, SR_CTAID.X ;  /* 0x00000000003279c3 */ /* 0x000e620000002500 */
[----:B------:R-:W-:Y:S01]  /*78f0*/  UMOV UR46, 0x1 ;  /* 0x00000001002e7882 */ /* 0x000fe20000000000 */
[----:B0-----:R-:W-:Y:S02]  /*7900*/  IMAD.MOV.U32 R18, RZ, RZ, RZ ;  /* 0x000000ffff127224 */ /* 0x001fe400078e00ff */
[----:B------:R-:W-:-:S04]  /*7910*/  IMAD.MOV.U32 R19, RZ, RZ, 0x1 ;  /* 0x00000001ff137424 */ /* 0x000fc800078e00ff */
[----:B------:R-:W1:Y:S02]  /*7920*/  LDC R2, c[0x0][0xc34] ;  /* 0x00030d00ff027b82 */ /* 0x000e640000000800 */
[----:B-1----:R-:W-:-:S13]  /*7930*/  ISETP.LE.AND P0, PT, R2, UR50, PT ;  /* 0x0000003202007c0c */ /* 0x002fda000bf03270 */
[----:B------:R-:W-:Y:S05]  /*7940*/  @P0 BRA `(.L_x_32) ;  /* 0x0000002800400947 */ /* 0x000fea0003800000 */
[----:B------:R-:W0:Y:S01]  /*7950*/  S2R R10, SR_TID.X ;  /* 0x00000000000a7919 */ /* 0x000e220000002100 */
[----:B------:R-:W1:Y:S01]  /*7960*/  S2UR UR4, SR_CgaCtaId ;  /* 0x00000000000479c3 */ /* 0x000e620000008800 */
[----:B------:R-:W-:Y:S01]  /*7970*/  IMAD.SHL.U32 R6, R28, 0x10, RZ ;  /* 0x000000101c067824 */ /* 0x000fe200078e00ff */
[----:B------:R-:W-:Y:S01]  /*7980*/  UMOV UR41, 0x400 ;  /* 0x0000040000297882 */ /* 0x000fe20000000000 */
[----:B------:R-:W-:Y:S01]  /*7990*/  IMAD.MOV.U32 R19, RZ, RZ, 0x1 ;  /* 0x00000001ff137424 */ /* 0x000fe200078e00ff */
[----:B------:R-:W-:Y:S01]  /*79a0*/  ULDC.64 UR52, c[0x0][0x198] ;  /* 0x0000660000347ab9 */ /* 0x000fe20000000a00 */
[----:B------:R-:W-:Y:S01]  /*79b0*/  IMAD.MOV.U32 R18, RZ, RZ, RZ ;  /* 0x000000ffff127224 */ /* 0x000fe200078e00ff */
[----:B------:R-:W-:Y:S01]  /*79c0*/  LOP3.LUT R7, R6, 0x600, RZ, 0xc0, !PT ;  /* 0x0000060006077812 */ /* 0x000fe200078ec0ff */
[----:B------:R-:W-:Y:S02]  /*79d0*/  ULOP3.LUT UR42, UR38, 0x1, URZ, 0xfc, !UPT ;  /* 0x00000001262a7892 */ /* 0x000fe4000f8efc3f */
[----:B------:R-:W-:Y:S01]  /*79e0*/  ULOP3.LUT UR47, UR38, 0x2, URZ, 0xfc, !UPT ;  /* 0x00000002262f7892 */ /* 0x000fe2000f8efc3f */
[----:B------:R-:W-:Y:S01]  /*79f0*/  ULDC UR43, c[0x0][0xc] ;  /* 0x00000300002b7ab9 */ /* 0x000fe20000000800 */
[----:B------:R-:W-:Y:S01]  /*7a00*/  UMOV UR46, URZ ;  /* 0x0000003f002e7c82 */ /* 0x000fe20008000000 */
[----:B-1----:R-:W-:Y:S01]  /*7a10*/  ULEA UR41, UR4, UR41, 0x18 ;  /* 0x0000002904297291 */ /* 0x002fe2000f8ec03f */
[C---:B0-----:R-:W-:Y:S01]  /*7a20*/  IMAD.SHL.U32 R26, R10.reuse, 0x40, RZ ;  /* 0x000000400a1a7824 */ /* 0x041fe200078e00ff */
[----:B------:R-:W-:Y:S01]  /*7a30*/  SHF.R.U32.HI R4, RZ, 0x1, R10 ;  /* 0x00000001ff047819 */ /* 0x000fe2000001160a */
[C---:B------:R-:W-:Y:S01]  /*7a40*/  IMAD.SHL.U32 R2, R10.reuse, 0x10, RZ ;  /* 0x000000100a027824 */ /* 0x040fe200078e00ff */
[C---:B------:R-:W-:Y:S01]  /*7a50*/  LOP3.LUT R29, R10.reuse, 0x1f, RZ, 0xc0, !PT ;  /* 0x0000001f0a1d7812 */ /* 0x040fe200078ec0ff */
[----:B------:R-:W-:Y:S01]  /*7a60*/  IMAD.SHL.U32 R8, R10, 0x2, RZ ;  /* 0x000000020a087824 */ /* 0x000fe200078e00ff */
[----:B------:R-:W-:Y:S01]  /*7a70*/  LOP3.LUT R3, R26, 0x180, RZ, 0xc0, !PT ;  /* 0x000001801a037812 */ /* 0x000fe200078ec0ff */
[----:B------:R-:W-:Y:S01]  /*7a80*/  IMAD.SHL.U32 R0, R10, 0x20, RZ ;  /* 0x000000200a007824 */ /* 0x000fe200078e00ff */
[----:B------:R-:W-:-:S02]  /*7a90*/  LOP3.LUT R5, R2, 0x1b0, RZ, 0xc0, !PT ;  /* 0x000001b002057812 */ /* 0x000fc400078ec0ff */
[----:B------:R-:W-:Y:S01]  /*7aa0*/  LOP3.LUT R3, R3, 0x30, R4, 0xf8, !PT ;  /* 0x0000003003037812 */ /* 0x000fe200078ef804 */
[C---:B------:R-:W-:Y:S01]  /*7ab0*/  IMAD.SHL.U32 R4, R10.reuse, 0x8, RZ ;  /* 0x000000080a047824 */ /* 0x040fe200078e00ff */
[----:B------:R-:W-:Y:S01]  /*7ac0*/  LOP3.LUT R9, R5, 0x30, R8, 0x78, !PT ;  /* 0x0000003005097812 */ /* 0x000fe200078e7808 */
[----:B------:R-:W-:Y:S01]  /*7ad0*/  IMAD.SHL.U32 R8, R10, 0x4, RZ ;  /* 0x000000040a087824 */ /* 0x000fe200078e00ff */
[----:B------:R-:W-:Y:S02]  /*7ae0*/  LOP3.LUT R5, R0, 0x80, RZ, 0xc0, !PT ;  /* 0x0000008000057812 */ /* 0x000fe400078ec0ff */
[----:B------:R-:W-:Y:S02]  /*7af0*/  LOP3.LUT R6, R7, 0x40, R2, 0xf8, !PT ;  /* 0x0000004007067812 */ /* 0x000fe400078ef802 */
[----:B------:R-:W-:Y:S02]  /*7b00*/  LOP3.LUT R3, R3, 0x30, R4, 0x78, !PT ;  /* 0x0000003003037812 */ /* 0x000fe400078e7804 */
[----:B------:R-:W-:-:S02]  /*7b10*/  LOP3.LUT R5, R5, 0x10, R10, 0xf8, !PT ;  /* 0x0000001005057812 */ /* 0x000fc400078ef80a */
[----:B------:R-:W-:Y:S02]  /*7b20*/  LOP3.LUT R7, R7, 0x60, R0, 0xf8, !PT ;  /* 0x0000006007077812 */ /* 0x000fe400078ef800 */
[----:B------:R-:W-:Y:S02]  /*7b30*/  LOP3.LUT R9, R6, R9, RZ, 0xfc, !PT ;  /* 0x0000000906097212 */ /* 0x000fe400078efcff */
[----:B------:R-:W-:Y:S02]  /*7b40*/  LOP3.LUT R26, R3, 0x640, R26, 0xf8, !PT ;  /* 0x00000640031a7812 */ /* 0x000fe400078ef81a */
[----:B------:R-:W-:Y:S01]  /*7b50*/  LOP3.LUT R5, R5, 0x10, R8, 0x78, !PT ;  /* 0x0000001005057812 */ /* 0x000fe200078e7808 */
[----:B------:R-:W-:Y:S01]  /*7b60*/  VIADD R27, R9, UR41 ;  /* 0x00000029091b7c36 */ /* 0x000fe20008000000 */
[----:B------:R-:W-:Y:S02]  /*7b70*/  LOP3.LUT R6, R7, 0x100, R0, 0xf8, !PT ;  /* 0x0000010007067812 */ /* 0x000fe400078ef800 */
[----:B------:R-:W-:-:S02]  /*7b80*/  SHF.R.U32.HI R3, RZ, 0x2, R28 ;  /* 0x00000002ff037819 */ /* 0x000fc4000001161c */
[----:B------:R-:W-:Y:S02]  /*7b90*/  LOP3.LUT R25, R6, R5, RZ, 0xfc, !PT ;  /* 0x0000000506197212 */ /* 0x000fe400078efcff */
[----:B------:R-:W-:-:S07]  /*7ba0*/  LOP3.LUT R0, R3, 0x60, R0, 0xf8, !PT ;  /* 0x0000006003007812 */ /* 0x000fce00078ef800 */
.L_x_75:
[----:B------:R-:W-:Y:S01]  /*7bb0*/  ULDC UR4, c[0x0][0xc38] ;  /* 0x00030e0000047ab9 */ /* 0x000fe20000000800 */
[----:B------:R-:W-:Y:S01]  /*7bc0*/  ULDC UR8, c[0x0][0xc44] ;  /* 0x0003110000087ab9 */ /* 0x000fe20000000800 */
[----:B------:R-:W-:Y:S02]  /*7bd0*/  UISETP.NE.AND UP2, UPT, UR4, 0x1, UPT ;  /* 0x000000010400788c */ /* 0x000fe4000bf45270 */
[----:B------:R-:W-:Y:S01]  /*7be0*/  UISETP.NE.AND UP1, UPT, UR8, 0x1, UPT ;  /* 0x000000010800788c */ /* 0x000fe2000bf25270 */
[----:B------:R-:W-:Y:S01]  /*7bf0*/  ULDC.64 UR4, c[0x0][0x418] ;  /* 0x0001060000047ab9 */ /* 0x000fe20000000a00 */
[----:B------:R-:W-:Y:S01]  /*7c00*/  ULDC UR6, c[0x0][0x424] ;  /* 0x0001090000067ab9 */ /* 0x000fe20000000800 */
[----:B------:R-:W-:Y:S02]  /*7c10*/  UISETP.NE.U32.AND UP0, UPT, UR4, URZ, UPT ;  /* 0x0000003f0400728c */ /* 0x000fe4000bf05070 */
[----:B------:R-:W-:Y:S02]  /*7c20*/  UIADD3 UR9, UR41, 0xe000, URZ ;  /* 0x0000e00029097890 */ /* 0x000fe4000fffe03f */
[----:B------:R-:W-:-:S02]  /*7c30*/  UISETP.NE.AND.EX UP0, UPT, UR5, URZ, UPT, UP0 ;  /* 0x0000003f0500728c */ /* 0x000fc4000bf05300 */
[----:B------:R-:W-:Y:S01]  /*7c40*/  @UP2 ULDC UR4, c[0x0][0xc3c] ;  /* 0x00030f0000042ab9 */ /* 0x000fe20000000800 */
[----:B------:R-:W-:Y:S01]  /*7c50*/  ULDC UR40, c[0x0][0x2f0] ;  /* 0x0000bc0000287ab9 */ /* 0x000fe20000000800 */
[----:B------:R-:W-:Y:S02]  /*7c60*/  UIMAD.WIDE.U32 UR4, UR50, UR4, URZ ;  /* 0x00000004320472a5 */ /* 0x000fe4000f8e003f */
[----:B------:R-:W-:Y:S01]  /*7c70*/  USEL UR6, UR6, 0x1, UP0 ;  /* 0x0000000106067887 */ /* 0x000fe20008000000 */
[----:B------:R-:W-:Y:S01]  /*7c80*/  @UP2 ULDC UR7, c[0x0][0xc40] ;  /* 0x0003100000072ab9 */ /* 0x000fe20000000800 */
[----:B------:R-:W-:Y:S01]  /*7c90*/  ULOP3.LUT UP0, URZ, UR9, 0x1bf, URZ, 0xc0, !UPT ;  /* 0x000001bf093f7892 */ /* 0x000fe2000f80c03f */
[----:B------:R-:W-:Y:S01]  /*7ca0*/  UMOV UR45, UR50 ;  /* 0x00000032002d7c82 */ /* 0x000fe20008000000 */
[----:B------:R-:W-:Y:S02]  /*7cb0*/  UIMAD UR40, UR6, UR40, URZ ;  /* 0x00000028062872a4 */ /* 0x000fe4000f8e023f */
[----:B------:R-:W-:-:S02]  /*7cc0*/  @UP2 USHF.R.U32.HI UR45, URZ, UR7, UR5 ;  /* 0x000000073f2d2299 */ /* 0x000fc40008011605 */
[----:B------:R-:W-:Y:S01]  /*7cd0*/  PLOP3.LUT P0, PT, PT, PT, UP0, 0x80, 0x0 ;  /* 0x000000000000781c */ /* 0x000fe20003f0f008 */
[----:B------:R-:W-:Y:S01]  /*7ce0*/  @UP1 ULDC.64 UR10, c[0x0][0xc48] ;  /* 0x00031200000a1ab9 */ /* 0x000fe20000000a00 */
[----:B------:R-:W-:Y:S02]  /*7cf0*/  UIADD3 UR6, UR40, 0x9f, URZ ;  /* 0x0000009f28067890 */ /* 0x000fe4000fffe03f */
[----:B------:R-:W-:Y:S02]  /*7d00*/  UIMAD.WIDE.U32 UR4, UR45, UR10, URZ ;  /* 0x0000000a2d0472a5 */ /* 0x000fe4000f8e003f */
[----:B------:R-:W-:Y:S01]  /*7d10*/  UMOV UR44, UR45 ;  /* 0x0000002d002c7c82 */ /* 0x000fe20008000000 */
[----:B------:R-:W-:Y:S02]  /*7d20*/  UIMAD.WIDE UR6, UR6, 0x66666667, URZ ;  /* 0x66666667060678a5 */ /* 0x000fe4000f8e023f */
[----:B------:R-:W-:Y:S02]  /*7d30*/  @UP1 USHF.R.U32.HI UR44, URZ, UR11, UR5 ;  /* 0x0000000b3f2c1299 */ /* 0x000fe40008011605 */
[----:B------:R-:W-:-:S02]  /*7d40*/  USHF.R.U32.HI UR39, URZ, 0x1f, UR7 ;  /* 0x0000001f3f277899 */ /* 0x000fc40008011607 */
[----:B------:R-:W-:Y:S02]  /*7d50*/  UIADD3 UR36, -UR44, URZ, URZ ;  /* 0x0000003f2c247290 */ /* 0x000fe4000fffe13f */
[----:B------:R-:W-:Y:S02]  /*7d60*/  ULEA.HI.SX32 UR39, UR7, UR39, 0x1a ;  /* 0x0000002707277291 */ /* 0x000fe4000f8fd23f */
[----:B------:R-:W-:Y:S01]  /*7d70*/  UIMAD UR36, UR8, UR36, UR45 ;  /* 0x00000024082472a4 */ /* 0x000fe2000f8e022d */
[----:B------:R-:W-:Y:S11]  /*7d80*/  @!P0 BRA `(.L_x_33) ;  /* 0x0000000000408947 */ /* 0x000ff60003800000 */
[----:B------:R-:W-:Y:S01]  /*7d90*/  MOV R2, 0x0 ;  /* 0x0000000000027802 */ /* 0x000fe20000000f00 */
[----:B------:R-:W-:Y:S01]  /*7da0*/  ULDC.64 UR4, c[0x4][0x98] ;  /* 0x0100260000047ab9 */ /* 0x000fe20000000a00 */
[----:B------:R-:W-:Y:S01]  /*7db0*/  ULDC.64 UR6, c[0x4][0xa0] ;  /* 0x0100280000067ab9 */ /* 0x000fe20000000a00 */
[----:B------:R-:W-:Y:S02]  /*7dc0*/  IMAD.U32 R4, RZ, RZ, UR4 ;  /* 0x00000004ff047e24 */ /* 0x000fe4000f8e00ff */
[----:B------:R-:W-:Y:S01]  /*7dd0*/  IMAD.U32 R5, RZ, RZ, UR5 ;  /* 0x00000005ff057e24 */ /* 0x000fe2000f8e00ff */
[----:B------:R-:W0:Y:S01]  /*7de0*/  LDC.64 R2, c[0x4][R2] ;  /* 0x0100000002027b82 */ /* 0x000e220000000a00 */
[----:B------:R-:W-:Y:S01]  /*7df0*/  ULDC.64 UR4, c[0x4][0x8] ;  /* 0x0100020000047ab9 */ /* 0x000fe20000000a00 */
[----:B------:R-:W-:Y:S02]  /*7e00*/  IMAD.U32 R6, RZ, RZ, UR6 ;  /* 0x00000006ff067e24 */ /* 0x000fe4000f8e00ff */
[----:B------:R-:W-:-:S02]  /*7e10*/  IMAD.U32 R7, RZ, RZ, UR7 ;  /* 0x00000007ff077e24 */ /* 0x000fc4000f8e00ff */
[----:B------:R-:W-:Y:S02]  /*7e20*/  IMAD.U32 R10, RZ, RZ, UR4 ;  /* 0x00000004ff0a7e24 */ /* 0x000fe4000f8e00ff */
[----:B------:R-:W-:Y:S02]  /*7e30*/  IMAD.U32 R11, RZ, RZ, UR5 ;  /* 0x00000005ff0b7e24 */ /* 0x000fe4000f8e00ff */
[----:B------:R-:W-:Y:S02]  /*7e40*/  IMAD.MOV.U32 R8, RZ, RZ, 0x70 ;  /* 0x00000070ff087424 */ /* 0x000fe400078e00ff */
[----:B------:R-:W-:Y:S02]  /*7e50*/  IMAD.MOV.U32 R12, RZ, RZ, 0x1 ;  /* 0x00000001ff0c7424 */ /* 0x000fe400078e00ff */
[----:B------:R-:W-:-:S07]  /*7e60*/  IMAD.MOV.U32 R13, RZ, RZ, RZ ;  /* 0x000000ffff0d7224 */ /* 0x000fce00078e00ff */
[----:B------:R-:W-:-:S07]  /*7e70*/  LEPC R20, `(.L_x_33) ;  /* 0x000000001014794e */ /* 0x000fce0000000000 */
[----:B0-----:R-:W-:Y:S05]  /*7e80*/  CALL.ABS.NOINC R2 ;  /* 0x0000000002007343 */ /* 0x001fea0003c00000 */
.L_x_33:
[----:B------:R-:W-:-:S06]  /*7e90*/  UIADD3 UR4, UR41, 0x6000, URZ ;  /* 0x0000600029047890 */ /* 0x000fcc000fffe03f */
[----:B------:R-:W-:-:S05]  /*7ea0*/  IMAD.U32 R16, RZ, RZ, UR4 ;  /* 0x00000004ff107e24 */ /* 0x000fca000f8e00ff */
[----:B------:R-:W-:-:S13]  /*7eb0*/  LOP3.LUT P0, RZ, R16, 0x1bf, RZ, 0xc0, !PT ;  /* 0x000001bf10ff7812 */ /* 0x000fda000780c0ff */
[----:B------:R-:W-:Y:S05]  /*7ec0*/  @!P0 BRA `(.L_x_34) ;  /* 0x0000000000408947 */ /* 0x000fea0003800000 */
        /* <DEDUP_REMOVED lines=16> */
.L_x_34:
[----:B------:R-:W-:-:S04]  /*7fd0*/  UIADD3 UR4, UR41, 0x1000, URZ ;  /* 0x0000100029047890 */ /* 0x000fc8000fffe03f */
[----:B------:R-:W-:-:S06]  /*7fe0*/  ULOP3.LUT UP0, URZ, UR4, 0x9f, URZ, 0xc0, !UPT ;  /* 0x0000009f043f7892 */ /* 0x000fcc000f80c03f */
[----:B------:R-:W-:-:S13]  /*7ff0*/  PLOP3.LUT P0, PT, PT, PT, UP0, 0x80, 0x0 ;  /* 0x000000000000781c */ /* 0x000fda0003f0f008 */
        /* <DEDUP_REMOVED lines=17> */
.L_x_35:
        /* <DEDUP_REMOVED lines=18> */
.L_x_36:
[----:B------:R-:W-:Y:S01]  /*8230*/  ULDC.64 UR4, c[0x0][0x9f8] ;  /* 0x00027e0000047ab9 */ /* 0x000fe20000000a00 */
[----:B------:R-:W-:Y:S01]  /*8240*/  IMAD.U32 R22, RZ, RZ, UR44 ;  /* 0x0000002cff167e24 */ /* 0x000fe2000f8e00ff */
[----:B------:R-:W-:Y:S01]  /*8250*/  UISETP.NE.U32.AND UP0, UPT, UR4, URZ, UPT ;  /* 0x0000003f0400728c */ /* 0x000fe2000bf05070 */
[----:B------:R-:W0:Y:S03]  /*8260*/  LDC.64 R4, c[0x0][0x418] ;  /* 0x00010600ff047b82 */ /* 0x000e260000000a00 */
[----:B------:R-:W-:-:S06]  /*8270*/  UISETP.NE.AND.EX UP0, UPT, UR5, URZ, UPT, UP0 ;  /* 0x0000003f0500728c */ /* 0x000fcc000bf05300 */
[----:B------:R-:W-:-:S05]  /*8280*/  PLOP3.LUT P0, PT, PT, PT, UP0, 0x80, 0x0 ;  /* 0x000000000000781c */ /* 0x000fca0003f0f008 */
[----:B------:R-:W-:Y:S02]  /*8290*/  @UP0 ULDC.64 UR4, c[0x0][0x9f8] ;  /* 0x00027e0000040ab9 */ /* 0x000fe40000000a00 */
[----:B------:R-:W-:-:S06]  /*82a0*/  @UP0 UIMAD.WIDE UR4, UR44, 0x4, UR4 ;  /* 0x000000042c0408a5 */ /* 0x000fcc000f8e0204 */
[----:B------:R-:W-:Y:S02]  /*82b0*/  IMAD.U32 R2, RZ, RZ, UR4 ;  /* 0x00000004ff027e24 */ /* 0x000fe4000f8e00ff */
[----:B------:R-:W-:-:S05]  /*82c0*/  IMAD.U32 R3, RZ, RZ, UR5 ;  /* 0x00000005ff037e24 */ /* 0x000fca000f8e00ff */
[----:B------:R-:W2:Y:S01]  /*82d0*/  @P0 LDG.E R22, desc[UR48][R2.64] ;  /* 0x0000003002160981 */ /* 0x000ea2000c1e1900 */
[----:B0-----:R-:W-:Y:S01]  /*82e0*/  ISETP.NE.U32.AND P0, PT, R4, RZ, PT ;  /* 0x000000ff0400720c */ /* 0x001fe20003f05070 */
[----:B------:R-:W-:Y:S01]  /*82f0*/  UMOV UR4, 0xffffffff ;  /* 0xffffffff00047882 */ /* 0x000fe20000000000 */
[----:B------:R-:W-:Y:S01]  /*8300*/  LOP3.LUT R23, R23, 0xfffffffe, RZ, 0xc0, !PT ;  /* 0xfffffffe17177812 */ /* 0x000fe200078ec0ff */
[----:B------:R-:W0:Y:S01]  /*8310*/  S2R R16, SR_TID.X ;  /* 0x0000000000107919 */ /* 0x000e220000002100 */
[----:B------:R-:W-:-:S13]  /*8320*/  ISETP.NE.AND.EX P1, PT, R5, RZ, PT, P0 ;  /* 0x000000ff0500720c */ /* 0x000fda0003f25300 */
[----:B------:R-:W-:Y:S02]  /*8330*/  @P1 LOP3.LUT R23, R23, 0x1, RZ, 0xfc, !PT ;  /* 0x0000000117171812 */ /* 0x000fe400078efcff */
[----:B0-----:R-:W-:-:S04]  /*8340*/  SHF.R.U32.HI R17, RZ, 0x5, R16 ;  /* 0x00000005ff117819 */ /* 0x001fc80000011610 */
[----:B------:R-:W-:Y:S02]  /*8350*/  LOP3.LUT R17, R17, 0x3, RZ, 0xc0, !PT ;  /* 0x0000000311117812 */ /* 0x000fe400078ec0ff */
[----:B--2---:R-:W-:Y:S02]  /*8360*/  SHF.R.S32.HI R24, RZ, 0x1f, R22 ;  /* 0x0000001fff187819 */ /* 0x004fe40000011416 */
[----:B------:R-:W-:Y:S01]  /*8370*/  SEL R16, R22, RZ, !P1 ;  /* 0x000000ff16107207 */ /* 0x000fe20004800000 */
[----:B------:R-:W-:Y:S06]  /*8380*/  BRA.DIV UR4, `(.L_x_37) ;  /* 0x0000002604007947 */ /* 0x000fec000b800000 */
[----:B------:R0:W1:Y:S02]  /*8390*/  SHFL.IDX PT, R14, R17, RZ, 0x1f ;  /* 0x00001fff110e7589 */ /* 0x00006400000e0000 */
.L_x_91:
[----:B-1----:R-:W-:Y:S02]  /*83a0*/  ISETP.NE.AND P0, PT, R14, RZ, PT ;  /* 0x000000ff0e00720c */ /* 0x002fe40003f05270 */
[----:B------:R-:W-:Y:S02]  /*83b0*/  PLOP3.LUT P2, PT, PT, PT, PT, 0x8, 0x0 ;  /* 0x000000000000781c */ /* 0x000fe40003f4e170 */
[----:B------:R-:W-:-:S11]  /*83c0*/  LOP3.LUT R23, R23, 0xfffffffd, RZ, 0xc0, !PT ;  /* 0xfffffffd17177812 */ /* 0x000fd600078ec0ff */
[----:B------:R-:W-:Y:S01]  /*83d0*/  @P2 LOP3.LUT R23, R23, 0x2, RZ, 0xfc, !PT ;  /* 0x0000000217172812 */ /* 0x000fe200078efcff */
[----:B------:R-:W-:Y:S06]  /*83e0*/  @P0 BRA `(.L_x_38) ;  /* 0x0000000400340947 */ /* 0x000fec0003800000 */
[----:B------:R-:W-:-:S06]  /*83f0*/  UIADD3 UR4, UR39, -0x1, URZ ;  /* 0xffffffff27047890 */ /* 0x000fcc000fffe03f */
[----:B------:R-:W-:Y:S01]  /*8400*/  IMAD.U32 R7, RZ, RZ, UR4 ;  /* 0x00000004ff077e24 */ /* 0x000fe2000f8e00ff */
[----:B------:R-:W-:-:S03]  /*8410*/  UMOV UR4, 0xffffffff ;  /* 0xffffffff00047882 */ /* 0x000fc60000000000 */
[----:B------:R-:W-:Y:S05]  /*8420*/  BRA.DIV UR4, `(.L_x_39) ;  /* 0x0000002204f87947 */ /* 0x000fea000b800000 */
[----:B------:R-:W-:-:S13]  /*8430*/  ELECT P6, URZ, PT ;  /* 0x00000000003f782f */ /* 0x000fda00038c0000 */
.L_x_94:
[----:B------:R-:W-:Y:S05]  /*8440*/  @!P6 BRA `(.L_x_38) ;  /* 0x00000004001ce947 */ /* 0x000fea0003800000 */
[----:B------:R-:W-:Y:S01]  /*8450*/  IMAD.MOV.U32 R16, RZ, RZ, R22 ;  /* 0x000000ffff107224 */ /* 0x000fe200078e0016 */
[----:B------:R-:W-:Y:S06]  /*8460*/  @!P1 BRA `(.L_x_40) ;  /* 0x0000000000489947 */ /* 0x000fec0003800000 */
[----:B------:R-:W1:Y:S01]  /*8470*/  LDC R0, c[0x0][0x43c] ;  /* 0x00010f00ff007b82 */ /* 0x000e620000000800 */
[----:B------:R-:W-:Y:S01]  /*8480*/  IMAD.MOV.U32 R9, RZ, RZ, R7 ;  /* 0x000000ffff097224 */ /* 0x000fe200078e0007 */
[----:B------:R-:W-:Y:S02]  /*8490*/  ULDC.64 UR4, c[0x0][0x428] ;  /* 0x00010a0000047ab9 */ /* 0x000fe40000000a00 */
[----:B------:R-:W-:-:S04]  /*84a0*/  IMAD R11, R24, UR4, RZ ;  /* 0x00000004180b7c24 */ /* 0x000fc8000f8e02ff */
[----:B------:R-:W-:Y:S01]  /*84b0*/  IMAD R11, R22, UR5, R11 ;  /* 0x00000005160b7c24 */ /* 0x000fe2000f8e020b */
[----:B-1----:R-:W-:-:S13]  /*84c0*/  ISETP.NE.AND P0, PT, R0, 0x1, PT ;  /* 0x000000010000780c */ /* 0x002fda0003f05270 */
[----:B------:R-:W1:Y:S02]  /*84d0*/  @P0 LDC.64 R2, c[0x0][0x440] ;  /* 0x00011000ff020b82 */ /* 0x000e640000000a00 */
[----:B-1----:R-:W-:-:S05]  /*84e0*/  @P0 IMAD.HI.U32 R2, R7, R2, RZ ;  /* 0x0000000207020227 */ /* 0x002fca00078e00ff */
[----:B------:R-:W-:-:S04]  /*84f0*/  @P0 SHF.R.U32.HI R9, RZ, R3, R2 ;  /* 0x00000003ff090219 */ /* 0x000fc80000011602 */
[--C-:B------:R-:W-:Y:S01]  /*8500*/  SHF.R.S32.HI R3, RZ, 0x1f, R9.reuse ;  /* 0x0000001fff037819 */ /* 0x100fe20000011409 */
[----:B------:R-:W-:-:S04]  /*8510*/  IMAD.MOV.U32 R2, RZ, RZ, R9 ;  /* 0x000000ffff027224 */ /* 0x000fc800078e0009 */
[----:B------:R-:W-:-:S04]  /*8520*/  IMAD.WIDE.U32 R2, R22, UR4, R2 ;  /* 0x0000000416027c25 */ /* 0x000fc8000f8e0002 */
[----:B------:R-:W-:Y:S01]  /*8530*/  IMAD.IADD R3, R3, 0x1, R11 ;  /* 0x0000000103037824 */ /* 0x000fe200078e020b */
[----:B------:R-:W-:-:S04]  /*8540*/  LEA R4, P0, R2, R4, 0x2 ;  /* 0x0000000402047211 */ /* 0x000fc800078010ff */
[----:B------:R-:W-:-:S05]  /*8550*/  LEA.HI.X R5, R2, R5, R3, 0x2, P0 ;  /* 0x0000000502057211 */ /* 0x000fca00000f1403 */
[----:B------:R1:W5:Y:S01]  /*8560*/  LDG.E R16, desc[UR48][R4.64] ;  /* 0x0000003004107981 */ /* 0x000362000c1e1900 */
[----:B------:R-:W-:-:S04]  /*8570*/  IMAD.MOV R2, RZ, RZ, -R9 ;  /* 0x000000ffff027224 */ /* 0x000fc800078e0a09 */
[----:B------:R-:W-:-:S07]  /*8580*/  IMAD R7, R0, R2, R7 ;  /* 0x0000000200077224 */ /* 0x000fce00078e0207 */
.L_x_40:
[----:B------:R-:W-:Y:S02]  /*8590*/  LEA R3, R18, UR41, 0x3 ;  /* 0x0000002912037c11 */ /* 0x000fe4000f8e18ff */
[----:B------:R-:W-:Y:S02]  /*85a0*/  SHF.L.U32 R0, R19, 0x1f, RZ ;  /* 0x0000001f13007819 */ /* 0x000fe400000006ff */
[----:B------:R-:W-:Y:S02]  /*85b0*/  ISETP.NE.AND P1, PT, R28, RZ, PT ;  /* 0x000000ff1c00720c */ /* 0x000fe40003f25270 */
[----:B------:R-:W2:Y:S02]  /*85c0*/  SYNCS.PHASECHK.TRANS64.TRYWAIT P0, [R3+URZ+0x13280], R0 ;  /* 0x01328000030075a7 */ /* 0x000ea4000800017f */
[----:B--2---:R-:W-:Y:S09]  /*85d0*/  @!P0 BRA `(.L_x_41) ;  /* 0x0000002000ac8947 */ /* 0x004ff20003800000 */
.L_x_95:
[----:B------:R-:W-:Y:S05]  /*85e0*/  @P1 BRA `(.L_x_42) ;  /* 0x0000000000141947 */ /* 0x000fea0003800000 */
[----:B------:R-:W-:Y:S01]  /*85f0*/  ISETP.NE.AND P0, PT, R29, RZ, PT ;  /* 0x000000ff1d00720c */ /* 0x000fe20003f05270 */
[----:B------:R-:W-:-:S04]  /*8600*/  IMAD.MOV.U32 R2, RZ, RZ, 0x2800 ;  /* 0x00002800ff027424 */ /* 0x000fc800078e00ff */
[----:B------:R3:W-:Y:S08]  /*8610*/  SYNCS.ARRIVE.TRANS64 RZ, [R3+URZ+0x13270], R2 ;  /* 0x0132700203ff79a7 */ /* 0x0007f0000800003f */
[----:B------:R-:W-:Y:S05]  /*8620*/  @!P0 BRA `(.L_x_42) ;  /* 0x0000000000048947 */ /* 0x000fea0003800000 */
[----:B------:R-:W-:Y:S01]  /*8630*/  BPT.TRAP 0x1 ;  /* 0x000000040000795c */ /* 0x000fe20000300000 */
.L_x_42:
[----:B-1----:R-:W-:Y:S01]  /*8640*/  IMAD.U32 R5, RZ, RZ, UR41 ;  /* 0x00000029ff057e24 */ /* 0x002fe2000f8e00ff */
[----:B------:R-:W-:Y:S01]  /*8650*/  R2UR UR33, R3 ;  /* 0x00000000032172ca */ /* 0x000fe200000e0000 */
[----:B------:R-:W-:Y:S01]  /*8660*/  IMAD R7, R7, 0xa0, RZ ;  /* 0x000000a007077824 */ /* 0x000fe200078e02ff */
[----:B-----5:R-:W-:Y:S01]  /*8670*/  R2UR UR37, R16 ;  /* 0x00000000102572ca */ /* 0x020fe200000e0000 */
[----:B---3--:R-:W-:Y:S01]  /*8680*/  IMAD R2, R18, 0x2800, R5 ;  /* 0x0000280012027824 */ /* 0x008fe200078e0205 */
[----:B------:R-:W-:Y:S02]  /*8690*/  UIADD3 UR4, UP0, UR52, 0x470, URZ ;  /* 0x0000047034047890 */ /* 0x000fe4000ff1e03f */
[----:B------:R-:W-:Y:S01]  /*86a0*/  R2UR UR35, R7 ;  /* 0x00000000072372ca */ /* 0x000fe200000e0000 */
[----:B------:R-:W-:Y:S01]  /*86b0*/  UMOV UR6, 0x0 ;  /* 0x0000000000067882 */ /* 0x000fe20000000000 */
[----:B------:R-:W-:Y:S01]  /*86c0*/  R2UR UR32, R2 ;  /* 0x00000000022072ca */ /* 0x000fe200000e0000 */
[----:B------:R-:W-:Y:S01]  /*86d0*/  UIADD3.X UR5, URZ, UR53, URZ, UP0, !UPT ;  /* 0x000000353f057290 */ /* 0x000fe200087fe43f */
[----:B------:R-:W-:Y:S01]  /*86e0*/  UMOV UR7, 0x14f00000 ;  /* 0x14f0000000077882 */ /* 0x000fe20000000000 */
[----:B------:R-:W-:-:S02]  /*86f0*/  UMOV UR34, URZ ;  /* 0x0000003f00227c82 */ /* 0x000fc40008000000 */
[----:B------:R-:W-:-:S08]  /*8700*/  UIADD3 UR33, UR33, 0x13270, URZ ;  /* 0x0001327021217890 */ /* 0x000fd0000fffe03f */
[----:B------:R-:W-:-:S09]  /*8710*/  UIADD3 UR32, UR32, 0x6000, URZ ;  /* 0x0000600020207890 */ /* 0x000fd2000fffe03f */
[----:B------:R1:W-:Y:S01]  /*8720*/  UTMALDG.4D [UR32], [UR4], desc[UR6] ;  /* 0x00000620040075b4 */ /* 0x0003e20008019000 */
[----:B------:R-:W3:Y:S02]  /*8730*/  SYNCS.PHASECHK.TRANS64.TRYWAIT P0, [R3+URZ+0x13240], R0 ;  /* 0x01324000030075a7 */ /* 0x000ee4000800017f */
[----:B-1-3--:R-:W-:Y:S05]  /*8740*/  @!P0 BRA `(.L_x_43) ;  /* 0x0000002000648947 */ /* 0x00afea0003800000 */
.L_x_96:
[----:B------:R-:W-:Y:S05]  /*8750*/  @P1 BRA `(.L_x_44) ;  /* 0x0000000000141947 */ /* 0x000fea0003800000 */
[----:B------:R-:W-:Y:S01]  /*8760*/  ISETP.NE.AND P0, PT, R29, RZ, PT ;  /* 0x000000ff1d00720c */ /* 0x000fe20003f05270 */
[----:B-12---:R-:W-:-:S04]  /*8770*/  IMAD.MOV.U32 R0, RZ, RZ, 0x2800 ;  /* 0x00002800ff007424 */ /* 0x006fc800078e00ff */
[----:B------:R3:W-:Y:S08]  /*8780*/  SYNCS.ARRIVE.TRANS64 RZ, [R3+URZ+0x13230], R0 ;  /* 0x0132300003ff79a7 */ /* 0x0007f0000800003f */
[----:B------:R-:W-:Y:S05]  /*8790*/  @!P0 BRA `(.L_x_44) ;  /* 0x0000000000048947 */ /* 0x000fea0003800000 */
[----:B------:R-:W-:Y:S01]  /*87a0*/  BPT.TRAP 0x1 ;  /* 0x000000040000795c */ /* 0x000fe20000300000 */
.L_x_44:
[----:B------:R-:W-:Y:S01]  /*87b0*/  R2UR UR8, R2 ;  /* 0x00000000020872ca */ /* 0x000fe200000e0000 */
[----:B------:R-:W-:Y:S01]  /*87c0*/  UIADD3 UR4, UP0, UR52, 0x370, URZ ;  /* 0x0000037034047890 */ /* 0x000fe2000ff1e03f */
[----:B------:R-:W-:Y:S01]  /*87d0*/  R2UR UR9, R3 ;  /* 0x00000000030972ca */ /* 0x000fe200000e0000 */
[----:B------:R-:W-:Y:S01]  /*87e0*/  UMOV UR6, 0x0 ;  /* 0x0000000000067882 */ /* 0x000fe20000000000 */
[----:B------:R-:W-:Y:S01]  /*87f0*/  R2UR UR11, R7 ;  /* 0x00000000070b72ca */ /* 0x000fe200000e0000 */
[----:B------:R-:W-:Y:S01]  /*8800*/  UIADD3.X UR5, URZ, UR53, URZ, UP0, !UPT ;  /* 0x000000353f057290 */ /* 0x000fe200087fe43f */
[----:B------:R-:W-:Y:S01]  /*8810*/  R2UR UR13, R16 ;  /* 0x00000000100d72ca */ /* 0x000fe200000e0000 */
[----:B------:R-:W-:Y:S01]  /*8820*/  UMOV UR7, 0x14f00000 ;  /* 0x14f0000000077882 */ /* 0x000fe20000000000 */
[----:B------:R-:W-:Y:S01]  /*8830*/  UMOV UR10, URZ ;  /* 0x0000003f000a7c82 */ /* 0x000fe20008000000 */
[----:B------:R-:W-:Y:S01]  /*8840*/  UMOV UR12, UR36 ;  /* 0x00000024000c7c82 */ /* 0x000fe20008000000 */
[----:B------:R-:W-:-:S02]  /*8850*/  PLOP3.LUT P0, PT, PT, PT, PT, 0x80, 0x0 ;  /* 0x000000000000781c */ /* 0x000fc40003f0f070 */
[----:B------:R-:W-:Y:S01]  /*8860*/  LOP3.LUT R23, R23, 0xfffffffd, RZ, 0xc0, !PT ;  /* 0xfffffffd17177812 */ /* 0x000fe200078ec0ff */
[----:B------:R-:W-:Y:S02]  /*8870*/  UIADD3 UR8, UR8, 0xe000, URZ ;  /* 0x0000e00008087890 */ /* 0x000fe4000fffe03f */
[----:B------:R-:W-:-:S08]  /*8880*/  UIADD3 UR9, UR9, 0x13230, URZ ;  /* 0x0001323009097890 */ /* 0x000fd0000fffe03f */
[----:B------:R-:W-:Y:S01]  /*8890*/  @P0 LOP3.LUT R23, R23, 0x2, RZ, 0xfc, !PT ;  /* 0x0000000217170812 */ /* 0x000fe200078efcff */
[----:B------:R4:W-:Y:S02]  /*88a0*/  UTMALDG.4D [UR8], [UR4], desc[UR6] ;  /* 0x00000608040075b4 */ /* 0x0009e40008019000 */
[----:B----4-:R-:W-:-:S04]  /*88b0*/  NOP ;  /* 0x0000000000007918 */ /* 0x010fc80000000000 */
.L_x_38:
[----:B------:R-:W-:Y:S05]  /*88c0*/  WARPSYNC.ALL ;  /* 0x0000000000007948 */ /* 0x000fea0003800000 */
[----:B------:R-:W-:Y:S01]  /*88d0*/  UIADD3 UR5, UR41, 0xb000, URZ ;  /* 0x0000b00029057890 */ /* 0x000fe2000fffe03f */
[----:B------:R-:W-:Y:S01]  /*88e0*/  BAR.SYNC.DEFER_BLOCKING 0x8, 0x200 ;  /* 0x0208000000007b1d */ /* 0x000fe20000010000 */
[----:B------:R-:W-:Y:S02]  /*88f0*/  USHF.R.S32.HI UR4, URZ, 0x1f, UR36 ;  /* 0x0000001f3f047899 */ /* 0x000fe40008011424 */
[----:B------:R-:W-:Y:S02]  /*8900*/  ULOP3.LUT UP0, URZ, UR5, 0x1bf, URZ, 0xc0, !UPT ;  /* 0x000001bf053f7892 */ /* 0x000fe4000f80c03f */
[----:B------:R-:W-:Y:S01]  /*8910*/  USHF.R.S32.HI UR37, URZ, 0x1f, UR44 ;  /* 0x0000001f3f257899 */ /* 0x000fe2000801142c */
[----:B------:R-:W-:-:S03]  /*8920*/  ULDC.64 UR6, c[0x0][0x2d8] ;  /* 0x0000b60000067ab9 */ /* 0x000fc60000000a00 */
[----:B------:R-:W-:Y:S01]  /*8930*/  PLOP3.LUT P0, PT, PT, PT, UP0, 0x80, 0x0 ;  /* 0x000000000000781c */ /* 0x000fe20003f0f008 */
[----:B------:R-:W-:Y:S02]  /*8940*/  UIMAD UR4, UR4, UR6, URZ ;  /* 0x00000006040472a4 */ /* 0x000fe4000f8e023f */
[----:B------:R-:W-:Y:S02]  /*8950*/  UIMAD.WIDE.U32 UR54, UR36, UR6, URZ ;  /* 0x00000006243672a5 */ /* 0x000fe4000f8e003f */
[----:B------:R-:W-:-:S04]  /*8960*/  UIMAD UR4, UR36, UR7, UR4 ;  /* 0x00000007240472a4 */ /* 0x000fc8000f8e0204 */
[----:B------:R-:W-:-:S04]  /*8970*/  UIADD3 UR51, UR55, UR4, URZ ;  /* 0x0000000437337290 */ /* 0x000fc8000fffe03f */
[----:B------:R-:W-:Y:S08]  /*8980*/  @!P0 BRA `(.L_x_45) ;  /* 0x0000000000408947 */ /* 0x000ff00003800000 */
[----:B------:R-:W-:Y:S01]  /*8990*/  MOV R2, 0x0 ;  /* 0x0000000000027802 */ /* 0x000fe20000000f00 */
[----:B------:R-:W-:Y:S01]  /*89a0*/  ULDC.64 UR6, c[0x4][0x98] ;  /* 0x0100260000067ab9 */ /* 0x000fe20000000a00 */
[----:B------:R-:W-:Y:S01]  /*89b0*/  ULDC.64 UR8, c[0x4][0xa0] ;  /* 0x0100280000087ab9 */ /* 0x000fe20000000a00 */
[----:B------:R-:W-:Y:S01]  /*89c0*/  ULDC.64 UR4, c[0x4][0x28] ;  /* 0x01000a0000047ab9 */ /* 0x000fe20000000a00 */
[----:B------:R-:W-:Y:S02]  /*89d0*/  IMAD.U32 R4, RZ, RZ, UR6 ;  /* 0x00000006ff047e24 */ /* 0x000fe4000f8e00ff */
[----:B-123--:R-:W1:Y:S01]  /*89e0*/  LDC.64 R2, c[0x4][R2] ;  /* 0x0100000002027b82 */ /* 0x00ee620000000a00 */
[----:B------:R-:W-:Y:S02]  /*89f0*/  IMAD.U32 R5, RZ, RZ, UR7 ;  /* 0x00000007ff057e24 */ /* 0x000fe4000f8e00ff */
        /* <DEDUP_REMOVED lines=8> */
[----:B01----:R-:W-:Y:S05]  /*8a80*/  CALL.ABS.NOINC R2 ;  /* 0x0000000002007343 */ /* 0x003fea0003c00000 */
.L_x_45:
[----:B------:R-:W4:Y:S01]  /*8a90*/  LDC R9, c[0x0][0x448] ;  /* 0x00011200ff097b82 */ /* 0x000f220000000800 */
[----:B------:R-:W5:Y:S01]  /*8aa0*/  S2R R2, SR_TID.X ;  /* 0x0000000000027919 */ /* 0x000f620000002100 */
[--C-:B0-----:R-:W-:Y:S01]  /*8ab0*/  SHF.R.U32.HI R17, RZ, 0x2, R28.reuse ;  /* 0x00000002ff117819 */ /* 0x101fe2000001161c */
[----:B-123--:R-:W-:Y:S01]  /*8ac0*/  IMAD R0, RZ, RZ, -UR45 ;  /* 0x8000002dff007e24 */ /* 0x00efe2000f8e02ff */
[----:B------:R-:W-:Y:S01]  /*8ad0*/  ULDC.64 UR8, c[0x0][0x2e0] ;  /* 0x0000b80000087ab9 */ /* 0x000fe20000000a00 */
[----:B------:R-:W-:Y:S01]  /*8ae0*/  UMOV UR4, UR54 ;  /* 0x0000003600047c82 */ /* 0x000fe20008000000 */
[----:B------:R-:W-:Y:S01]  /*8af0*/  UIMAD UR6, UR37, UR8, URZ ;  /* 0x00000008250672a4 */ /* 0x000fe2000f8e023f */
[----:B------:R-:W-:Y:S01]  /*8b00*/  SHF.R.U32.HI R21, RZ, 0x2, R28 ;  /* 0x00000002ff157819 */ /* 0x000fe2000001161c */
[----:B------:R-:W0:Y:S01]  /*8b10*/  LDC R5, c[0x0][0xc38] ;  /* 0x00030e00ff057b82 */ /* 0x000e220000000800 */
[----:B------:R-:W-:Y:S01]  /*8b20*/  UMOV UR5, UR51 ;  /* 0x0000003300057c82 */ /* 0x000fe20008000000 */
[----:B------:R-:W-:-:S02]  /*8b30*/  UIMAD UR6, UR44, UR9, UR6 ;  /* 0x000000092c0672a4 */ /* 0x000fc4000f8e0206 */
[----:B------:R-:W-:-:S03]  /*8b40*/  UIMAD.WIDE.U32 UR4, UR44, UR8, UR4 ;  /* 0x000000082c0472a5 */ /* 0x000fc6000f8e0004 */
[----:B------:R-:W-:Y:S01]  /*8b50*/  ULDC.64 UR8, c[0x0][0x280] ;  /* 0x0000a00000087ab9 */ /* 0x000fe20000000a00 */
[----:B------:R-:W-:-:S03]  /*8b60*/  UIADD3 UR5, UR5, UR6, URZ ;  /* 0x0000000605057290 */ /* 0x000fc6000fffe03f */
[----:B------:R-:W-:Y:S01]  /*8b70*/  ULDC.64 UR6, c[0x0][0x2c8] ;  /* 0x0000b20000067ab9 */ /* 0x000fe20000000a00 */
[----:B----4-:R-:W-:Y:S01]  /*8b80*/  ISETP.NE.AND P0, PT, R9, 0x1, PT ;  /* 0x000000010900780c */ /* 0x010fe20003f05270 */
[----:B0-----:R-:W-:Y:S02]  /*8b90*/  IMAD R0, R5, R0, UR50 ;  /* 0x0000003205007e24 */ /* 0x001fe4000f8e0200 */
[----:B-----5:R-:W-:-:S10]  /*8ba0*/  IMAD.SHL.U32 R2, R2, 0x20, RZ ;  /* 0x0000002002027824 */ /* 0x020fd400078e00ff */
[----:B------:R-:W0:Y:S01]  /*8bb0*/  @P0 LDC R3, c[0x0][0x44c] ;  /* 0x00011300ff030b82 */ /* 0x000e220000000800 */
[----:B------:R-:W-:Y:S02]  /*8bc0*/  LOP3.LUT R2, R17, 0x60, R2, 0xf8, !PT ;  /* 0x0000006011027812 */ /* 0x000fe400078ef802 */
[----:B------:R-:W1:Y:S03]  /*8bd0*/  S2R R17, SR_TID.X ;  /* 0x0000000000117919 */ /* 0x000e660000002100 */
[----:B------:R-:W-:Y:S02]  /*8be0*/  IMAD R6, R0, 0xc0, R2 ;  /* 0x000000c000067824 */ /* 0x000fe400078e0202 */
[----:B------:R-:W2:Y:S02]  /*8bf0*/  @P0 LDC R4, c[0x0][0x450] ;  /* 0x00011400ff040b82 */ /* 0x000ea40000000800 */
[----:B------:R-:W-:-:S02]  /*8c00*/  IMAD.MOV.U32 R2, RZ, RZ, R6 ;  /* 0x000000ffff027224 */ /* 0x000fc400078e0006 */
[----:B------:R-:W-:-:S04]  /*8c10*/  VIADD R8, R6, 0x80 ;  /* 0x0000008006087836 */ /* 0x000fc80000000000 */
[----:B------:R-:W3:Y:S01]  /*8c20*/  @P0 LDC R7, c[0x0][0x44c] ;  /* 0x00011300ff070b82 */ /* 0x000ee20000000800 */
[----:B------:R-:W-:-:S07]  /*8c30*/  IMAD.MOV.U32 R10, RZ, RZ, R8 ;  /* 0x000000ffff0a7224 */ /* 0x000fce00078e0008 */
[----:B------:R-:W4:Y:S01]  /*8c40*/  @P0 LDC R12, c[0x0][0x450] ;  /* 0x00011400ff0c0b82 */ /* 0x000f220000000800 */
[----:B0-----:R-:W-:-:S05]  /*8c50*/  @P0 IMAD.HI.U32 R3, R6, R3, RZ ;  /* 0x0000000306030227 */ /* 0x001fca00078e00ff */
[----:B--2---:R-:W-:Y:S02]  /*8c60*/  @P0 SHF.R.U32.HI R2, RZ, R4, R3 ;  /* 0x00000004ff020219 */ /* 0x004fe40000011603 */
[----:B------:R-:W0:Y:S01]  /*8c70*/  LDC.64 R4, c[0x0][0x2d0] ;  /* 0x0000b400ff047b82 */ /* 0x000e220000000a00 */
[----:B-1----:R-:W-:Y:S02]  /*8c80*/  IMAD.SHL.U32 R20, R17, 0x10, RZ ;  /* 0x0000001011147824 */ /* 0x002fe400078e00ff */
[----:B---3--:R-:W-:-:S03]  /*8c90*/  @P0 IMAD.HI.U32 R3, R8, R7, RZ ;  /* 0x0000000708030227 */ /* 0x008fc600078e00ff */
[----:B------:R-:W-:Y:S01]  /*8ca0*/  LOP3.LUT R20, R20, 0x30, RZ, 0xc0, !PT ;  /* 0x0000003014147812 */ /* 0x000fe200078ec0ff */
[----:B------:R-:W-:Y:S01]  /*8cb0*/  IMAD.MOV R7, RZ, RZ, -R2 ;  /* 0x000000ffff077224 */ /* 0x000fe200078e0a02 */
[----:B----4-:R-:W-:-:S03]  /*8cc0*/  @P0 SHF.R.U32.HI R10, RZ, R12, R3 ;  /* 0x0000000cff0a0219 */ /* 0x010fc60000011603 */
[----:B------:R-:W-:Y:S01]  /*8cd0*/  IMAD R7, R9, R7, R6 ;  /* 0x0000000709077224 */ /* 0x000fe200078e0206 */
[----:B------:R-:W-:-:S04]  /*8ce0*/  SHF.R.S32.HI R3, RZ, 0x1f, R2 ;  /* 0x0000001fff037819 */ /* 0x000fc80000011402 */
[----:B------:R-:W-:Y:S01]  /*8cf0*/  SHF.R.S32.HI R6, RZ, 0x1f, R7 ;  /* 0x0000001fff067819 */ /* 0x000fe20000011407 */
[----:B0-----:R-:W-:-:S04]  /*8d00*/  IMAD R3, R3, R4, RZ ;  /* 0x0000000403037224 */ /* 0x001fc800078e02ff */
[----:B------:R-:W-:Y:S02]  /*8d10*/  IMAD R6, R6, UR6, RZ ;  /* 0x0000000606067c24 */ /* 0x000fe4000f8e02ff */
[C---:B------:R-:W-:Y:S02]  /*8d20*/  IMAD R11, R2.reuse, R5, R3 ;  /* 0x00000005020b7224 */ /* 0x040fe400078e0203 */
[----:B------:R-:W-:-:S04]  /*8d30*/  IMAD.WIDE.U32 R2, R2, R4, UR4 ;  /* 0x0000000402027e25 */ /* 0x000fc8000f8e0004 */
[----:B------:R-:W-:Y:S02]  /*8d40*/  IMAD.IADD R3, R3, 0x1, R11 ;  /* 0x0000000103037824 */ /* 0x000fe400078e020b */
[----:B------:R-:W-:-:S04]  /*8d50*/  IMAD.WIDE.U32 R2, R7, UR6, R2 ;  /* 0x0000000607027c25 */ /* 0x000fc8000f8e0002 */
[----:B------:R-:W-:Y:S01]  /*8d60*/  IMAD R7, R7, UR7, R6 ;  /* 0x0000000707077c24 */ /* 0x000fe2000f8e0206 */
[----:B------:R-:W-:-:S04]  /*8d70*/  IADD3 R6, P0, R2, UR8, RZ ;  /* 0x0000000802067c10 */ /* 0x000fc8000ff1e0ff */
[----:B------:R-:W-:Y:S02]  /*8d80*/  IADD3.X R7, R3, UR9, R7, P0, !PT ;  /* 0x0000000903077c10 */ /* 0x000fe400087fe407 */
[----:B------:R-:W-:-:S05]  /*8d90*/  SHF.R.S32.HI R3, RZ, 0x1f, R10 ;  /* 0x0000001fff037819 */ /* 0x000fca000001140a */
[----:B------:R-:W-:-:S04]  /*8da0*/  IMAD R3, R3, R4, RZ ;  /* 0x0000000403037224 */ /* 0x000fc800078e02ff */
[C---:B------:R-:W-:Y:S02]  /*8db0*/  IMAD R11, R10.reuse, R5, R3 ;  /* 0x000000050a0b7224 */ /* 0x040fe400078e0203 */
[----:B------:R-:W-:Y:S02]  /*8dc0*/  IMAD.MOV R5, RZ, RZ, -R10 ;  /* 0x000000ffff057224 */ /* 0x000fe400078e0a0a */
[----:B------:R-:W-:Y:S01]  /*8dd0*/  IMAD.WIDE.U32 R2, R10, R4, UR4 ;  /* 0x000000040a027e25 */ /* 0x000fe2000f8e0004 */
[----:B------:R-:W-:-:S03]  /*8de0*/  ULDC UR4, c[0x0][0x2b8] ;  /* 0x0000ae0000047ab9 */ /* 0x000fc60000000800 */
[----:B------:R-:W-:Y:S02]  /*8df0*/  IMAD R5, R9, R5, R8 ;  /* 0x0000000509057224 */ /* 0x000fe400078e0208 */
[----:B------:R-:W-:-:S03]  /*8e00*/  IMAD.IADD R3, R3, 0x1, R11 ;  /* 0x0000000103037824 */ /* 0x000fc600078e020b */
[----:B------:R-:W-:Y:S01]  /*8e10*/  SHF.R.S32.HI R4, RZ, 0x1f, R5 ;  /* 0x0000001fff047819 */ /* 0x000fe20000011405 */
[----:B------:R-:W-:-:S04]  /*8e20*/  IMAD.WIDE.U32 R2, R5, UR6, R2 ;  /* 0x0000000605027c25 */ /* 0x000fc8000f8e0002 */
[----:B------:R-:W-:-:S04]  /*8e30*/  IMAD R4, R4, UR6, RZ ;  /* 0x0000000604047c24 */ /* 0x000fc8000f8e02ff */
[----:B------:R-:W-:Y:S01]  /*8e40*/  IMAD R5, R5, UR7, R4 ;  /* 0x0000000705057c24 */ /* 0x000fe2000f8e0204 */
[----:B------:R-:W-:-:S04]  /*8e50*/  IADD3 R4, P0, R2, UR8, RZ ;  /* 0x0000000802047c10 */ /* 0x000fc8000ff1e0ff */
[----:B------:R-:W-:Y:S02]  /*8e60*/  IADD3.X R8, R3, UR9, R5, P0, !PT ;  /* 0x0000000903087c10 */ /* 0x000fe400087fe405 */
[----:B------:R-:W-:Y:S01]  /*8e70*/  ISETP.GE.AND P0, PT, R20, UR4, PT ;  /* 0x0000000414007c0c */ /* 0x000fe2000bf06270 */
[----:B------:R-:W-:-:S03]  /*8e80*/  UMOV UR4, 0xffffffff ;  /* 0xffffffff00047882 */ /* 0x000fc60000000000 */
[----:B------:R-:W-:Y:S09]  /*8e90*/  BRA.DIV UR4, `(.L_x_46) ;  /* 0x0000001a04a47947 */ /* 0x000ff2000b800000 */
[----:B------:R-:W0:Y:S01]  /*8ea0*/  SHFL.IDX PT, R14, R6, RZ, 0x1c1f ;  /* 0x001c1fff060e7589 */ /* 0x000e2200000e0000 */
[----:B------:R-:W-:Y:S01]  /*8eb0*/  ULDC UR4, c[0x0][0x288] ;  /* 0x0000a20000047ab9 */ /* 0x000fe20000000800 */
[----:B------:R-:W-:Y:S02]  /*8ec0*/  IMAD R5, R0, 0xc0, R21 ;  /* 0x000000c000057824 */ /* 0x000fe400078e0215 */
[----:B------:R-:W1:Y:S01]  /*8ed0*/  SHFL.IDX PT, R2, R7, RZ, 0x1c1f ;  /* 0x001c1fff07027589 */ /* 0x000e6200000e0000 */
[----:B------:R-:W-:Y:S02]  /*8ee0*/  IMAD R0, R9, UR4, RZ ;  /* 0x0000000409007c24 */ /* 0x000fe4000f8e02ff */
[C---:B------:R-:W-:Y:S01]  /*8ef0*/  VIADD R9, R5.reuse, 0x20 ;  /* 0x0000002005097836 */ /* 0x040fe20000000000 */
[----:B------:R-:W2:Y:S01]  /*8f00*/  SHFL.IDX PT, R17, R6, 0x1, 0x1c1f ;  /* 0x003c1f0006117f89 */ /* 0x000ea200000e0000 */
[C---:B------:R-:W-:Y:S01]  /*8f10*/  VIADD R11, R5.reuse, 0x40 ;  /* 0x00000040050b7836 */ /* 0x040fe20000000000 */
[----:B------:R-:W-:-:S02]  /*8f20*/  ISETP.GE.AND P1, PT, R5, R0, PT ;  /* 0x000000000500720c */ /* 0x000fc40003f26270 */
[----:B------:R-:W3:Y:S11]  /*8f30*/  SHFL.IDX PT, R10, R7, 0x1, 0x1c1f ;  /* 0x003c1f00070a7f89 */ /* 0x000ef600000e0000 */
[----:B0-----:R-:W-:-:S05]  /*8f40*/  @!P1 IADD3 R14, P2, R20, R14, RZ ;  /* 0x0000000e140e9210 */ /* 0x001fca0007f5e0ff */
[----:B-1----:R-:W-:Y:S01]  /*8f50*/  @!P1 IMAD.X R3, RZ, RZ, R2, P2 ;  /* 0x000000ffff039224 */ /* 0x002fe200010e0602 */
[----:B------:R-:W-:Y:S01]  /*8f60*/  ISETP.GE.AND P2, PT, R11, R0, PT ;  /* 0x000000000b00720c */ /* 0x000fe20003f46270 */
[----:B------:R-:W-:Y:S02]  /*8f70*/  @!P1 IMAD.MOV.U32 R2, RZ, RZ, R14 ;  /* 0x000000ffff029224 */ /* 0x000fe400078e000e */
[----:B------:R-:W0:Y:S01]  /*8f80*/  SHFL.IDX PT, R14, R6, 0x2, 0x1c1f ;  /* 0x005c1f00060e7f89 */ /* 0x000e2200000e0000 */
[----:B------:R-:W-:-:S03]  /*8f90*/  VIADD R11, R5, 0x80 ;  /* 0x00000080050b7836 */ /* 0x000fc60000000000 */
[----:B------:R2:W-:Y:S01]  /*8fa0*/  @!P1 LDGSTS.E.BYPASS.LTC128B.128 [R27+0xb000], desc[UR48][R2.64], !P0 ;  /* 0x0b000000021b9fae */ /* 0x0005e2000c101d70 */
[----:B------:R-:W-:-:S03]  /*8fb0*/  ISETP.GE.AND P1, PT, R9, R0, PT ;  /* 0x000000000900720c */ /* 0x000fc60003f26270 */
[----:B------:R-:W1:Y:S04]  /*8fc0*/  SHFL.IDX PT, R9, R7, 0x2, 0x1c1f ;  /* 0x005c1f0007097f89 */ /* 0x000e6800000e0000 */
[----:B------:R-:W-:Y:S06]  /*8fd0*/  SHFL.IDX PT, R7, R7, 0x3, 0x1c1f ;  /* 0x007c1f0007077f89 */ /* 0x000fec00000e0000 */
[----:B--2---:R-:W-:-:S05]  /*8fe0*/  @!P1 IADD3 R2, P3, R20, R17, RZ ;  /* 0x0000001114029210 */ /* 0x004fca0007f7e0ff */
[----:B---3--:R-:W-:Y:S02]  /*8ff0*/  @!P1 IMAD.X R3, RZ, RZ, R10, P3 ;  /* 0x000000ffff039224 */ /* 0x008fe400018e060a */
[----:B------:R-:W-:Y:S04]  /*9000*/  SHFL.IDX PT, R10, R4, RZ, 0x1c1f ;  /* 0x001c1fff040a7589 */ /* 0x000fe800000e0000 */
[----:B------:R0:W-:Y:S02]  /*9010*/  @!P1 LDGSTS.E.BYPASS.LTC128B.128 [R27+0xb800], desc[UR48][R2.64], !P0 ;  /* 0x0b800000021b9fae */ /* 0x0001e4000c101d70 */
[----:B0-----:R-:W-:Y:S02]  /*9020*/  @!P2 IADD3 R2, P1, R20, R14, RZ ;  /* 0x0000000e1402a210 */ /* 0x001fe40007f3e0ff */
[----:B------:R-:W0:Y:S03]  /*9030*/  SHFL.IDX PT, R14, R6, 0x3, 0x1c1f ;  /* 0x007c1f00060e7f89 */ /* 0x000e2600000e0000 */
[----:B-1----:R-:W-:-:S02]  /*9040*/  @!P2 IMAD.X R3, RZ, RZ, R9, P1 ;  /* 0x000000ffff03a224 */ /* 0x002fc400008e0609 */
[----:B------:R-:W-:-:S03]  /*9050*/  VIADD R9, R5, 0x60 ;  /* 0x0000006005097836 */ /* 0x000fc60000000000 */
[----:B------:R0:W-:Y:S01]  /*9060*/  @!P2 LDGSTS.E.BYPASS.LTC128B.128 [R27+0xc000], desc[UR48][R2.64], !P0 ;  /* 0x0c000000021bafae */ /* 0x0001e2000c101d70 */
[-C--:B------:R-:W-:Y:S02]  /*9070*/  ISETP.GE.AND P2, PT, R11, R0.reuse, PT ;  /* 0x000000000b00720c */ /* 0x080fe40003f46270 */
[----:B------:R-:W-:Y:S02]  /*9080*/  ISETP.GE.AND P1, PT, R9, R0, PT ;  /* 0x000000000900720c */ /* 0x000fe40003f26270 */
[----:B------:R-:W1:Y:S04]  /*9090*/  SHFL.IDX PT, R9, R8, RZ, 0x1c1f ;  /* 0x001c1fff08097589 */ /* 0x000e6800000e0000 */
[----:B------:R-:W2:Y:S07]  /*90a0*/  SHFL.IDX PT, R8, R8, 0x1, 0x1c1f ;  /* 0x003c1f0008087f89 */ /* 0x000eae00000e0000 */
[----:B0-----:R-:W-:-:S02]  /*90b0*/  @!P1 IADD3 R2, P3, R20, R14, RZ ;  /* 0x0000000e14029210 */ /* 0x001fc40007f7e0ff */
[----:B------:R0:W3:Y:S03]  /*90c0*/  SHFL.IDX PT, R14, R4, 0x1, 0x1c1f ;  /* 0x003c1f00040e7f89 */ /* 0x0000e600000e0000 */
[----:B------:R-:W-:-:S05]  /*90d0*/  @!P1 IMAD.X R3, RZ, RZ, R7, P3 ;  /* 0x000000ffff039224 */ /* 0x000fca00018e0607 */
[----:B------:R4:W-:Y:S02]  /*90e0*/  @!P1 LDGSTS.E.BYPASS.LTC128B.128 [R27+0xc800], desc[UR48][R2.64], !P0 ;  /* 0x0c800000021b9fae */ /* 0x0009e4000c101d70 */
[----:B----4-:R-:W-:-:S05]  /*90f0*/  @!P2 IADD3 R2, P1, R20, R10, RZ ;  /* 0x0000000a1402a210 */ /* 0x010fca0007f3e0ff */
[----:B-1----:R-:W-:-:S05]  /*9100*/  @!P2 IMAD.X R3, RZ, RZ, R9, P1 ;  /* 0x000000ffff03a224 */ /* 0x002fca00008e0609 */
[----:B--23--:R0:W-:Y:S03]  /*9110*/  @!P2 LDGSTS.E.BYPASS.LTC128B.128 [R27+0xd000], desc[UR48][R2.64], !P0 ;  /* 0x0d000000021bafae */ /* 0x00c1e6000c101d70 */
.L_x_109:
[----:B------:R-:W-:-:S05]  /*9120*/  VIADD R5, R5, 0xa0 ;  /* 0x000000a005057836 */ /* 0x000fca0000000000 */
[----:B------:R-:W-:-:S13]  /*9130*/  ISETP.GE.AND P1, PT, R5, R0, PT ;  /* 0x000000000500720c */ /* 0x000fda0003f26270 */
[----:B0-----:R-:W-:-:S05]  /*9140*/  @!P1 IADD3 R2, P2, R20, R14, RZ ;  /* 0x0000000e14029210 */ /* 0x001fca0007f5e0ff */
[----:B------:R-:W-:-:S05]  /*9150*/  @!P1 IMAD.X R3, RZ, RZ, R8, P2 ;  /* 0x000000ffff039224 */ /* 0x000fca00010e0608 */
[----:B------:R-:W-:Y:S01]  /*9160*/  @!PT LDS RZ, [RZ] ;  /* 0x00000000fffff984 */ /* 0x000fe20000000800 */
[----:B------:R-:W-:Y:S01]  /*9170*/  @!PT LDS RZ, [RZ] ;  /* 0x00000000fffff984 */ /* 0x000fe20000000800 */
[----:B------:R-:W-:Y:S01]  /*9180*/  @!PT LDS RZ, [RZ] ;  /* 0x00000000fffff984 */ /* 0x000fe20000000800 */
[----:B------:R0:W-:Y:S01]  /*9190*/  @!P1 LDGSTS.E.BYPASS.LTC128B.128 [R27+0xd800], desc[UR48][R2.64], !P0 ;  /* 0x0d800000021b9fae */ /* 0x0001e2000c101d70 */
[----:B------:R-:W-:Y:S01]  /*91a0*/  NOP ;  /* 0x0000000000007918 */ /* 0x000fe20000000000 */
[----:B------:R-:W-:Y:S02]  /*91b0*/  SYNCS.ARRIVE.TRANS64.RED.A0T1 RZ, [UR41+0x13200], RZ ;  /* 0x013200ffffff79a7 */ /* 0x000fe40008200429 */
[----:B------:R-:W-:Y:S01]  /*91c0*/  ARRIVES.LDGSTSBAR.64.TRANSCNT [UR41+0x13200] ;  /* 0x01320000ff0079b0 */ /* 0x000fe20008000aa9 */
[----:B------:R-:W-:Y:S01]  /*91d0*/  NOP ;  /* 0x0000000000007918 */ /* 0x000fe20000000000 */
[----:B------:R-:W-:Y:S01]  /*91e0*/  ULOP3.LUT UR4, UR46, 0x1, URZ, 0xc, !UPT ;  /* 0x000000012e047892 */ /* 0x000fe2000f8e0c3f */
[----:B------:R-:W-:Y:S05]  /*91f0*/  SYNCS.ARRIVE.TRANS64.A1T0 RZ, [UR41+0x13200], RZ ;  /* 0x013200ffffff79a7 */ /* 0x000fea0008100029 */
[----:B------:R-:W-:-:S05]  /*9200*/  IMAD.U32 R0, RZ, RZ, UR4 ;  /* 0x00000004ff007e24 */ /* 0x000fca000f8e00ff */
[----:B------:R-:W-:-:S04]  /*9210*/  SHF.L.U32 R0, R0, 0x1f, RZ ;  /* 0x0000001f00007819 */ /* 0x000fc800000006ff */
[----:B------:R-:W1:Y:S02]  /*9220*/  SYNCS.PHASECHK.TRANS64.TRYWAIT P0, [UR41+0x13220], R0 ;  /* 0x01322000ff0075a7 */ /* 0x000e640008000169 */
[----:B01----:R-:W-:Y:S05]  /*9230*/  @!P0 BRA `(.L_x_47) ;  /* 0x0000001c006c8947 */ /* 0x003fea0003800000 */
.L_x_110:
[----:B------:R-:W-:-:S06]  /*9240*/  UISETP.GE.AND UP0, UPT, UR40, 0xa1, UPT ;  /* 0x000000a12800788c */ /* 0x000fcc000bf06270 */
[----:B------:R-:W-:-:S13]  /*9250*/  PLOP3.LUT P0, PT, PT, PT, UP0, 0x80, 0x0 ;  /* 0x000000000000781c */ /* 0x000fda0003f0f008 */
[----:B------:R-:W-:Y:S05]  /*9260*/  @!P0 BRA `(.L_x_48) ;  /* 0x0000000800c08947 */ /* 0x000fea0003800000 */
[----:B------:R-:W-:Y:S01]  /*9270*/  UIADD3 UR4, UR39, -0x2, URZ ;  /* 0xfffffffe27047890 */ /* 0x000fe2000fffe03f */
[----:B------:R-:W-:Y:S02]  /*9280*/  IMAD.MOV.U32 R5, RZ, RZ, R19 ;  /* 0x000000ffff057224 */ /* 0x000fe400078e0013 */
[----:B------:R-:W-:-:S03]  /*9290*/  IMAD.MOV.U32 R4, RZ, RZ, R18 ;  /* 0x000000ffff047224 */ /* 0x000fc600078e0012 */
[----:B0-----:R-:W-:-:S07]  /*92a0*/  IMAD.U32 R0, RZ, RZ, UR4 ;  /* 0x00000004ff007e24 */ /* 0x001fce000f8e00ff */
.L_x_68:
[----:B------:R-:W-:Y:S01]  /*92b0*/  LOP3.LUT P1, RZ, R23, 0x2, RZ, 0xc0, !PT ;  /* 0x0000000217ff7812 */ /* 0x000fe2000782c0ff */
[----:B------:R-:W-:Y:S01]  /*92c0*/  VIADD R18, R4, 0x1 ;  /* 0x0000000104127836 */ /* 0x000fe20000000000 */
[----:B------:R-:W-:Y:S04]  /*92d0*/  BSSY B0, `(.L_x_49) ;  /* 0x0000061000007945 */ /* 0x000fe80003800000 */
[----:B------:R-:W-:-:S04]  /*92e0*/  ISETP.NE.AND P0, PT, R18, 0x2, PT ;  /* 0x000000021200780c */ /* 0x000fc80003f05270 */
[----:B------:R-:W-:Y:S02]  /*92f0*/  SEL R2, RZ, 0x1, P0 ;  /* 0x00000001ff027807 */ /* 0x000fe40000000000 */
[----:B------:R-:W-:Y:S02]  /*9300*/  SEL R18, R18, RZ, P0 ;  /* 0x000000ff12127207 */ /* 0x000fe40000000000 */
[----:B------:R-:W-:Y:S01]  /*9310*/  LOP3.LUT R19, R5, R2, RZ, 0x3c, !PT ;  /* 0x0000000205137212 */ /* 0x000fe200078e3cff */
[----:B01----:R-:W-:Y:S06]  /*9320*/  @!P1 BRA `(.L_x_50) ;  /* 0x00000004006c9947 */ /* 0x003fec0003800000 */
[----:B------:R-:W-:Y:S01]  /*9330*/  LOP3.LUT P1, RZ, R23, 0x1, RZ, 0xc0, !PT ;  /* 0x0000000117ff7812 */ /* 0x000fe2000782c0ff */
[----:B------:R-:W-:Y:S01]  /*9340*/  IMAD.MOV.U32 R9, RZ, RZ, R0 ;  /* 0x000000ffff097224 */ /* 0x000fe200078e0000 */
[----:B------:R-:W-:Y:S02]  /*9350*/  LEA R6, R18, UR41, 0x3 ;  /* 0x0000002912067c11 */ /* 0x000fe4000f8e18ff */
[----:B------:R-:W-:-:S09]  /*9360*/  SHF.L.U32 R7, R19, 0x1f, RZ ;  /* 0x0000001f13077819 */ /* 0x000fd200000006ff */
[----:B------:R-:W-:Y:S05]  /*9370*/  @!P1 BRA `(.L_x_51) ;  /* 0x00000000004c9947 */ /* 0x000fea0003800000 */
[----:B------:R-:W0:Y:S01]  /*9380*/  LDC R9, c[0x0][0x43c] ;  /* 0x00010f00ff097b82 */ /* 0x000e220000000800 */
[----:B------:R-:W-:Y:S01]  /*9390*/  IMAD.MOV.U32 R11, RZ, RZ, R0 ;  /* 0x000000ffff0b7224 */ /* 0x000fe200078e0000 */
[----:B------:R-:W-:Y:S02]  /*93a0*/  ULDC.64 UR4, c[0x0][0x428] ;  /* 0x00010a0000047ab9 */ /* 0x000fe40000000a00 */
[----:B------:R-:W-:-:S04]  /*93b0*/  IMAD R13, R24, UR4, RZ ;  /* 0x00000004180d7c24 */ /* 0x000fc8000f8e02ff */
[----:B------:R-:W-:Y:S01]  /*93c0*/  IMAD R13, R22, UR5, R13 ;  /* 0x00000005160d7c24 */ /* 0x000fe2000f8e020d */
[----:B0-----:R-:W-:-:S13]  /*93d0*/  ISETP.NE.AND P0, PT, R9, 0x1, PT ;  /* 0x000000010900780c */ /* 0x001fda0003f05270 */
[----:B------:R-:W0:Y:S02]  /*93e0*/  @P0 LDC.64 R2, c[0x0][0x440] ;  /* 0x00011000ff020b82 */ /* 0x000e240000000a00 */
[----:B0-----:R-:W-:-:S05]  /*93f0*/  @P0 IMAD.HI.U32 R2, R0, R2, RZ ;  /* 0x0000000200020227 */ /* 0x001fca00078e00ff */
[----:B------:R-:W-:-:S04]  /*9400*/  @P0 SHF.R.U32.HI R11, RZ, R3, R2 ;  /* 0x00000003ff0b0219 */ /* 0x000fc80000011602 */
[--C-:B------:R-:W-:Y:S01]  /*9410*/  SHF.R.S32.HI R3, RZ, 0x1f, R11.reuse ;  /* 0x0000001fff037819 */ /* 0x100fe2000001140b */
[----:B------:R-:W-:-:S04]  /*9420*/  IMAD.MOV.U32 R2, RZ, RZ, R11 ;  /* 0x000000ffff027224 */ /* 0x000fc800078e000b */
[----:B------:R-:W-:Y:S01]  /*9430*/  IMAD.WIDE.U32 R2, R22, UR4, R2 ;  /* 0x0000000416027c25 */ /* 0x000fe2000f8e0002 */
[----:B------:R-:W-:-:S03]  /*9440*/  ULDC.64 UR4, c[0x0][0x418] ;  /* 0x0001060000047ab9 */ /* 0x000fc60000000a00 */
[----:B------:R-:W-:Y:S01]  /*9450*/  IMAD.IADD R3, R13, 0x1, R3 ;  /* 0x000000010d037824 */ /* 0x000fe200078e0203 */
[----:B------:R-:W-:-:S04]  /*9460*/  LEA R16, P0, R2, UR4, 0x2 ;  /* 0x0000000402107c11 */ /* 0x000fc8000f8010ff */
[----:B------:R-:W-:-:S05]  /*9470*/  LEA.HI.X R17, R2, UR5, R3, 0x2, P0 ;  /* 0x0000000502117c11 */ /* 0x000fca00080f1403 */
[----:B------:R0:W5:Y:S01]  /*9480*/  LDG.E R16, desc[UR48][R16.64] ;  /* 0x0000003010107981 */ /* 0x000162000c1e1900 */
[----:B------:R-:W-:-:S04]  /*9490*/  IMAD.MOV R2, RZ, RZ, -R11 ;  /* 0x000000ffff027224 */ /* 0x000fc800078e0a0b */
[----:B------:R-:W-:-:S07]  /*94a0*/  IMAD R9, R9, R2, R0 ;  /* 0x0000000209097224 */ /* 0x000fce00078e0200 */
.L_x_51:
[----:B------:R-:W1:Y:S01]  /*94b0*/  SYNCS.PHASECHK.TRANS64.TRYWAIT P0, [R6+URZ+0x13280], R7 ;  /* 0x01328007060075a7 */ /* 0x000e62000800017f */
[----:B------:R-:W-:Y:S01]  /*94c0*/  BSSY B1, `(.L_x_52) ;  /* 0x0000003000017945 */ /* 0x000fe20003800000 */
[----:B------:R-:W-:-:S03]  /*94d0*/  ISETP.NE.AND P1, PT, R28, RZ, PT ;  /* 0x000000ff1c00720c */ /* 0x000fc60003f25270 */
[----:B-1----:R-:W-:Y:S10]  /*94e0*/  @!P0 BRA `(.L_x_53) ;  /* 0x0000001800d88947 */ /* 0x002ff40003800000 */
.L_x_111:
[----:B------:R-:W-:Y:S05]  /*94f0*/  BSYNC B1 ;  /* 0x0000000000017941 */ /* 0x000fea0003800000 */
.L_x_52:
[----:B------:R-:W-:Y:S04]  /*9500*/  BSSY B1, `(.L_x_54) ;  /* 0x0000007000017945 */ /* 0x000fe80003800000 */
[----:B------:R-:W-:Y:S05]  /*9510*/  @P1 BRA `(.L_x_55) ;  /* 0x0000000000141947 */ /* 0x000fea0003800000 */
[----:B------:R-:W-:Y:S01]  /*9520*/  ISETP.NE.AND P0, PT, R29, RZ, PT ;  /* 0x000000ff1d00720c */ /* 0x000fe20003f05270 */
[----:B------:R-:W-:-:S04]  /*9530*/  IMAD.MOV.U32 R3, RZ, RZ, 0x2800 ;  /* 0x00002800ff037424 */ /* 0x000fc800078e00ff */
[----:B------:R2:W-:Y:S08]  /*9540*/  SYNCS.ARRIVE.TRANS64 RZ, [R6+URZ+0x13270], R3 ;  /* 0x0132700306ff79a7 */ /* 0x0005f0000800003f */
[----:B------:R-:W-:Y:S05]  /*9550*/  @!P0 BRA `(.L_x_55) ;  /* 0x0000000000048947 */ /* 0x000fea0003800000 */
[----:B------:R-:W-:Y:S01]  /*9560*/  BPT.TRAP 0x1 ;  /* 0x000000040000795c */ /* 0x000fe20000300000 */
.L_x_55:
[----:B------:R-:W-:Y:S05]  /*9570*/  BSYNC B1 ;  /* 0x0000000000017941 */ /* 0x000fea0003800000 */
.L_x_54:
[----:B------:R-:W-:Y:S01]  /*9580*/  IMAD.MOV.U32 R10, RZ, RZ, RZ ;  /* 0x000000ffff0a7224 */ /* 0x000fe200078e00ff */
[----:B------:R-:W-:Y:S01]  /*9590*/  UIADD3 UR4, UP0, UR52, 0x470, URZ ;  /* 0x0000047034047890 */ /* 0x000fe2000ff1e03f */
[----:B--2---:R-:W-:Y:S01]  /*95a0*/  IMAD.U32 R3, RZ, RZ, UR41 ;  /* 0x00000029ff037e24 */ /* 0x004fe2000f8e00ff */
[----:B------:R-:W-:Y:S01]  /*95b0*/  PLOP3.LUT P0, PT, PT, PT, PT, 0x80, 0x0 ;  /* 0x000000000000781c */ /* 0x000fe20003f0f070 */
[----:B------:R-:W-:Y:S01]  /*95c0*/  IMAD R9, R9, 0xa0, RZ ;  /* 0x000000a009097824 */ /* 0x000fe200078e02ff */
[----:B------:R-:W-:Y:S01]  /*95d0*/  R2UR UR10, R10 ;  /* 0x000000000a0a72ca */ /* 0x000fe200000e0000 */
[----:B------:R-:W-:Y:S01]  /*95e0*/  IMAD R8, R18, 0x2800, R3 ;  /* 0x0000280012087824 */ /* 0x000fe200078e0203 */
[----:B------:R-:W-:Y:S01]  /*95f0*/  UIADD3.X UR5, URZ, UR53, URZ, UP0, !UPT ;  /* 0x000000353f057290 */ /* 0x000fe200087fe43f */
[----:B------:R-:W-:Y:S01]  /*9600*/  VIADD R3, R6, 0x13270 ;  /* 0x0001327006037836 */ /* 0x000fe20000000000 */
[----:B------:R-:W-:Y:S01]  /*9610*/  UMOV UR6, 0x0 ;  /* 0x0000000000067882 */ /* 0x000fe20000000000 */
[----:B------:R-:W-:Y:S01]  /*9620*/  VIADD R2, R8, 0x6000 ;  /* 0x0000600008027836 */ /* 0x000fe20000000000 */
[----:B------:R-:W-:-:S09]  /*9630*/  UMOV UR7, 0x14f00000 ;  /* 0x14f0000000077882 */ /* 0x000fd20000000000 */
.L_x_56:
[----:B------:R-:W-:-:S13]  /*9640*/  @P0 ELECT P2, URZ, PT ;  /* 0x00000000003f082f */ /* 0x000fda0003840000 */
[----:B-----5:R-:W-:Y:S01]  /*9650*/  @P2 R2UR UR13, R16 ;  /* 0x00000000100d22ca */ /* 0x020fe200000e0000 */
[----:B------:R-:W-:Y:S01]  /*9660*/  UMOV UR12, UR36 ;  /* 0x00000024000c7c82 */ /* 0x000fe20008000000 */
[----:B------:R-:W-:Y:S02]  /*9670*/  @P2 R2UR UR11, R9 ;  /* 0x00000000090b22ca */ /* 0x000fe400000e0000 */
[----:B------:R-:W-:Y:S02]  /*9680*/  @P2 R2UR UR9, R3 ;  /* 0x00000000030922ca */ /* 0x000fe400000e0000 */
[----:B------:R-:W-:Y:S02]  /*9690*/  @P2 R2UR UR8, R2 ;  /* 0x00000000020822ca */ /* 0x000fe400000e0000 */
[----:B------:R-:W-:Y:S02]  /*96a0*/  @P2 PLOP3.LUT P0, PT, P2, PT, PT, 0x8, 0x0 ;  /* 0x000000000000281c */ /* 0x000fe4000170e170 */
[----:B------:R-:W-:-:S09]  /*96b0*/  PLOP3.LUT P2, PT, PT, PT, PT, 0x8, 0x0 ;  /* 0x000000000000781c */ /* 0x000fd20003f4e170 */
[----:B------:R2:W-:Y:S02]  /*96c0*/  UTMALDG.4D [UR8], [UR4], desc[UR6] ;  /* 0x00000608040075b4 */ /* 0x0005e40008019000 */
[----:B--2---:R-:W-:Y:S05]  /*96d0*/  @P0 BRA.U.ANY `(.L_x_56) ;  /* 0xfffffffd00d80947 */ /* 0x004fea000393ffff */
[----:B------:R-:W2:Y:S01]  /*96e0*/  SYNCS.PHASECHK.TRANS64.TRYWAIT P0, [R6+URZ+0x13240], R7 ;  /* 0x01324007060075a7 */ /* 0x000ea2000800017f */
[----:B------:R-:W-:Y:S04]  /*96f0*/  BSSY B1, `(.L_x_57) ;  /* 0x0000002000017945 */ /* 0x000fe80003800000 */
[----:B--2---:R-:W-:Y:S05]  /*9700*/  @!P0 BRA `(.L_x_58) ;  /* 0x0000001800648947 */ /* 0x004fea0003800000 */
.L_x_112:
[----:B------:R-:W-:Y:S05]  /*9710*/  BSYNC B1 ;  /* 0x0000000000017941 */ /* 0x000fea0003800000 */
.L_x_57:
[----:B------:R-:W-:Y:S01]  /*9720*/  BSSY B1, `(.L_x_59) ;  /* 0x0000009000017945 */ /* 0x000fe20003800000 */
[----:B------:R-:W-:Y:S02]  /*9730*/  IMAD.MOV.U32 R2, RZ, RZ, 0x0 ;  /* 0x00000000ff027424 */ /* 0x000fe400078e00ff */
[----:B------:R-:W-:Y:S01]  /*9740*/  IMAD.MOV.U32 R3, RZ, RZ, 0x14f00000 ;  /* 0x14f00000ff037424 */ /* 0x000fe200078e00ff */
[----:B------:R-:W-:Y:S06]  /*9750*/  @P1 BRA `(.L_x_60) ;  /* 0x0000000000141947 */ /* 0x000fec0003800000 */
[----:B------:R-:W-:Y:S01]  /*9760*/  ISETP.NE.AND P0, PT, R29, RZ, PT ;  /* 0x000000ff1d00720c */ /* 0x000fe20003f05270 */
[----:B-12---:R-:W-:-:S04]  /*9770*/  IMAD.MOV.U32 R7, RZ, RZ, 0x2800 ;  /* 0x00002800ff077424 */ /* 0x006fc800078e00ff */
[----:B------:R3:W-:Y:S08]  /*9780*/  SYNCS.ARRIVE.TRANS64 RZ, [R6+URZ+0x13230], R7 ;  /* 0x0132300706ff79a7 */ /* 0x0007f0000800003f */
[----:B------:R-:W-:Y:S05]  /*9790*/  @!P0 BRA `(.L_x_60) ;  /* 0x0000000000048947 */ /* 0x000fea0003800000 */
[----:B------:R-:W-:Y:S01]  /*97a0*/  BPT.TRAP 0x1 ;  /* 0x000000040000795c */ /* 0x000fe20000300000 */
.L_x_60:
[----:B------:R-:W-:Y:S05]  /*97b0*/  BSYNC B1 ;  /* 0x0000000000017941 */ /* 0x000fea0003800000 */
.L_x_59:
[----:B------:R-:W-:Y:S01]  /*97c0*/  R2UR UR7, R3 ;  /* 0x00000000030772ca */ /* 0x000fe200000e0000 */
[----:B------:R-:W-:Y:S01]  /*97d0*/  UIADD3 UR4, UP0, UR52, 0x370, URZ ;  /* 0x0000037034047890 */ /* 0x000fe2000ff1e03f */
[----:B------:R-:W-:Y:S01]  /*97e0*/  R2UR UR10, R10 ;  /* 0x000000000a0a72ca */ /* 0x000fe200000e0000 */
[----:B-123--:R-:W-:Y:S01]  /*97f0*/  VIADD R6, R6, 0x13230 ;  /* 0x0001323006067836 */ /* 0x00efe20000000000 */
[----:B------:R-:W-:Y:S01]  /*9800*/  R2UR UR6, R2 ;  /* 0x00000000020672ca */ /* 0x000fe200000e0000 */
[----:B------:R-:W-:Y:S01]  /*9810*/  VIADD R2, R8, 0xe000 ;  /* 0x0000e00008027836 */ /* 0x000fe20000000000 */
[----:B------:R-:W-:Y:S01]  /*9820*/  PLOP3.LUT P0, PT, PT, PT, PT, 0x80, 0x0 ;  /* 0x000000000000781c */ /* 0x000fe20003f0f070 */
[----:B------:R-:W-:-:S12]  /*9830*/  UIADD3.X UR5, URZ, UR53, URZ, UP0, !UPT ;  /* 0x000000353f057290 */ /* 0x000fd800087fe43f */
.L_x_61:
[----:B------:R-:W-:-:S13]  /*9840*/  @P0 ELECT P1, URZ, PT ;  /* 0x00000000003f082f */ /* 0x000fda0003820000 */
[----:B------:R-:W-:Y:S01]  /*9850*/  @P1 R2UR UR13, R16 ;  /* 0x00000000100d12ca */ /* 0x000fe200000e0000 */
[----:B------:R-:W-:Y:S01]  /*9860*/  UMOV UR12, UR36 ;  /* 0x00000024000c7c82 */ /* 0x000fe20008000000 */
[----:B------:R-:W-:Y:S02]  /*9870*/  @P1 R2UR UR11, R9 ;  /* 0x00000000090b12ca */ /* 0x000fe400000e0000 */
[----:B------:R-:W-:Y:S02]  /*9880*/  @P1 R2UR UR9, R6 ;  /* 0x00000000060912ca */ /* 0x000fe400000e0000 */
[----:B------:R-:W-:Y:S02]  /*9890*/  @P1 R2UR UR8, R2 ;  /* 0x00000000020812ca */ /* 0x000fe400000e0000 */
[----:B------:R-:W-:Y:S02]  /*98a0*/  @P1 PLOP3.LUT P0, PT, P1, PT, PT, 0x8, 0x0 ;  /* 0x000000000000181c */ /* 0x000fe40000f0e170 */
[----:B------:R-:W-:-:S09]  /*98b0*/  PLOP3.LUT P1, PT, PT, PT, PT, 0x8, 0x0 ;  /* 0x000000000000781c */ /* 0x000fd20003f2e170 */
[----:B------:R1:W-:Y:S02]  /*98c0*/  UTMALDG.4D [UR8], [UR4], desc[UR6] ;  /* 0x00000608040075b4 */ /* 0x0003e40008019000 */
[----:B-1----:R-:W-:Y:S05]  /*98d0*/  @P0 BRA.U.ANY `(.L_x_61) ;  /* 0xfffffffd00d80947 */ /* 0x002fea000393ffff */
.L_x_50:
[----:B------:R-:W-:Y:S05]  /*98e0*/  BSYNC B0 ;  /* 0x0000000000007941 */ /* 0x000fea0003800000 */
.L_x_49:
[----:B------:R-:W-:-:S06]  /*98f0*/  UISETP.NE.AND UP0, UPT, UR42, 0x3, UPT ;  /* 0x000000032a00788c */ /* 0x000fcc000bf05270 */
[----:B------:R-:W-:-:S13]  /*9900*/  PLOP3.LUT P0, PT, PT, PT, UP0, 0x80, 0x0 ;  /* 0x000000000000781c */ /* 0x000fda0003f0f008 */
[----:B------:R-:W-:Y:S05]  /*9910*/  @!P0 BRA `(.L_x_62) ;  /* 0x0000000000048947 */ /* 0x000fea0003800000 */
[----:B------:R-:W-:Y:S01]  /*9920*/  BPT.TRAP 0x1 ;  /* 0x000000040000795c */ /* 0x000fe20000300000 */
.L_x_62:
[----:B------:R-:W-:Y:S01]  /*9930*/  LOP3.LUT R2, R5, 0x1, RZ, 0x3c, !PT ;  /* 0x0000000105027812 */ /* 0x000fe200078e3cff */
[----:B------:R-:W-:Y:S01]  /*9940*/  IMAD.U32 R6, RZ, RZ, UR47 ;  /* 0x0000002fff067e24 */ /* 0x000fe2000f8e00ff */
[----:B------:R-:W-:Y:S01]  /*9950*/  LEA R3, R4, UR41, 0x3 ;  /* 0x0000002904037c11 */ /* 0x000fe2000f8e18ff */
[----:B------:R-:W-:Y:S01]  /*9960*/  BSSY B0, `(.L_x_63) ;  /* 0x0000005000007945 */ /* 0x000fe20003800000 */
[----:B------:R-:W-:Y:S02]  /*9970*/  SHF.L.U32 R2, R2, 0x1f, RZ ;  /* 0x0000001f02027819 */ /* 0x000fe400000006ff */
[----:B------:R-:W-:Y:S02]  /*9980*/  ISETP.NE.AND P1, PT, R6, 0x3, PT ;  /* 0x000000030600780c */ /* 0x000fe40003f25270 */
[----:B------:R-:W1:Y:S02]  /*9990*/  SYNCS.PHASECHK.TRANS64.TRYWAIT P0, [R3+URZ+0x13270], R2 ;  /* 0x01327002030075a7 */ /* 0x000e64000800017f */
[----:B-1----:R-:W-:Y:S09]  /*99a0*/  @!P0 BRA `(.L_x_64) ;  /* 0x0000001400d08947 */ /* 0x002ff20003800000 */
.L_x_113:
[----:B------:R-:W-:Y:S05]  /*99b0*/  BSYNC B0 ;  /* 0x0000000000007941 */ /* 0x000fea0003800000 */
.L_x_63:
[----:B------:R-:W-:Y:S05]  /*99c0*/  @!P1 BRA `(.L_x_65) ;  /* 0x0000000000049947 */ /* 0x000fea0003800000 */
[----:B------:R-:W-:Y:S01]  /*99d0*/  BPT.TRAP 0x1 ;  /* 0x000000040000795c */ /* 0x000fe20000300000 */
.L_x_65:
[----:B-1----:R-:W-:Y:S01]  /*99e0*/  SHF.L.U32 R2, R5, 0x1f, RZ ;  /* 0x0000001f05027819 */ /* 0x002fe200000006ff */
[----:B------:R-:W-:-:S03]  /*99f0*/  IMAD R10, R4, 0x2800, RZ ;  /* 0x00002800040a7824 */ /* 0x000fc600078e02ff */
[----:B------:R-:W1:Y:S02]  /*9a00*/  SYNCS.PHASECHK.TRANS64.TRYWAIT P0, [R3+URZ+0x13260], R2 ;  /* 0x01326002030075a7 */ /* 0x000e64000800017f */
[----:B-1----:R-:W-:Y:S05]  /*9a10*/  @!P0 BRA `(.L_x_66) ;  /* 0x0000001400c88947 */ /* 0x002fea0003800000 */
.L_x_114:
[C---:B-1----:R-:W-:Y:S01]  /*9a20*/  LOP3.LUT R2, R10.reuse, R26, RZ, 0xfc, !PT ;  /* 0x0000001a0a027212 */ /* 0x042fe200078efcff */
[----:B------:R-:W-:Y:S05]  /*9a30*/  WARPSYNC.ALL ;  /* 0x0000000000007948 */ /* 0x000fea0003800000 */
[----:B------:R-:W1:Y:S01]  /*9a40*/  LDSM.16.MT88.4 R4, [R2+UR41+0x6000] ;  /* 0x006000290204783b */ /* 0x000e620008004200 */
[----:B------:R-:W-:-:S05]  /*9a50*/  LOP3.LUT R12, R10, R25, RZ, 0xfc, !PT ;  /* 0x000000190a0c7212 */ /* 0x000fca00078efcff */
[----:B------:R-:W-:Y:S01]  /*9a60*/  VIADD R12, R12, UR41 ;  /* 0x000000290c0c7c36 */ /* 0x000fe20008000000 */
[C-C-:B-1----:R-:W-:Y:S02]  /*9a70*/  PRMT R8, R4.reuse, 0x6420, R5.reuse ;  /* 0x0000642004087816 */ /* 0x142fe40000000005 */
[----:B------:R-:W-:Y:S02]  /*9a80*/  PRMT R9, R4, 0x7531, R5 ;  /* 0x0000753104097816 */ /* 0x000fe40000000005 */
[C-C-:B------:R-:W-:Y:S02]  /*9a90*/  PRMT R10, R6.reuse, 0x6420, R7.reuse ;  /* 0x00006420060a7816 */ /* 0x140fe40000000007 */
[----:B------:R-:W-:-:S05]  /*9aa0*/  PRMT R11, R6, 0x7531, R7 ;  /* 0x00007531060b7816 */ /* 0x000fca0000000007 */
[----:B------:R-:W-:Y:S04]  /*9ab0*/  STSM.16.M88.4 [R12+0x1000], R8 ;  /* 0x001000080c007844 */ /* 0x000fe80000000200 */
[----:B------:R-:W1:Y:S02]  /*9ac0*/  LDSM.16.MT88.4 R4, [R2+UR41+0x6800] ;  /* 0x006800290204783b */ /* 0x000e640008004200 */
[C-C-:B-1----:R-:W-:Y:S02]  /*9ad0*/  PRMT R8, R4.reuse, 0x6420, R5.reuse ;  /* 0x0000642004087816 */ /* 0x142fe40000000005 */
[----:B------:R-:W-:Y:S02]  /*9ae0*/  PRMT R9, R4, 0x7531, R5 ;  /* 0x0000753104097816 */ /* 0x000fe40000000005 */
[----:B------:R-:W-:-:S02]  /*9af0*/  PRMT R10, R6, 0x6420, R7 ;  /* 0x00006420060a7816 */ /* 0x000fc40000000007 */
        /* <DEDUP_REMOVED lines=19> */
[----:B------:R1:W-:Y:S01]  /*9c30*/  STSM.16.M88.4 [R12+0x3000], R8 ;  /* 0x003000080c007844 */ /* 0x0003e20000000200 */
[----:B------:R-:W-:Y:S01]  /*9c40*/  @!PT LDS RZ, [RZ] ;  /* 0x00000000fffff984 */ /* 0x000fe20000000800 */
[----:B------:R-:W-:Y:S01]  /*9c50*/  @!PT LDS RZ, [RZ] ;  /* 0x00000000fffff984 */ /* 0x000fe20000000800 */
[----:B------:R-:W-:Y:S01]  /*9c60*/  @!PT LDS RZ, [RZ] ;  /* 0x00000000fffff984 */ /* 0x000fe20000000800 */
[----:B------:R-:W-:Y:S01]  /*9c70*/  @!PT LDS RZ, [RZ] ;  /* 0x00000000fffff984 */ /* 0x000fe20000000800 */
[----:B------:R2:W-:Y:S06]  /*9c80*/  MEMBAR.ALL.CTA ;  /* 0x0000000000007992 */ /* 0x0005ec0000008000 */
[----:B--2---:R-:W2:Y:S01]  /*9c90*/  FENCE.VIEW.ASYNC.S ;  /* 0x00000000000073c6 */ /* 0x004ea20000000000 */
[----:B------:R-:W-:Y:S05]  /*9ca0*/  @!P1 BRA `(.L_x_67) ;  /* 0x0000000000049947 */ /* 0x000fea0003800000 */
[----:B------:R-:W-:Y:S01]  /*9cb0*/  BPT.TRAP 0x1 ;  /* 0x000000040000795c */ /* 0x000fe20000300000 */
.L_x_67:
[----:B--2---:R2:W-:Y:S01]  /*9cc0*/  SYNCS.ARRIVE.TRANS64.A1T0 RZ, [R3+URZ+0x13250], RZ ;  /* 0x013250ff03ff79a7 */ /* 0x0045e2000810003f */
[----:B------:R-:W-:Y:S01]  /*9cd0*/  BAR.SYNC.DEFER_BLOCKING 0x2, 0x80 ;  /* 0x0082000000007b1d */ /* 0x000fe20000010000 */
[----:B------:R-:W-:Y:S01]  /*9ce0*/  ISETP.NE.AND P0, PT, R28, RZ, PT ;  /* 0x000000ff1c00720c */ /* 0x000fe20003f05270 */
[----:B------:R-:W-:Y:S02]  /*9cf0*/  IMAD.MOV.U32 R5, RZ, RZ, R19 ;  /* 0x000000ffff057224 */ /* 0x000fe400078e0013 */
[----:B------:R-:W-:-:S10]  /*9d00*/  IMAD.MOV.U32 R4, RZ, RZ, R18 ;  /* 0x000000ffff047224 */ /* 0x000fd400078e0012 */
[----:B------:R-:W-:-:S05]  /*9d10*/  @!P0 VIADD R2, R3, 0x13280 ;  /* 0x0001328003028836 */ /* 0x000fca0000000000 */
[----:B------:R-:W-:-:S04]  /*9d20*/  @!P0 PRMT R2, RZ, 0x654, R2 ;  /* 0x00000654ff028816 */ /* 0x000fc80000000002 */
[----:B------:R2:W-:Y:S01]  /*9d30*/  @!P0 SYNCS.ARRIVE.TRANS64.RED.A1T0 RZ, [R2+URZ], RZ ;  /* 0x000000ff02ff89a7 */ /* 0x0005e2000810043f */
[C---:B------:R-:W-:Y:S01]  /*9d40*/  ISETP.GT.AND P0, PT, R0.reuse, RZ, PT ;  /* 0x000000ff0000720c */ /* 0x040fe20003f04270 */
[----:B------:R-:W-:-:S12]  /*9d50*/  VIADD R0, R0, 0xffffffff ;  /* 0xffffffff00007836 */ /* 0x000fd80000000000 */
[----:B--2---:R-:W-:Y:S05]  /*9d60*/  @P0 BRA `(.L_x_68) ;  /* 0xfffffff400500947 */ /* 0x004fea000383ffff */
.L_x_48:
[----:B------:R-:W-:-:S06]  /*9d70*/  UISETP.NE.AND UP0, UPT, UR42, 0x3, UPT ;  /* 0x000000032a00788c */ /* 0x000fcc000bf05270 */
[----:B------:R-:W-:-:S13]  /*9d80*/  PLOP3.LUT P0, PT, PT, PT, UP0, 0x80, 0x0 ;  /* 0x000000000000781c */ /* 0x000fda0003f0f008 */
[----:B------:R-:W-:Y:S05]  /*9d90*/  @!P0 BRA `(.L_x_69) ;  /* 0x0000000000048947 */ /* 0x000fea0003800000 */
[----:B------:R-:W-:Y:S01]  /*9da0*/  BPT.TRAP 0x1 ;  /* 0x000000040000795c */ /* 0x000fe20000300000 */
.L_x_69:
[----:B0-----:R-:W-:Y:S01]  /*9db0*/  LOP3.LUT R3, R19, 0x1, RZ, 0x3c, !PT ;  /* 0x0000000113037812 */ /* 0x001fe200078e3cff */
[----:B------:R-:W-:Y:S01]  /*9dc0*/  IMAD.U32 R0, RZ, RZ, UR47 ;  /* 0x0000002fff007e24 */ /* 0x000fe2000f8e00ff */
[----:B------:R-:W-:Y:S01]  /*9dd0*/  LEA R2, R18, UR41, 0x3 ;  /* 0x0000002912027c11 */ /* 0x000fe2000f8e18ff */
[----:B------:R-:W-:Y:S01]  /*9de0*/  BSSY B0, `(.L_x_70) ;  /* 0x0000005000007945 */ /* 0x000fe20003800000 */
[----:B------:R-:W-:Y:S02]  /*9df0*/  SHF.L.U32 R3, R3, 0x1f, RZ ;  /* 0x0000001f03037819 */ /* 0x000fe400000006ff */
[----:B------:R-:W-:Y:S02]  /*9e00*/  ISETP.NE.AND P1, PT, R0, 0x3, PT ;  /* 0x000000030000780c */ /* 0x000fe40003f25270 */
[----:B------:R-:W0:Y:S02]  /*9e10*/  SYNCS.PHASECHK.TRANS64.TRYWAIT P0, [R2+URZ+0x13270], R3 ;  /* 0x01327003020075a7 */ /* 0x000e24000800017f */
[----:B0-----:R-:W-:Y:S09]  /*9e20*/  @!P0 BRA `(.L_x_71) ;  /* 0x0000001000d88947 */ /* 0x001ff20003800000 */
.L_x_115:
[----:B------:R-:W-:Y:S05]  /*9e30*/  BSYNC B0 ;  /* 0x0000000000007941 */ /* 0x000fea0003800000 */
.L_x_70:
[----:B------:R-:W-:Y:S05]  /*9e40*/  @!P1 BRA `(.L_x_72) ;  /* 0x0000000000049947 */ /* 0x000fea0003800000 */
[----:B------:R-:W-:Y:S01]  /*9e50*/  BPT.TRAP 0x1 ;  /* 0x000000040000795c */ /* 0x000fe20000300000 */
.L_x_72:
[----:B------:R-:W-:Y:S01]  /*9e60*/  SHF.L.U32 R5, R19, 0x1f, RZ ;  /* 0x0000001f13057819 */ /* 0x000fe200000006ff */
[----:B0-----:R-:W-:-:S03]  /*9e70*/  IMAD R3, R18, 0x2800, RZ ;  /* 0x0000280012037824 */ /* 0x001fc600078e02ff */
[----:B------:R-:W0:Y:S02]  /*9e80*/  SYNCS.PHASECHK.TRANS64.TRYWAIT P0, [R2+URZ+0x13260], R5 ;  /* 0x01326005020075a7 */ /* 0x000e24000800017f */
[----:B------:R-:W-:Y:S01]  /*9e90*/  LOP3.LUT R0, R3, R26, RZ, 0xfc, !PT ;  /* 0x0000001a03007212 */ /* 0x000fe200078efcff */
[----:B0-----:R-:W-:Y:S06]  /*9ea0*/  @!P0 BRA `(.L_x_73) ;  /* 0x0000001000cc8947 */ /* 0x001fec0003800000 */
.L_x_116:
[----:B------:R-:W-:Y:S05]  /*9eb0*/  WARPSYNC.ALL ;  /* 0x0000000000007948 */ /* 0x000fea0003800000 */
[----:B0-----:R-:W1:Y:S01]  /*9ec0*/  LDSM.16.MT88.4 R4, [R0+UR41+0x6000] ;  /* 0x006000290004783b */ /* 0x001e620008004200 */
[----:B------:R-:W-:-:S05]  /*9ed0*/  LOP3.LUT R3, R3, R25, RZ, 0xfc, !PT ;  /* 0x0000001903037212 */ /* 0x000fca00078efcff */
[----:B------:R-:W-:Y:S01]  /*9ee0*/  VIADD R3, R3, UR41 ;  /* 0x0000002903037c36 */ /* 0x000fe20008000000 */
[C-C-:B-1----:R-:W-:Y:S02]  /*9ef0*/  PRMT R8, R4.reuse, 0x6420, R5.reuse ;  /* 0x0000642004087816 */ /* 0x142fe40000000005 */
[----:B------:R-:W-:Y:S02]  /*9f00*/  PRMT R9, R4, 0x7531, R5 ;  /* 0x0000753104097816 */ /* 0x000fe40000000005 */
[C-C-:B------:R-:W-:Y:S02]  /*9f10*/  PRMT R10, R6.reuse, 0x6420, R7.reuse ;  /* 0x00006420060a7816 */ /* 0x140fe40000000007 */
[----:B------:R-:W-:-:S05]  /*9f20*/  PRMT R11, R6, 0x7531, R7 ;  /* 0x00007531060b7816 */ /* 0x000fca0000000007 */
[----:B------:R-:W-:Y:S04]  /*9f30*/  STSM.16.M88.4 [R3+0x1000], R8 ;  /* 0x0010000803007844 */ /* 0x000fe80000000200 */
[----:B------:R-:W0:Y:S02]  /*9f40*/  LDSM.16.MT88.4 R4, [R0+UR41+0x6800] ;  /* 0x006800290004783b */ /* 0x000e240008004200 */
[C-C-:B0-----:R-:W-:Y:S02]  /*9f50*/  PRMT R8, R4.reuse, 0x6420, R5.reuse ;  /* 0x0000642004087816 */ /* 0x141fe40000000005 */
[----:B------:R-:W-:Y:S02]  /*9f60*/  PRMT R9, R4, 0x7531, R5 ;  /* 0x0000753104097816 */ /* 0x000fe40000000005 */
[----:B------:R-:W-:-:S02]  /*9f70*/  PRMT R10, R6, 0x6420, R7 ;  /* 0x00006420060a7816 */ /* 0x000fc40000000007 */
        /* <DEDUP_REMOVED lines=25> */
[----:B-1----:R-:W1:Y:S01]  /*a110*/  FENCE.VIEW.ASYNC.S ;  /* 0x00000000000073c6 */ /* 0x002e620000000000 */
[----:B------:R-:W-:Y:S05]  /*a120*/  @!P1 BRA `(.L_x_74) ;  /* 0x0000000000049947 */ /* 0x000fea0003800000 */
[----:B------:R-:W-:Y:S01]  /*a130*/  BPT.TRAP 0x1 ;  /* 0x000000040000795c */ /* 0x000fe20000300000 */
.L_x_74:
[----:B0-----:R-:W0:Y:S01]  /*a140*/  LDC R3, c[0x0][0xc34] ;  /* 0x00030d00ff037b82 */ /* 0x001e220000000800 */
[----:B------:R-:W-:Y:S01]  /*a150*/  ISETP.NE.AND P0, PT, R28, RZ, PT ;  /* 0x000000ff1c00720c */ /* 0x000fe20003f05270 */
[----:B------:R-:W-:Y:S01]  /*a160*/  UIADD3 UR50, UR43, UR50, URZ ;  /* 0x000000322b327290 */ /* 0x000fe2000fffe03f */
[----:B------:R-:W-:Y:S01]  /*a170*/  VIADD R18, R18, 0x1 ;  /* 0x0000000112127836 */ /* 0x000fe20000000000 */
[----:B------:R-:W-:Y:S01]  /*a180*/  UIADD3 UR46, UR46, 0x1, URZ ;  /* 0x000000012e2e7890 */ /* 0x000fe2000fffe03f */
[----:B-1----:R-:W-:Y:S09]  /*a190*/  SYNCS.ARRIVE.TRANS64.A1T0 RZ, [R2+URZ+0x13250], RZ ;  /* 0x013250ff02ff79a7 */ /* 0x002ff2000810003f */
[----:B------:R-:W-:-:S05]  /*a1a0*/  @!P0 VIADD R0, R2, 0x13280 ;  /* 0x0001328002008836 */ /* 0x000fca0000000000 */
[----:B------:R-:W-:Y:S01]  /*a1b0*/  @!P0 PRMT R0, RZ, 0x654, R0 ;  /* 0x00000654ff008816 */ /* 0x000fe20000000000 */
[----:B------:R-:W-:Y:S01]  /*a1c0*/  BAR.SYNC.DEFER_BLOCKING 0x2, 0x80 ;  /* 0x0082000000007b1d */ /* 0x000fe20000010000 */
[----:B0-----:R-:W-:-:S05]  /*a1d0*/  ISETP.LE.AND P1, PT, R3, UR50, PT ;  /* 0x0000003203007c0c */ /* 0x001fca000bf23270 */
[----:B------:R0:W-:Y:S01]  /*a1e0*/  @!P0 SYNCS.ARRIVE.TRANS64.RED.A1T0 RZ, [R0+URZ], RZ ;  /* 0x000000ff00ff89a7 */ /* 0x0001e2000810043f */
[----:B------:R-:W-:-:S04]  /*a1f0*/  ISETP.NE.AND P0, PT, R18, 0x2, PT ;  /* 0x000000021200780c */ /* 0x000fc80003f05270 */
[----:B------:R-:W-:Y:S02]  /*a200*/  SEL R18, R18, RZ, P0 ;  /* 0x000000ff12127207 */ /* 0x000fe40000000000 */
[----:B0-----:R-:W-:-:S04]  /*a210*/  SEL R0, RZ, 0x1, P0 ;  /* 0x00000001ff007807 */ /* 0x001fc80000000000 */
[----:B------:R-:W-:Y:S01]  /*a220*/  LOP3.LUT R19, R19, R0, RZ, 0x3c, !PT ;  /* 0x0000000013137212 */ /* 0x000fe200078e3cff */
[----:B------:R-:W-:Y:S06]  /*a230*/  @!P1 BRA `(.L_x_75) ;  /* 0xffffffd8005c9947 */ /* 0x000fec000383ffff */
[----:B------:R-:W-:-:S12]  /*a240*/  ULOP3.LUT UR46, UR46, 0x1, URZ, 0xc, !UPT ;  /* 0x000000012e2e7892 */ /* 0x000fd8000f8e0c3f */
.L_x_32:
[----:B------:R-:W0:Y:S01]  /*a250*/  S2R R3, SR_CgaCtaId ;  /* 0x0000000000037919 */ /* 0x000e220000008800 */
[----:B------:R-:W-:Y:S01]  /*a260*/  MOV R0, 0x400 ;  /* 0x0000040000007802 */ /* 0x000fe20000000f00 */
[----:B------:R-:W-:-:S03]  /*a270*/  IMAD.U32 R2, RZ, RZ, UR46 ;  /* 0x0000002eff027e24 */ /* 0x000fc6000f8e00ff */
[----:B0-----:R-:W-:Y:S02]  /*a280*/  LEA R7, R3, R0, 0x18 ;  /* 0x0000000003077211 */ /* 0x001fe400078ec0ff */
[----:B------:R-:W-:-:S04]  /*a290*/  SHF.L.U32 R0, R2, 0x1f, RZ ;  /* 0x0000001f02007819 */ /* 0x000fc800000006ff */
[----:B------:R-:W0:Y:S02]  /*a2a0*/  SYNCS.PHASECHK.TRANS64.TRYWAIT P0, [R7+URZ+0x13220], R0 ;  /* 0x01322000070075a7 */ /* 0x000e24000800017f */
[----:B0-----:R-:W-:Y:S05]  /*a2b0*/  @!P0 BRA `(.L_x_76) ;  /* 0x0000000c00dc8947 */ /* 0x001fea0003800000 */
.L_x_117:
[----:B------:R-:W1:Y:S02]  /*a2c0*/  S2R R2, SR_TID.X ;  /* 0x0000000000027919 */ /* 0x000e640000002100 */
[----:B-1----:R-:W-:-:S04]  /*a2d0*/  SHF.R.U32.HI R2, RZ, 0x5, R2 ;  /* 0x00000005ff027819 */ /* 0x002fc80000011602 */
[----:B------:R-:W-:-:S05]  /*a2e0*/  LOP3.LUT R2, R2, 0x3, RZ, 0xc0, !PT ;  /* 0x0000000302027812 */ /* 0x000fca00078ec0ff */
[----:B0-----:R-:W0:Y:S02]  /*a2f0*/  SHFL.IDX PT, R0, R2, RZ, 0x1f ;  /* 0x00001fff02007589 */ /* 0x001e2400000e0000 */
[----:B0-----:R-:W-:-:S13]  /*a300*/  ISETP.NE.AND P0, PT, R0, RZ, PT ;  /* 0x000000ff0000720c */ /* 0x001fda0003f05270 */
[----:B------:R-:W-:Y:S05]  /*a310*/  @P0 EXIT ;  /* 0x000000000000094d */ /* 0x000fea0003800000 */
[----:B------:R-:W-:Y:S01]  /*a320*/  ELECT P0, URZ, PT ;  /* 0x00000000003f782f */ /* 0x000fe20003800000 */
[----:B------:R-:W-:-:S12]  /*a330*/  BSSY B0, `(.L_x_77) ;  /* 0x0000027000007945 */ /* 0x000fd80003800000 */
[----:B------:R-:W-:Y:S05]  /*a340*/  @!P0 BRA `(.L_x_78) ;  /* 0x0000000000948947 */ /* 0x000fea0003800000 */
[----:B------:R-:W-:-:S06]  /*a350*/  ULOP3.LUT UR4, UR38, 0x2, URZ, 0xfc, !UPT ;  /* 0x0000000226047892 */ /* 0x000fcc000f8efc3f */
[----:B------:R-:W-:-:S05]  /*a360*/  IMAD.U32 R0, RZ, RZ, UR4 ;  /* 0x00000004ff007e24 */ /* 0x000fca000f8e00ff */
[----:B------:R-:W-:-:S13]  /*a370*/  ISETP.NE.AND P0, PT, R0, 0x3, PT ;  /* 0x000000030000780c */ /* 0x000fda0003f05270 */
[----:B------:R-:W-:Y:S05]  /*a380*/  @!P0 BRA `(.L_x_79) ;  /* 0x0000000000048947 */ /* 0x000fea0003800000 */
[----:B------:R-:W-:Y:S01]  /*a390*/  BPT.TRAP 0x1 ;  /* 0x000000040000795c */ /* 0x000fe20000300000 */
.L_x_79:
[----:B------:R-:W-:Y:S01]  /*a3a0*/  VIADD R3, R7, 0x13240 ;  /* 0x0001324007037836 */ /* 0x000fe20000000000 */
[----:B------:R-:W-:Y:S01]  /*a3b0*/  SHF.L.U32 R4, R19, 0x1f, RZ ;  /* 0x0000001f13047819 */ /* 0x000fe200000006ff */
[C---:B------:R-:W-:Y:S02]  /*a3c0*/  VIADD R0, R18.reuse, 0x1 ;  /* 0x0000000112007836 */ /* 0x040fe40000000000 */
[----:B------:R-:W-:-:S03]  /*a3d0*/  IMAD R5, R18, 0x8, R3 ;  /* 0x0000000812057824 */ /* 0x000fc600078e0203 */
[C---:B------:R-:W-:Y:S01]  /*a3e0*/  ISETP.NE.AND P2, PT, R0.reuse, 0x2, PT ;  /* 0x000000020000780c */ /* 0x040fe20003f45270 */
[----:B------:R-:W0:Y:S03]  /*a3f0*/  SYNCS.PHASECHK.TRANS64.TRYWAIT P1, [R5+URZ], R4 ;  /* 0x00000004050075a7 */ /* 0x000e26000802017f */
[----:B------:R-:W-:Y:S02]  /*a400*/  SEL R2, RZ, 0x1, P2 ;  /* 0x00000001ff027807 */ /* 0x000fe40001000000 */
[----:B------:R-:W-:Y:S02]  /*a410*/  SEL R6, R0, RZ, P2 ;  /* 0x000000ff00067207 */ /* 0x000fe40001000000 */
[----:B------:R-:W-:-:S03]  /*a420*/  LOP3.LUT R0, R19, R2, RZ, 0x3c, !PT ;  /* 0x0000000213007212 */ /* 0x000fc600078e3cff */
[----:B------:R-:W-:Y:S01]  /*a430*/  IMAD R3, R6, 0x8, R3 ;  /* 0x0000000806037824 */ /* 0x000fe200078e0203 */
[----:B------:R-:W-:Y:S01]  /*a440*/  SHF.L.U32 R0, R0, 0x1f, RZ ;  /* 0x0000001f00007819 */ /* 0x000fe200000006ff */
[----:B0-----:R-:W-:Y:S06]  /*a450*/  @!P1 BRA `(.L_x_80) ;  /* 0x0000000c00889947 */ /* 0x001fec0003800000 */
.L_x_118:
[----:B------:R-:W1:Y:S02]  /*a460*/  SYNCS.PHASECHK.TRANS64.TRYWAIT P1, [R3+URZ], R0 ;  /* 0x00000000030075a7 */ /* 0x000e64000802017f */
[----:B-1----:R-:W-:Y:S05]  /*a470*/  @!P1 BRA `(.L_x_81) ;  /* 0x0000000c00949947 */ /* 0x002fea0003800000 */
.L_x_119:
[----:B------:R-:W-:Y:S05]  /*a480*/  @!P0 BRA `(.L_x_82) ;  /* 0x0000000000048947 */ /* 0x000fea0003800000 */
[----:B------:R-:W-:Y:S01]  /*a490*/  BPT.TRAP 0x1 ;  /* 0x000000040000795c */ /* 0x000fe20000300000 */
.L_x_82:
[----:B-1----:R-:W-:-:S04]  /*a4a0*/  IMAD R3, R18, 0x8, R7 ;  /* 0x0000000812037824 */ /* 0x002fc800078e0207 */
[----:B------:R-:W1:Y:S02]  /*a4b0*/  SYNCS.PHASECHK.TRANS64.TRYWAIT P1, [R3+URZ+0x13260], R4 ;  /* 0x01326004030075a7 */ /* 0x000e64000802017f */
[----:B-1----:R-:W-:Y:S05]  /*a4c0*/  @!P1 BRA `(.L_x_83) ;  /* 0x0000000c00949947 */ /* 0x002fea0003800000 */
.L_x_120:
[----:B------:R-:W-:Y:S05]  /*a4d0*/  @!P0 BRA `(.L_x_84) ;  /* 0x0000000000048947 */ /* 0x000fea0003800000 */
[----:B------:R-:W-:Y:S01]  /*a4e0*/  BPT.TRAP 0x1 ;  /* 0x000000040000795c */ /* 0x000fe20000300000 */
.L_x_84:
[----:B0-----:R-:W-:-:S04]  /*a4f0*/  IMAD R5, R6, 0x8, R7 ;  /* 0x0000000806057824 */ /* 0x001fc800078e0207 */
[----:B------:R-:W0:Y:S02]  /*a500*/  SYNCS.PHASECHK.TRANS64.TRYWAIT P1, [R5+URZ+0x13260], R0 ;  /* 0x01326000050075a7 */ /* 0x000e24000802017f */
[----:B0-----:R-:W-:Y:S05]  /*a510*/  @!P1 BRA `(.L_x_85) ;  /* 0x0000000c00949947 */ /* 0x001fea0003800000 */
.L_x_121:
[----:B------:R-:W-:Y:S05]  /*a520*/  @!P0 BRA `(.L_x_86) ;  /* 0x0000000000048947 */ /* 0x000fea0003800000 */
[----:B------:R-:W-:Y:S01]  /*a530*/  BPT.TRAP 0x1 ;  /* 0x000000040000795c */ /* 0x000fe20000300000 */
.L_x_86:
[----:B------:R-:W2:Y:S02]  /*a540*/  SYNCS.PHASECHK.TRANS64.TRYWAIT P0, [R3+URZ+0x13280], R4 ;  /* 0x01328004030075a7 */ /* 0x000ea4000800017f */
[----:B--2---:R-:W-:Y:S05]  /*a550*/  @!P0 BRA `(.L_x_87) ;  /* 0x0000000c00988947 */ /* 0x004fea0003800000 */
.L_x_88:
[----:B---3--:R3:W4:Y:S02]  /*a560*/  SYNCS.PHASECHK.TRANS64.TRYWAIT P0, [R5+URZ+0x13280], R0 ;  /* 0x01328000050075a7 */ /* 0x008724000800017f */
[----:B----4-:R-:W-:Y:S05]  /*a570*/  @!P0 NANOSLEEP.SYNCS 0x989680 ;  /* 0x009896800000895d */ /* 0x010fea0003900000 */
[----:B------:R-:W4:Y:S02]  /*a580*/  @!P0 SYNCS.PHASECHK.TRANS64 P0, [R5+URZ+0x13280], R0 ;  /* 0x01328000050085a7 */ /* 0x000f24000800007f */
[----:B----4-:R-:W-:Y:S05]  /*a590*/  @!P0 BRA `(.L_x_88) ;  /* 0xfffffffc00f08947 */ /* 0x010fea000383ffff */
.L_x_78:
[----:B------:R-:W-:Y:S05]  /*a5a0*/  BSYNC B0 ;  /* 0x0000000000007941 */ /* 0x000fea0003800000 */
.L_x_77:
[----:B------:R-:W-:Y:S05]  /*a5b0*/  EXIT ;  /* 0x000000000000794d */ /* 0x000fea0003800000 */
.L_x_10:
[----:B0-----:R-:W-:-:S04]  /*a5c0*/  IMAD.U32 R3, RZ, RZ, UR44 ;  /* 0x0000002cff037e24 */ /* 0x001fc8000f8e00ff */
[----:B------:R0:W1:Y:S03]  /*a5d0*/  SYNCS.PHASECHK.TRANS64.TRYWAIT P1, [R3+URZ+0x13200], R0 ;  /* 0x01320000030075a7 */ /* 0x000066000802017f */
[----:B-1----:R-:W-:Y:S05]  /*a5e0*/  @!P1 NANOSLEEP.SYNCS 0x989680 ;  /* 0x009896800000995d */ /* 0x002fea0003900000 */
[----:B------:R-:W1:Y:S02]  /*a5f0*/  @!P1 SYNCS.PHASECHK.TRANS64 P1, [R3+URZ+0x13200], R0 ;  /* 0x01320000030095a7 */ /* 0x000e64000802007f */
[----:B-1----:R-:W-:Y:S05]  /*a600*/  @!P1 BRA `(.L_x_10) ;  /* 0xfffffffc00ec9947 */ /* 0x002fea000383ffff */
[----:B------:R-:W-:Y:S05]  /*a610*/  BRA `(.L_x_89) ;  /* 0xffffff6c00907947 */ /* 0x000fea000383ffff */
.L_x_14:
[----:B-1----:R1:W2:Y:S02]  /*a620*/  SYNCS.PHASECHK.TRANS64.TRYWAIT P1, [R4+URZ+0x13230], R3 ;  /* 0x01323003040075a7 */ /* 0x0022a4000802017f */
[----:B--2---:R-:W-:Y:S05]  /*a630*/  @!P1 NANOSLEEP.SYNCS 0x989680 ;  /* 0x009896800000995d */ /* 0x004fea0003900000 */
[----:B------:R-:W2:Y:S02]  /*a640*/  @!P1 SYNCS.PHASECHK.TRANS64 P1, [R4+URZ+0x13230], R3 ;  /* 0x01323003040095a7 */ /* 0x000ea4000802007f */
[----:B--2---:R-:W-:Y:S05]  /*a650*/  @!P1 BRA `(.L_x_14) ;  /* 0xfffffffc00f09947 */ /* 0x004fea000383ffff */
[----:B------:R-:W-:Y:S05]  /*a660*/  BRA `(.L_x_13) ;  /* 0xffffff6c00ac7947 */ /* 0x000fea000383ffff */
.L_x_19:
[----:B-1----:R-:W-:-:S04]  /*a670*/  IMAD.U32 R6, RZ, RZ, UR20 ;  /* 0x00000014ff067e24 */ /* 0x002fc8000f8e00ff */
[----:B------:R1:W2:Y:S03]  /*a680*/  SYNCS.PHASECHK.TRANS64.TRYWAIT P1, [R6+URZ+0x13230], R3 ;  /* 0x01323003060075a7 */ /* 0x0002a6000802017f */
[----:B--2---:R-:W-:Y:S05]  /*a690*/  @!P1 NANOSLEEP.SYNCS 0x989680 ;  /* 0x009896800000995d */ /* 0x004fea0003900000 */
[----:B------:R-:W2:Y:S02]  /*a6a0*/  @!P1 SYNCS.PHASECHK.TRANS64 P1, [R6+URZ+0x13230], R3 ;  /* 0x01323003060095a7 */ /* 0x000ea4000802007f */
[----:B--2---:R-:W-:Y:S05]  /*a6b0*/  @!P1 BRA `(.L_x_19) ;  /* 0xfffffffc00ec9947 */ /* 0x004fea000383ffff */
[----:B------:R-:W-:Y:S05]  /*a6c0*/  BRA `(.L_x_18) ;  /* 0xffffff9400d07947 */ /* 0x000fea000383ffff */
.L_x_23:
[----:B-1----:R-:W-:-:S04]  /*a6d0*/  IMAD.U32 R6, RZ, RZ, UR11 ;  /* 0x0000000bff067e24 */ /* 0x002fc8000f8e00ff */
[----:B------:R1:W2:Y:S03]  /*a6e0*/  SYNCS.PHASECHK.TRANS64.TRYWAIT P1, [R6+URZ+0x13250], R3 ;  /* 0x01325003060075a7 */ /* 0x0002a6000802017f */
[----:B--2---:R-:W-:Y:S05]  /*a6f0*/  @!P1 NANOSLEEP.SYNCS 0x989680 ;  /* 0x009896800000995d */ /* 0x004fea0003900000 */
[----:B------:R-:W2:Y:S02]  /*a700*/  @!P1 SYNCS.PHASECHK.TRANS64 P1, [R6+URZ+0x13250], R3 ;  /* 0x01325003060095a7 */ /* 0x000ea4000802007f */
[----:B--2---:R-:W-:Y:S05]  /*a710*/  @!P1 BRA `(.L_x_23) ;  /* 0xfffffffc00ec9947 */ /* 0x004fea000383ffff */
[----:B------:R-:W-:Y:S05]  /*a720*/  BRA `(.L_x_22) ;  /* 0xffffff9800dc7947 */ /* 0x000fea000383ffff */
.L_x_29:
[----:B-1----:R-:W-:-:S04]  /*a730*/  IMAD.U32 R7, RZ, RZ, UR4 ;  /* 0x00000004ff077e24 */ /* 0x002fc8000f8e00ff */
[----:B------:R1:W2:Y:S03]  /*a740*/  SYNCS.PHASECHK.TRANS64.TRYWAIT P1, [R7+URZ+0x13250], R0 ;  /* 0x01325000070075a7 */ /* 0x0002a6000802017f */
[----:B--2---:R-:W-:Y:S05]  /*a750*/  @!P1 NANOSLEEP.SYNCS 0x989680 ;  /* 0x009896800000995d */ /* 0x004fea0003900000 */
[----:B------:R-:W2:Y:S02]  /*a760*/  @!P1 SYNCS.PHASECHK.TRANS64 P1, [R7+URZ+0x13250], R0 ;  /* 0x01325000070095a7 */ /* 0x000ea4000802007f */
[----:B--2---:R-:W-:Y:S05]  /*a770*/  @!P1 BRA `(.L_x_29) ;  /* 0xfffffffc00ec9947 */ /* 0x004fea000383ffff */
[----:B------:R-:W-:Y:S05]  /*a780*/  BRA `(.L_x_28) ;  /* 0xffffffb800207947 */ /* 0x000fea000383ffff */
.L_x_37:
[----:B------:R-:W-:Y:S02]  /*a790*/  IMAD.MOV.U32 R13, RZ, RZ, R17 ;  /* 0x000000ffff0d7224 */ /* 0x000fe400078e0011 */
[----:B------:R-:W-:Y:S02]  /*a7a0*/  IMAD.MOV.U32 R12, RZ, RZ, RZ ;  /* 0x000000ffff0c7224 */ /* 0x000fe400078e00ff */
[----:B------:R-:W-:Y:S02]  /*a7b0*/  IMAD.MOV.U32 R11, RZ, RZ, 0x1f ;  /* 0x0000001fff0b7424 */ /* 0x000fe400078e00ff */
[----:B------:R-:W-:-:S07]  /*a7c0*/  IMAD.MOV.U32 R15, RZ, RZ, -0x1 ;  /* 0xffffffffff0f7424 */ /* 0x000fce00078e00ff */
[----:B------:R-:W-:Y:S05]  /*a7d0*/  WARPSYNC.COLLECTIVE R15, `(.L_x_90) ;  /* 0x000000000f087348 */ /* 0x000fea0003c00000 */
[----:B------:R0:W1:Y:S02]  /*a7e0*/  SHFL.IDX P6, R14, R13, R12, R11 ;  /* 0x0000000c0d0e7389 */ /* 0x00006400000c000b */
[----:B01----:R-:W-:Y:S01]  /*a7f0*/  ENDCOLLECTIVE ;  /* 0x000000000000791b */ /* 0x003fe20003800000 */
.L_x_90:
[----:B------:R-:W-:Y:S05]  /*a800*/  BRA `(.L_x_91) ;  /* 0xffffffd800e47947 */ /* 0x000fea000383ffff */
.L_x_39:
[----:B------:R-:W-:Y:S01]  /*a810*/  BSSY B0, `(.L_x_92) ;  /* 0x0000006000007945 */ /* 0x000fe20003800000 */
[----:B------:R-:W-:-:S07]  /*a820*/  IMAD.MOV.U32 R15, RZ, RZ, -0x1 ;  /* 0xffffffffff0f7424 */ /* 0x000fce00078e00ff */
[----:B0-----:R-:W-:Y:S05]  /*a830*/  WARPSYNC.COLLECTIVE R15, `(.L_x_93) ;  /* 0x000000000f0c7348 */ /* 0x001fea0003c00000 */
[----:B------:R-:W-:Y:S02]  /*a840*/  ELECT P6, UR62, PT ;  /* 0x00000000003e782f */ /* 0x000fe400038c0000 */
[----:B------:R-:W-:Y:S01]  /*a850*/  MOV R14, UR62 ;  /* 0x0000003e000e7c02 */ /* 0x000fe20008000f00 */
[----:B0-----:R-:W-:Y:S10]  /*a860*/  ENDCOLLECTIVE ;  /* 0x000000000000791b */ /* 0x001ff40003800000 */
.L_x_93:
[----:B------:R-:W-:Y:S05]  /*a870*/  BSYNC B0 ;  /* 0x0000000000007941 */ /* 0x000fea0003800000 */
.L_x_92:
[----:B------:R-:W-:Y:S05]  /*a880*/  BRA `(.L_x_94) ;  /* 0xffffffd800ec7947 */ /* 0x000fea000383ffff */
.L_x_41:
[----:B--2---:R2:W3:Y:S02]  /*a890*/  SYNCS.PHASECHK.TRANS64.TRYWAIT P0, [R3+URZ+0x13280], R0 ;  /* 0x01328000030075a7 */ /* 0x0044e4000800017f */
[----:B---3--:R-:W-:Y:S05]  /*a8a0*/  @!P0 NANOSLEEP.SYNCS 0x989680 ;  /* 0x009896800000895d */ /* 0x008fea0003900000 */
[----:B------:R-:W3:Y:S02]  /*a8b0*/  @!P0 SYNCS.PHASECHK.TRANS64 P0, [R3+URZ+0x13280], R0 ;  /* 0x01328000030085a7 */ /* 0x000ee4000800007f */
[----:B---3--:R-:W-:Y:S05]  /*a8c0*/  @!P0 BRA `(.L_x_41) ;  /* 0xfffffffc00f08947 */ /* 0x008fea000383ffff */
[----:B------:R-:W-:Y:S05]  /*a8d0*/  BRA `(.L_x_95) ;  /* 0xffffffdc00407947 */ /* 0x000fea000383ffff */
.L_x_43:
[----:B-1----:R1:W3:Y:S02]  /*a8e0*/  SYNCS.PHASECHK.TRANS64.TRYWAIT P0, [R3+URZ+0x13240], R0 ;  /* 0x01324000030075a7 */ /* 0x0022e4000800017f */
[----:B---3--:R-:W-:Y:S05]  /*a8f0*/  @!P0 NANOSLEEP.SYNCS 0x989680 ;  /* 0x009896800000895d */ /* 0x008fea0003900000 */
[----:B------:R-:W3:Y:S02]  /*a900*/  @!P0 SYNCS.PHASECHK.TRANS64 P0, [R3+URZ+0x13240], R0 ;  /* 0x01324000030085a7 */ /* 0x000ee4000800007f */
[----:B---3--:R-:W-:Y:S05]  /*a910*/  @!P0 BRA `(.L_x_43) ;  /* 0xfffffffc00f08947 */ /* 0x008fea000383ffff */
[----:B------:R-:W-:Y:S05]  /*a920*/  BRA `(.L_x_96) ;  /* 0xffffffdc00887947 */ /* 0x000fea000383ffff */
.L_x_46:
[----:B------:R-:W-:Y:S02]  /*a930*/  IMAD.MOV.U32 R13, RZ, RZ, R7 ;  /* 0x000000ffff0d7224 */ /* 0x000fe400078e0007 */
[----:B------:R-:W-:Y:S02]  /*a940*/  IMAD.MOV.U32 R12, RZ, RZ, RZ ;  /* 0x000000ffff0c7224 */ /* 0x000fe400078e00ff */
[----:B------:R-:W-:Y:S02]  /*a950*/  IMAD.MOV.U32 R11, RZ, RZ, 0x1c1f ;  /* 0x00001c1fff0b7424 */ /* 0x000fe400078e00ff */
[----:B------:R-:W-:Y:S02]  /*a960*/  IMAD.MOV.U32 R15, RZ, RZ, -0x1 ;  /* 0xffffffffff0f7424 */ /* 0x000fe400078e00ff */
[----:B------:R-:W-:-:S07]  /*a970*/  IMAD R5, R0, 0xc0, R21 ;  /* 0x000000c000057824 */ /* 0x000fce00078e0215 */
[----:B------:R-:W-:Y:S05]  /*a980*/  WARPSYNC.COLLECTIVE R15, `(.L_x_97) ;  /* 0x000000000f087348 */ /* 0x000fea0003c00000 */
[----:B------:R0:W1:Y:S02]  /*a990*/  SHFL.IDX P6, R14, R13, R12, R11 ;  /* 0x0000000c0d0e7389 */ /* 0x00006400000c000b */
[----:B01----:R-:W-:Y:S01]  /*a9a0*/  ENDCOLLECTIVE ;  /* 0x000000000000791b */ /* 0x003fe20003800000 */
.L_x_97:
[----:B------:R-:W-:Y:S02]  /*a9b0*/  IMAD.MOV.U32 R13, RZ, RZ, R6 ;  /* 0x000000ffff0d7224 */ /* 0x000fe400078e0006 */
[----:B------:R-:W-:-:S07]  /*a9c0*/  IMAD.MOV.U32 R2, RZ, RZ, R14 ;  /* 0x000000ffff027224 */ /* 0x000fce00078e000e */
[----:B------:R-:W-:Y:S05]  /*a9d0*/  WARPSYNC.COLLECTIVE R15, `(.L_x_98) ;  /* 0x000000000f087348 */ /* 0x000fea0003c00000 */
[----:B------:R0:W1:Y:S02]  /*a9e0*/  SHFL.IDX P6, R14, R13, R12, R11 ;  /* 0x0000000c0d0e7389 */ /* 0x00006400000c000b */
[----:B01----:R-:W-:Y:S01]  /*a9f0*/  ENDCOLLECTIVE ;  /* 0x000000000000791b */ /* 0x003fe20003800000 */
.L_x_98:
[----:B------:R-:W-:Y:S02]  /*aa00*/  ULDC UR4, c[0x0][0x288] ;  /* 0x0000a20000047ab9 */ /* 0x000fe40000000800 */
[----:B------:R-:W-:Y:S02]  /*aa10*/  IMAD R0, R9, UR4, RZ ;  /* 0x0000000409007c24 */ /* 0x000fe4000f8e02ff */
[----:B------:R-:W-:-:S03]  /*aa20*/  VIADD R9, R5, 0x20 ;  /* 0x0000002005097836 */ /* 0x000fc60000000000 */
[----:B------:R-:W-:Y:S01]  /*aa30*/  ISETP.GE.AND P1, PT, R5, R0, PT ;  /* 0x000000000500720c */ /* 0x000fe20003f26270 */
[----:B------:R-:W-:Y:S02]  /*aa40*/  IMAD.MOV.U32 R13, RZ, RZ, R7 ;  /* 0x000000ffff0d7224 */ /* 0x000fe400078e0007 */
[----:B------:R-:W-:-:S10]  /*aa50*/  IMAD.MOV.U32 R12, RZ, RZ, 0x1 ;  /* 0x00000001ff0c7424 */ /* 0x000fd400078e00ff */
[----:B------:R-:W-:-:S05]  /*aa60*/  @!P1 IADD3 R14, P2, R20, R14, RZ ;  /* 0x0000000e140e9210 */ /* 0x000fca0007f5e0ff */
[----:B------:R-:W-:Y:S02]  /*aa70*/  @!P1 IMAD.X R3, RZ, RZ, R2, P2 ;  /* 0x000000ffff039224 */ /* 0x000fe400010e0602 */
[----:B------:R-:W-:-:S07]  /*aa80*/  @!P1 IMAD.MOV.U32 R2, RZ, RZ, R14 ;  /* 0x000000ffff029224 */ /* 0x000fce00078e000e */
[----:B------:R-:W-:Y:S05]  /*aa90*/  WARPSYNC.COLLECTIVE R15, `(.L_x_99) ;  /* 0x000000000f087348 */ /* 0x000fea0003c00000 */
[----:B------:R0:W1:Y:S02]  /*aaa0*/  SHFL.IDX P6, R14, R13, R12, R11 ;  /* 0x0000000c0d0e7389 */ /* 0x00006400000c000b */
[----:B01----:R-:W-:Y:S01]  /*aab0*/  ENDCOLLECTIVE ;  /* 0x000000000000791b */ /* 0x003fe20003800000 */
.L_x_99:
[----:B------:R-:W-:Y:S01]  /*aac0*/  @!PT LDS RZ, [RZ] ;  /* 0x00000000fffff984 */ /* 0x000fe20000000800 */
[----:B------:R-:W-:Y:S01]  /*aad0*/  @!PT LDS RZ, [RZ] ;  /* 0x00000000fffff984 */ /* 0x000fe20000000800 */
[----:B------:R-:W-:Y:S01]  /*aae0*/  @!PT LDS RZ, [RZ] ;  /* 0x00000000fffff984 */ /* 0x000fe20000000800 */
[----:B------:R0:W-:Y:S01]  /*aaf0*/  @!P1 LDGSTS.E.BYPASS.LTC128B.128 [R27+0xb000], desc[UR48][R2.64], !P0 ;  /* 0x0b000000021b9fae */ /* 0x0001e2000c101d70 */
[----:B------:R-:W-:Y:S01]  /*ab00*/  ISETP.GE.AND P1, PT, R9, R0, PT ;  /* 0x000000000900720c */ /* 0x000fe20003f26270 */
[----:B------:R-:W-:-:S05]  /*ab10*/  VIADD R9, R5, 0x40 ;  /* 0x0000004005097836 */ /* 0x000fca0000000000 */
[----:B------:R-:W-:Y:S01]  /*ab20*/  ISETP.GE.AND P2, PT, R9, R0, PT ;  /* 0x000000000900720c */ /* 0x000fe20003f46270 */
[----:B------:R-:W-:Y:S02]  /*ab30*/  IMAD.MOV.U32 R13, RZ, RZ, R6 ;  /* 0x000000ffff0d7224 */ /* 0x000fe400078e0006 */
[----:B------:R-:W-:-:S10]  /*ab40*/  IMAD.MOV.U32 R10, RZ, RZ, R14 ;  /* 0x000000ffff0a7224 */ /* 0x000fd400078e000e */
[----:B0-----:R-:W-:Y:S05]  /*ab50*/  WARPSYNC.COLLECTIVE R15, `(.L_x_100) ;  /* 0x000000000f087348 */ /* 0x001fea0003c00000 */
[----:B------:R1:W2:Y:S02]  /*ab60*/  SHFL.IDX P6, R14, R13, R12, R11 ;  /* 0x0000000c0d0e7389 */ /* 0x0002a400000c000b */
[----:B012---:R-:W-:Y:S01]  /*ab70*/  ENDCOLLECTIVE ;  /* 0x000000000000791b */ /* 0x007fe20003800000 */
.L_x_100:
[----:B------:R-:W-:Y:S02]  /*ab80*/  IMAD.MOV.U32 R13, RZ, RZ, R7 ;  /* 0x000000ffff0d7224 */ /* 0x000fe400078e0007 */
[----:B------:R-:W-:Y:S02]  /*ab90*/  IMAD.MOV.U32 R12, RZ, RZ, 0x2 ;  /* 0x00000002ff0c7424 */ /* 0x000fe400078e00ff */
[----:B------:R-:W-:-:S07]  /*aba0*/  IMAD.MOV.U32 R17, RZ, RZ, R14 ;  /* 0x000000ffff117224 */ /* 0x000fce00078e000e */
[----:B------:R-:W-:Y:S05]  /*abb0*/  WARPSYNC.COLLECTIVE R15, `(.L_x_101) ;  /* 0x000000000f087348 */ /* 0x000fea0003c00000 */
[----:B------:R0:W1:Y:S02]  /*abc0*/  SHFL.IDX P6, R14, R13, R12, R11 ;  /* 0x0000000c0d0e7389 */ /* 0x00006400000c000b */
[----:B01----:R-:W-:Y:S01]  /*abd0*/  ENDCOLLECTIVE ;  /* 0x000000000000791b */ /* 0x003fe20003800000 */
.L_x_101:
[----:B------:R-:W-:-:S05]  /*abe0*/  @!P1 IADD3 R2, P3, R20, R17, RZ ;  /* 0x0000001114029210 */ /* 0x000fca0007f7e0ff */
[----:B------:R-:W-:-:S05]  /*abf0*/  @!P1 IMAD.X R3, RZ, RZ, R10, P3 ;  /* 0x000000ffff039224 */ /* 0x000fca00018e060a */
[----:B------:R-:W-:Y:S01]  /*ac00*/  @!PT LDS RZ, [RZ] ;  /* 0x00000000fffff984 */ /* 0x000fe20000000800 */
[----:B------:R-:W-:Y:S01]  /*ac10*/  @!PT LDS RZ, [RZ] ;  /* 0x00000000fffff984 */ /* 0x000fe20000000800 */
[----:B------:R-:W-:Y:S01]  /*ac20*/  @!PT LDS RZ, [RZ] ;  /* 0x00000000fffff984 */ /* 0x000fe20000000800 */
[----:B------:R0:W-:Y:S01]  /*ac30*/  @!P1 LDGSTS.E.BYPASS.LTC128B.128 [R27+0xb800], desc[UR48][R2.64], !P0 ;  /* 0x0b800000021b9fae */ /* 0x0001e2000c101d70 */
[----:B------:R-:W-:Y:S02]  /*ac40*/  IMAD.MOV.U32 R13, RZ, RZ, R6 ;  /* 0x000000ffff0d7224 */ /* 0x000fe400078e0006 */
[----:B------:R-:W-:-:S07]  /*ac50*/  IMAD.MOV.U32 R9, RZ, RZ, R14 ;  /* 0x000000ffff097224 */ /* 0x000fce00078e000e */
[----:B0-----:R-:W-:Y:S05]  /*ac60*/  WARPSYNC.COLLECTIVE R15, `(.L_x_102) ;  /* 0x000000000f087348 */ /* 0x001fea0003c00000 */
[----:B------:R1:W2:Y:S02]  /*ac70*/  SHFL.IDX P6, R14, R13, R12, R11 ;  /* 0x0000000c0d0e7389 */ /* 0x0002a400000c000b */
[----:B012---:R-:W-:Y:S01]  /*ac80*/  ENDCOLLECTIVE ;  /* 0x000000000000791b */ /* 0x007fe20003800000 */
.L_x_102:
[----:B------:R-:W-:Y:S02]  /*ac90*/  IMAD.MOV.U32 R13, RZ, RZ, R7 ;  /* 0x000000ffff0d7224 */ /* 0x000fe400078e0007 */
[----:B------:R-:W-:Y:S01]  /*aca0*/  IMAD.MOV.U32 R12, RZ, RZ, 0x3 ;  /* 0x00000003ff0c7424 */ /* 0x000fe200078e00ff */
[----:B------:R-:W-:-:S13]  /*acb0*/  @!P2 IADD3 R2, P1, R20, R14, RZ ;  /* 0x0000000e1402a210 */ /* 0x000fda0007f3e0ff */
[----:B------:R-:W-:Y:S05]  /*acc0*/  WARPSYNC.COLLECTIVE R15, `(.L_x_103) ;  /* 0x000000000f087348 */ /* 0x000fea0003c00000 */
[----:B------:R0:W1:Y:S02]  /*acd0*/  SHFL.IDX P6, R14, R13, R12, R11 ;  /* 0x0000000c0d0e7389 */ /* 0x00006400000c000b */
[----:B01----:R-:W-:Y:S01]  /*ace0*/  ENDCOLLECTIVE ;  /* 0x000000000000791b */ /* 0x003fe20003800000 */
.L_x_103:
[----:B------:R-:W-:-:S05]  /*acf0*/  @!P2 IMAD.X R3, RZ, RZ, R9, P1 ;  /* 0x000000ffff03a224 */ /* 0x000fca00008e0609 */
[----:B------:R-:W-:Y:S01]  /*ad00*/  @!PT LDS RZ, [RZ] ;  /* 0x00000000fffff984 */ /* 0x000fe20000000800 */
[----:B------:R-:W-:Y:S01]  /*ad10*/  @!PT LDS RZ, [RZ] ;  /* 0x00000000fffff984 */ /* 0x000fe20000000800 */
[----:B------:R-:W-:Y:S01]  /*ad20*/  @!PT LDS RZ, [RZ] ;  /* 0x00000000fffff984 */ /* 0x000fe20000000800 */
[----:B------:R0:W-:Y:S01]  /*ad30*/  @!P2 LDGSTS.E.BYPASS.LTC128B.128 [R27+0xc000], desc[UR48][R2.64], !P0 ;  /* 0x0c000000021bafae */ /* 0x0001e2000c101d70 */
[----:B------:R-:W-:Y:S02]  /*ad40*/  IMAD.MOV.U32 R13, RZ, RZ, R6 ;  /* 0x000000ffff0d7224 */ /* 0x000fe400078e0006 */
[----:B0-----:R-:W-:Y:S02]  /*ad50*/  VIADD R3, R5, 0x60 ;  /* 0x0000006005037836 */ /* 0x001fe40000000000 */
[----:B------:R-:W-:-:S03]  /*ad60*/  IMAD.MOV.U32 R7, RZ, RZ, R14 ;  /* 0x000000ffff077224 */ /* 0x000fc600078e000e */
[----:B------:R-:W-:-:S13]  /*ad70*/  ISETP.GE.AND P1, PT, R3, R0, PT ;  /* 0x000000000300720c */ /* 0x000fda0003f26270 */
[----:B------:R-:W-:Y:S05]  /*ad80*/  WARPSYNC.COLLECTIVE R15, `(.L_x_104) ;  /* 0x000000000f087348 */ /* 0x000fea0003c00000 */
[----:B------:R0:W1:Y:S02]  /*ad90*/  SHFL.IDX P6, R14, R13, R12, R11 ;  /* 0x0000000c0d0e7389 */ /* 0x00006400000c000b */
[----:B01----:R-:W-:Y:S01]  /*ada0*/  ENDCOLLECTIVE ;  /* 0x000000000000791b */ /* 0x003fe20003800000 */
.L_x_104:
[----:B------:R-:W-:Y:S02]  /*adb0*/  IMAD.MOV.U32 R13, RZ, RZ, R8 ;  /* 0x000000ffff0d7224 */ /* 0x000fe400078e0008 */
[----:B------:R-:W-:Y:S01]  /*adc0*/  IMAD.MOV.U32 R12, RZ, RZ, RZ ;  /* 0x000000ffff0c7224 */ /* 0x000fe200078e00ff */
[----:B------:R-:W-:-:S13]  /*add0*/  @!P1 IADD3 R2, P3, R20, R14, RZ ;  /* 0x0000000e14029210 */ /* 0x000fda0007f7e0ff */
[----:B------:R-:W-:Y:S05]  /*ade0*/  WARPSYNC.COLLECTIVE R15, `(.L_x_105) ;  /* 0x000000000f087348 */ /* 0x000fea0003c00000 */
[----:B------:R0:W1:Y:S02]  /*adf0*/  SHFL.IDX P6, R14, R13, R12, R11 ;  /* 0x0000000c0d0e7389 */ /* 0x00006400000c000b */
[----:B01----:R-:W-:Y:S01]  /*ae00*/  ENDCOLLECTIVE ;  /* 0x000000000000791b */ /* 0x003fe20003800000 */
.L_x_105:
        /* <DEDUP_REMOVED lines=12> */
.L_x_106:
[----:B------:R-:W-:Y:S02]  /*aed0*/  IMAD.MOV.U32 R13, RZ, RZ, R8 ;  /* 0x000000ffff0d7224 */ /* 0x000fe400078e0008 */
[----:B------:R-:W-:Y:S02]  /*aee0*/  IMAD.MOV.U32 R12, RZ, RZ, 0x1 ;  /* 0x00000001ff0c7424 */ /* 0x000fe400078e00ff */
[----:B------:R-:W-:-:S07]  /*aef0*/  IMAD.MOV.U32 R10, RZ, RZ, R14 ;  /* 0x000000ffff0a7224 */ /* 0x000fce00078e000e */
[----:B------:R-:W-:Y:S05]  /*af00*/  WARPSYNC.COLLECTIVE R15, `(.L_x_107) ;  /* 0x000000000f087348 */ /* 0x000fea0003c00000 */
[----:B------:R0:W1:Y:S02]  /*af10*/  SHFL.IDX P6, R14, R13, R12, R11 ;  /* 0x0000000c0d0e7389 */ /* 0x00006400000c000b */
[----:B01----:R-:W-:Y:S01]  /*af20*/  ENDCOLLECTIVE ;  /* 0x000000000000791b */ /* 0x003fe20003800000 */
.L_x_107:
        /* <DEDUP_REMOVED lines=11> */
.L_x_108:
[----:B------:R-:W-:Y:S05]  /*afe0*/  BRA `(.L_x_109) ;  /* 0xffffffe0004c7947 */ /* 0x000fea000383ffff */
.L_x_47:
[----:B0-----:R-:W-:-:S04]  /*aff0*/  IMAD.U32 R3, RZ, RZ, UR41 ;  /* 0x00000029ff037e24 */ /* 0x001fc8000f8e00ff */
[----:B------:R0:W1:Y:S03]  /*b000*/  SYNCS.PHASECHK.TRANS64.TRYWAIT P0, [R3+URZ+0x13220], R0 ;  /* 0x01322000030075a7 */ /* 0x000066000800017f */
[----:B-1----:R-:W-:Y:S05]  /*b010*/  @!P0 NANOSLEEP.SYNCS 0x989680 ;  /* 0x009896800000895d */ /* 0x002fea0003900000 */
[----:B------:R-:W1:Y:S02]  /*b020*/  @!P0 SYNCS.PHASECHK.TRANS64 P0, [R3+URZ+0x13220], R0 ;  /* 0x01322000030085a7 */ /* 0x000e64000800007f */
[----:B-1----:R-:W-:Y:S05]  /*b030*/  @!P0 BRA `(.L_x_47) ;  /* 0xfffffffc00ec8947 */ /* 0x002fea000383ffff */
[----:B------:R-:W-:Y:S05]  /*b040*/  BRA `(.L_x_110) ;  /* 0xffffffe0007c7947 */ /* 0x000fea000383ffff */
.L_x_53:
[----:B-1----:R1:W2:Y:S02]  /*b050*/  SYNCS.PHASECHK.TRANS64.TRYWAIT P0, [R6+URZ+0x13280], R7 ;  /* 0x01328007060075a7 */ /* 0x0022a4000800017f */
[----:B--2---:R-:W-:Y:S05]  /*b060*/  @!P0 NANOSLEEP.SYNCS 0x989680 ;  /* 0x009896800000895d */ /* 0x004fea0003900000 */
[----:B------:R-:W2:Y:S02]  /*b070*/  @!P0 SYNCS.PHASECHK.TRANS64 P0, [R6+URZ+0x13280], R7 ;  /* 0x01328007060085a7 */ /* 0x000ea4000800007f */
[----:B--2---:R-:W-:Y:S05]  /*b080*/  @!P0 BRA `(.L_x_53) ;  /* 0xfffffffc00f08947 */ /* 0x004fea000383ffff */
[----:B------:R-:W-:Y:S05]  /*b090*/  BRA `(.L_x_111) ;  /* 0xffffffe400147947 */ /* 0x000fea000383ffff */
.L_x_58:
[----:B--2---:R2:W3:Y:S02]  /*b0a0*/  SYNCS.PHASECHK.TRANS64.TRYWAIT P0, [R6+URZ+0x13240], R7 ;  /* 0x01324007060075a7 */ /* 0x0044e4000800017f */
[----:B---3--:R-:W-:Y:S05]  /*b0b0*/  @!P0 NANOSLEEP.SYNCS 0x989680 ;  /* 0x009896800000895d */ /* 0x008fea0003900000 */
[----:B------:R-:W3:Y:S02]  /*b0c0*/  @!P0 SYNCS.PHASECHK.TRANS64 P0, [R6+URZ+0x13240], R7 ;  /* 0x01324007060085a7 */ /* 0x000ee4000800007f */
[----:B---3--:R-:W-:Y:S05]  /*b0d0*/  @!P0 BRA `(.L_x_58) ;  /* 0xfffffffc00f08947 */ /* 0x008fea000383ffff */
[----:B------:R-:W-:Y:S05]  /*b0e0*/  BRA `(.L_x_112) ;  /* 0xffffffe400887947 */ /* 0x000fea000383ffff */
.L_x_64:
[----:B-1----:R1:W2:Y:S02]  /*b0f0*/  SYNCS.PHASECHK.TRANS64.TRYWAIT P0, [R3+URZ+0x13270], R2 ;  /* 0x01327002030075a7 */ /* 0x0022a4000800017f */
[----:B--2---:R-:W-:Y:S05]  /*b100*/  @!P0 NANOSLEEP.SYNCS 0x989680 ;  /* 0x009896800000895d */ /* 0x004fea0003900000 */
[----:B------:R-:W2:Y:S02]  /*b110*/  @!P0 SYNCS.PHASECHK.TRANS64 P0, [R3+URZ+0x13270], R2 ;  /* 0x01327002030085a7 */ /* 0x000ea4000800007f */
[----:B--2---:R-:W-:Y:S05]  /*b120*/  @!P0 BRA `(.L_x_64) ;  /* 0xfffffffc00f08947 */ /* 0x004fea000383ffff */
[----:B------:R-:W-:Y:S05]  /*b130*/  BRA `(.L_x_113) ;  /* 0xffffffe8001c7947 */ /* 0x000fea000383ffff */
.L_x_66:
[----:B-1----:R1:W2:Y:S02]  /*b140*/  SYNCS.PHASECHK.TRANS64.TRYWAIT P0, [R3+URZ+0x13260], R2 ;  /* 0x01326002030075a7 */ /* 0x0022a4000800017f */
[----:B--2---:R-:W-:Y:S05]  /*b150*/  @!P0 NANOSLEEP.SYNCS 0x989680 ;  /* 0x009896800000895d */ /* 0x004fea0003900000 */
[----:B------:R-:W2:Y:S02]  /*b160*/  @!P0 SYNCS.PHASECHK.TRANS64 P0, [R3+URZ+0x13260], R2 ;  /* 0x01326002030085a7 */ /* 0x000ea4000800007f */
[----:B--2---:R-:W-:Y:S05]  /*b170*/  @!P0 BRA `(.L_x_66) ;  /* 0xfffffffc00f08947 */ /* 0x004fea000383ffff */
[----:B------:R-:W-:Y:S05]  /*b180*/  BRA `(.L_x_114) ;  /* 0xffffffe800247947 */ /* 0x000fea000383ffff */
.L_x_71:
[----:B0-----:R0:W2:Y:S02]  /*b190*/  SYNCS.PHASECHK.TRANS64.TRYWAIT P0, [R2+URZ+0x13270], R3 ;  /* 0x01327003020075a7 */ /* 0x0010a4000800017f */
[----:B--2---:R-:W-:Y:S05]  /*b1a0*/  @!P0 NANOSLEEP.SYNCS 0x989680 ;  /* 0x009896800000895d */ /* 0x004fea0003900000 */
[----:B------:R-:W2:Y:S02]  /*b1b0*/  @!P0 SYNCS.PHASECHK.TRANS64 P0, [R2+URZ+0x13270], R3 ;  /* 0x01327003020085a7 */ /* 0x000ea4000800007f */
[----:B--2---:R-:W-:Y:S05]  /*b1c0*/  @!P0 BRA `(.L_x_71) ;  /* 0xfffffffc00f08947 */ /* 0x004fea000383ffff */
[----:B------:R-:W-:Y:S05]  /*b1d0*/  BRA `(.L_x_115) ;  /* 0xffffffec00147947 */ /* 0x000fea000383ffff */
.L_x_73:
[----:B0-----:R0:W2:Y:S02]  /*b1e0*/  SYNCS.PHASECHK.TRANS64.TRYWAIT P0, [R2+URZ+0x13260], R5 ;  /* 0x01326005020075a7 */ /* 0x0010a4000800017f */
[----:B--2---:R-:W-:Y:S05]  /*b1f0*/  @!P0 NANOSLEEP.SYNCS 0x989680 ;  /* 0x009896800000895d */ /* 0x004fea0003900000 */
[----:B------:R-:W2:Y:S02]  /*b200*/  @!P0 SYNCS.PHASECHK.TRANS64 P0, [R2+URZ+0x13260], R5 ;  /* 0x01326005020085a7 */ /* 0x000ea4000800007f */
[----:B--2---:R-:W-:Y:S05]  /*b210*/  @!P0 BRA `(.L_x_73) ;  /* 0xfffffffc00f08947 */ /* 0x004fea000383ffff */
[----:B------:R-:W-:Y:S05]  /*b220*/  BRA `(.L_x_116) ;  /* 0xffffffec00207947 */ /* 0x000fea000383ffff */
.L_x_76:
[----:B0-----:R0:W1:Y:S02]  /*b230*/  SYNCS.PHASECHK.TRANS64.TRYWAIT P0, [R7+URZ+0x13220], R0 ;  /* 0x01322000070075a7 */ /* 0x001064000800017f */
[----:B-1----:R-:W-:Y:S05]  /*b240*/  @!P0 NANOSLEEP.SYNCS 0x989680 ;  /* 0x009896800000895d */ /* 0x002fea0003900000 */
[----:B------:R-:W1:Y:S02]  /*b250*/  @!P0 SYNCS.PHASECHK.TRANS64 P0, [R7+URZ+0x13220], R0 ;  /* 0x01322000070085a7 */ /* 0x000e64000800007f */
[----:B-1----:R-:W-:Y:S05]  /*b260*/  @!P0 BRA `(.L_x_76) ;  /* 0xfffffffc00f08947 */ /* 0x002fea000383ffff */
[----:B------:R-:W-:Y:S05]  /*b270*/  BRA `(.L_x_117) ;  /* 0xfffffff000107947 */ /* 0x000fea000383ffff */
.L_x_80:
[----:B0-----:R0:W1:Y:S02]  /*b280*/  SYNCS.PHASECHK.TRANS64.TRYWAIT P1, [R5+URZ], R4 ;  /* 0x00000004050075a7 */ /* 0x001064000802017f */
[----:B-1----:R-:W-:Y:S05]  /*b290*/  @!P1 NANOSLEEP.SYNCS 0x989680 ;  /* 0x009896800000995d */ /* 0x002fea0003900000 */
[----:B------:R-:W1:Y:S02]  /*b2a0*/  @!P1 SYNCS.PHASECHK.TRANS64 P1, [R5+URZ], R4 ;  /* 0x00000004050095a7 */ /* 0x000e64000802007f */
[----:B-1----:R-:W-:Y:S05]  /*b2b0*/  @!P1 BRA `(.L_x_80) ;  /* 0xfffffffc00f09947 */ /* 0x002fea000383ffff */
[----:B------:R-:W-:Y:S05]  /*b2c0*/  BRA `(.L_x_118) ;  /* 0xfffffff000647947 */ /* 0x000fea000383ffff */
.L_x_81:
[----:B-1----:R1:W2:Y:S02]  /*b2d0*/  SYNCS.PHASECHK.TRANS64.TRYWAIT P1, [R3+URZ], R0 ;  /* 0x00000000030075a7 */ /* 0x0022a4000802017f */
[----:B--2---:R-:W-:Y:S05]  /*b2e0*/  @!P1 NANOSLEEP.SYNCS 0x989680 ;  /* 0x009896800000995d */ /* 0x004fea0003900000 */
[----:B------:R-:W2:Y:S02]  /*b2f0*/  @!P1 SYNCS.PHASECHK.TRANS64 P1, [R3+URZ], R0 ;  /* 0x00000000030095a7 */ /* 0x000ea4000802007f */
[----:B--2---:R-:W-:Y:S05]  /*b300*/  @!P1 BRA `(.L_x_81) ;  /* 0xfffffffc00f09947 */ /* 0x004fea000383ffff */
[----:B------:R-:W-:Y:S05]  /*b310*/  BRA `(.L_x_119) ;  /* 0xfffffff000587947 */ /* 0x000fea000383ffff */
.L_x_83:
[----:B-1----:R1:W2:Y:S02]  /*b320*/  SYNCS.PHASECHK.TRANS64.TRYWAIT P1, [R3+URZ+0x13260], R4 ;  /* 0x01326004030075a7 */ /* 0x0022a4000802017f */
[----:B--2---:R-:W-:Y:S05]  /*b330*/  @!P1 NANOSLEEP.SYNCS 0x989680 ;  /* 0x009896800000995d */ /* 0x004fea0003900000 */
[----:B------:R-:W2:Y:S02]  /*b340*/  @!P1 SYNCS.PHASECHK.TRANS64 P1, [R3+URZ+0x13260], R4 ;  /* 0x01326004030095a7 */ /* 0x000ea4000802007f */
[----:B--2---:R-:W-:Y:S05]  /*b350*/  @!P1 BRA `(.L_x_83) ;  /* 0xfffffffc00f09947 */ /* 0x004fea000383ffff */
[----:B------:R-:W-:Y:S05]  /*b360*/  BRA `(.L_x_120) ;  /* 0xfffffff000587947 */ /* 0x000fea000383ffff */
.L_x_85:
[----:B0-----:R0:W2:Y:S02]  /*b370*/  SYNCS.PHASECHK.TRANS64.TRYWAIT P1, [R5+URZ+0x13260], R0 ;  /* 0x01326000050075a7 */ /* 0x0010a4000802017f */
[----:B--2---:R-:W-:Y:S05]  /*b380*/  @!P1 NANOSLEEP.SYNCS 0x989680 ;  /* 0x009896800000995d */ /* 0x004fea0003900000 */
[----:B------:R-:W2:Y:S02]  /*b390*/  @!P1 SYNCS.PHASECHK.TRANS64 P1, [R5+URZ+0x13260], R0 ;  /* 0x01326000050095a7 */ /* 0x000ea4000802007f */
[----:B--2---:R-:W-:Y:S05]  /*b3a0*/  @!P1 BRA `(.L_x_85) ;  /* 0xfffffffc00f09947 */ /* 0x004fea000383ffff */
[----:B------:R-:W-:Y:S05]  /*b3b0*/  BRA `(.L_x_121) ;  /* 0xfffffff000587947 */ /* 0x000fea000383ffff */
.L_x_87:
[----:B--2---:R2:W3:Y:S02]  /*b3c0*/  SYNCS.PHASECHK.TRANS64.TRYWAIT P0, [R3+URZ+0x13280], R4 ;  /* 0x01328004030075a7 */ /* 0x0044e4000800017f */
[----:B---3--:R-:W-:Y:S05]  /*b3d0*/  @!P0 NANOSLEEP.SYNCS 0x989680 ;  /* 0x009896800000895d */ /* 0x008fea0003900000 */
[----:B------:R-:W3:Y:S02]  /*b3e0*/  @!P0 SYNCS.PHASECHK.TRANS64 P0, [R3+URZ+0x13280], R4 ;  /* 0x01328004030085a7 */ /* 0x000ee4000800007f */
[----:B---3--:R-:W-:Y:S05]  /*b3f0*/  @!P0 BRA `(.L_x_87) ;  /* 0xfffffffc00f08947 */ /* 0x008fea000383ffff */
[----:B------:R-:W-:Y:S05]  /*b400*/  BRA `(.L_x_88) ;  /* 0xfffffff000547947 */ /* 0x000fea000383ffff */
.L_x_122:
[----:B------:R-:W-:-:S00]  /*b410*/  BRA `(.L_x_122) ;  /* 0xfffffffc00fc7947 */ /* 0x000fc0000383ffff */
[----:B------:R-:W-:-:S00]  /*b420*/  NOP ;  /* 0x0000000000007918 */ /* 0x000fc00000000000 */
        /* <DEDUP_REMOVED lines=13> */
.L_x_2197:


//--------------------- .text._ZN7cutlass13device_kernelIN5flash11enable_sm90INS1_16FlashAttnFwdSm90INS1_25CollectiveMainloopFwdSm90ILi2EN4cute5tupleIJNS5_1CILi1EEES8_S8_EEENS6_IJNS7_ILi192EEENS7_ILi160EEENS7_ILi64EEEEEELi64ENS_12float_e4m3_tEfNS_4arch4Sm90ELb0ELb0ELb0ELb1ELb0ELb0ELb0ELb1ELb1ELb1ELb0ELb0EEENS1_21CollectiveEpilogueFwdINS6_IJSA_SC_SB_EEES9_NS_10bfloat16_tESG_Li384ELb1ELb1ELb0ELb1EEENS1_36VarlenDynamicPersistentTileSchedulerILi192ELi160ELi384ELi128ELb0ELb1ELb1ELb0ELb1ELb1EEEEEEEEEvNT_6ParamsE --------------------------
	.section	.text._ZN7cutlass13device_kernelIN5flash11enable_sm90INS1_16FlashAttnFwdSm90INS1_25CollectiveMainloopFwdSm90ILi2EN4cute5tupleIJNS5_1CILi1EEES8_S8_EEENS6_IJNS7_ILi192EEENS7_ILi160EEENS7_ILi64EEEEEELi64ENS_12float_e4m3_tEfNS_4arch4Sm90ELb0ELb0ELb0ELb1ELb0ELb0ELb0ELb1ELb1ELb1ELb0ELb0EEENS1_21CollectiveEpilogueFwdINS6_IJSA_SC_SB_EEES9_NS_10bfloat16_tESG_Li384ELb1ELb1ELb0ELb1EEENS1_36VarlenDynamicPersistentTileSchedulerILi192ELi160ELi384ELi128ELb0ELb1ELb1ELb0ELb1ELb1EEEEEEEEEvNT_6ParamsE,"ax",@progbits
	.align	128
.text._ZN7cutlass13device_kernelIN5flash11enable_sm90INS1_16FlashAttnFwdSm90INS1_25CollectiveMainloopFwdSm90ILi2EN4cute5tupleIJNS5_1CILi1EEES8_S8_EEENS6_IJNS7_ILi192EEENS7_ILi160EEENS7_ILi64EEEEEELi64ENS_12float_e4m3_tEfNS_4arch4Sm90ELb0ELb0ELb0ELb1ELb0ELb0ELb0ELb1ELb1ELb1ELb0ELb0EEENS1_21CollectiveEpilogueFwdINS6_IJSA_SC_SB_EEES9_NS_10bfloat16_tESG_Li384ELb1ELb1ELb0ELb1EEENS1_36VarlenDynamicPersistentTileSchedulerILi192ELi160ELi384ELi128ELb0ELb1ELb1ELb0ELb1ELb1EEEEEEEEEvNT_6ParamsE:
        .type           _ZN7cutlass13device_kernelIN5flash11enable_sm90INS1_16FlashAttnFwdSm90INS1_25CollectiveMainloopFwdSm90ILi2EN4cute5tupleIJNS5_1CILi1EEES8_S8_EEENS6_IJNS7_ILi192EEENS7_ILi160EEENS7_ILi64EEEEEELi64ENS_12float_e4m3_tEfNS_4arch4Sm90ELb0ELb0ELb0ELb1ELb0ELb0ELb0ELb1ELb1ELb1ELb0ELb0EEENS1_21CollectiveEpilogueFwdINS6_IJSA_SC_SB_EEES9_NS_10bfloat16_tESG_Li384ELb1ELb1ELb0ELb1EEENS1_36VarlenDynamicPersistentTileSchedulerILi192ELi160ELi384ELi128ELb0ELb1ELb1ELb0ELb1ELb1EEEEEEEEEvNT_6ParamsE,@function
        .size           _ZN7cutlass13device_kernelIN5flash11enable_sm90INS1_16FlashAttnFwdSm90INS1_25CollectiveMainloopFwdSm90ILi2EN4cute5tupleIJNS5_1CILi1EEES8_S8_EEENS6_IJNS7_ILi192EEENS7_ILi160EEENS7_ILi64EEEEEELi64ENS_12float_e4m3_tEfNS_4arch4Sm90ELb0ELb0ELb0ELb1ELb0ELb0ELb0ELb1ELb1ELb1ELb0ELb0EEENS1_21CollectiveEpilogueFwdINS6_IJSA_SC_SB_EEES9_NS_10bfloat16_tESG_Li384ELb1ELb1ELb0ELb1EEENS1_36VarlenDynamicPersistentTileSchedulerILi192ELi160ELi384ELi128ELb0ELb1ELb1ELb0ELb1ELb1EEEEEEEEEvNT_6ParamsE,(.L_x_2198 - _ZN7cutlass13device_kernelIN5flash11enable_sm90INS1_16FlashAttnFwdSm90INS1_25CollectiveMainloopFwdSm90ILi2EN4cute5tupleIJNS5_1CILi1EEES8_S8_EEENS6_IJNS7_ILi192EEENS7_ILi160EEENS7_ILi64EEEEEELi64ENS_12float_e4m3_tEfNS_4arch4Sm90ELb0ELb0ELb0ELb1ELb0ELb0ELb0ELb1ELb1ELb1ELb0ELb0EEENS1_21CollectiveEpilogueFwdINS6_IJSA_SC_SB_EEES9_NS_10bfloat16_tESG_Li384ELb1ELb1ELb0ELb1EEENS1_36VarlenDynamicPersistentTileSchedulerILi192ELi160ELi384ELi128ELb0ELb1ELb1ELb0ELb1ELb1EEEEEEEEEvNT_6ParamsE)
        .other          _ZN7cutlass13device_kernelIN5flash11enable_sm90INS1_16FlashAttnFwdSm90INS1_25CollectiveMainloopFwdSm90ILi2EN4cute5tupleIJNS5_1CILi1EEES8_S8_EEENS6_IJNS7_ILi192EEENS7_ILi160EEENS7_ILi64EEEEEELi64ENS_12float_e4m3_tEfNS_4arch4Sm90ELb0ELb0ELb0ELb1ELb0ELb0ELb0ELb1ELb1ELb1ELb0ELb0EEENS1_21CollectiveEpilogueFwdINS6_IJSA_SC_SB_EEES9_NS_10bfloat16_tESG_Li384ELb1ELb1ELb0ELb1EEENS1_36VarlenDynamicPersistentTileSchedulerILi192ELi160ELi384ELi128ELb0ELb1ELb1ELb0ELb1ELb1EEEEEEEEEvNT_6ParamsE,@"STO_CUDA_ENTRY STV_DEFAULT"
_ZN7cutlass13device_kernelIN5flash11enable_sm90INS1_16FlashAttnFwdSm90INS1_25CollectiveMainloopFwdSm90ILi2EN4cute5tupleIJNS5_1CILi1EEES8_S8_EEENS6_IJNS7_ILi192EEENS7_ILi160EEENS7_ILi64EEEEEELi64ENS_12float_e4m3_tEfNS_4arch4Sm90ELb0ELb0ELb0ELb1ELb0ELb0ELb0ELb1ELb1ELb1ELb0ELb0EEENS1_21CollectiveEpilogueFwdINS6_IJSA_SC_SB_EEES9_NS_10bfloat16_tESG_Li384ELb1ELb1ELb0ELb1EEENS1_36VarlenDynamicPersistentTileSchedulerILi192ELi160ELi384ELi128ELb0ELb1ELb1ELb0ELb1ELb1EEEEEEEEEvNT_6ParamsE:
[----:B------:R-:W0:Y:S02]  /*0000*/  LDC R1, c[0x0][0x28] ;  /* 0x00000a00ff017b82 */ /* 0x000e240000000800 */
[----:B0-----:R-:W-:Y:S01]  /*0010*/  VIADD R1, R1, 0xfffffff0 ;  /* 0xfffffff001017836 */ /* 0x001fe20000000000 */
[----:B------:R-:W0:Y:S01]  /*0020*/  S2R R3, SR_TID.X ;  /* 0x0000000000037919 */ /* 0x000e220000002100 */
[----:B------:R-:W-:Y:S01]  /*0030*/  ELECT P0, URZ, PT ;  /* 0x00000000003f782f */ /* 0x000fe20003800000 */
[----:B------:R-:W-:Y:S01]  /*0040*/  BSSY B0, `(.L_x_123) ;  /* 0x000000e000007945 */ /* 0x000fe20003800000 */
[----:B0-----:R-:W-:-:S05]  /*0050*/  SHF.R.U32.HI R0, RZ, 0x5, R3 ;  /* 0x00000005ff007819 */ /* 0x001fca0000011603 */
[----:B------:R-:W0:Y:S02]  /*0060*/  SHFL.IDX PT, R2, R0, RZ, 0x1f ;  /* 0x00001fff00027589 */ /* 0x000e2400000e0000 */
[----:B0-----:R-:W-:Y:S02]  /*0070*/  ISETP.EQ.AND P0, PT, R2, RZ, P0 ;  /* 0x000000ff0200720c */ /* 0x001fe40000702270 */
[----:B------:R-:W-:-:S11]  /*0080*/  SHF.R.U32.HI R2, RZ, 0x7, R3 ;  /* 0x00000007ff027819 */ /* 0x000fd60000011603 */
[----:B------:R-:W-:Y:S05]  /*0090*/  @!P0 BRA `(.L_x_124) ;  /* 0x0000000000208947 */ /* 0x000fea0003800000 */
        /* <DEDUP_REMOVED lines=8> */
.L_x_124:
[----:B------:R-:W-:Y:S05]  /*0120*/  BSYNC B0 ;  /* 0x0000000000007941 */ /* 0x000fea0003800000 */
.L_x_123:
        /* <DEDUP_REMOVED lines=41> */
.L_x_125:
        /* <DEDUP_REMOVED lines=22> */
.L_x_126:
        /* <DEDUP_REMOVED lines=18> */
.L_x_127:
        /* <DEDUP_REMOVED lines=22> */
.L_x_128:
        /* <DEDUP_REMOVED lines=22> */
.L_x_129:
[----:B------:R-:W-:Y:S01]  /*0900*/  PLOP3.LUT P0, PT, PT, PT, UP0, 0x80, 0x0 ;  /* 0x000000000000781c */ /* 0x000fe20003f0f008 */
[----:B------:R-:W-:Y:S01]  /*0910*/  UMOV UR38, 0x1 ;  /* 0x0000000100267882 */ /* 0x000fe20000000000 */
[----:B------:R-:W-:Y:S01]  /*0920*/  NOP ;  /* 0x0000000000007918 */ /* 0x000fe20000000000 */
[----:B------:R-:W-:Y:S01]  /*0930*/  USEL UR38, UR38, 0x2, !UP0 ;  /* 0x0000000226267887 */ /* 0x000fe2000c000000 */
[----:B------:R-:W-:Y:S01]  /*0940*/  ULDC.64 UR48, c[0x0][0x208] ;  /* 0x0000820000307ab9 */ /* 0x000fe20000000a00 */
[----:B012-4-:R-:W-:Y:S08]  /*0950*/  BAR.SYNC.DEFER_BLOCKING 0x0 ;  /* 0x0000000000007b1d */ /* 0x017ff00000010000 */
[----:B------:R-:W-:Y:S05]  /*0960*/  @!P0 BRA `(.L_x_130) ;  /* 0x0000008000508947 */ /* 0x000fea0003800000 */
.L_x_131:
[----:B------:R-:W-:-:S08]  /*0970*/  NOP ;  /* 0x0000000000007918 */ /* 0x000fd00000000000 */
[----:B------:R-:W0:Y:S02]  /*0980*/  USETMAXREG.TRY_ALLOC.CTAPOOL UP0, 0xa0 ;  /* 0x000000a0000079c8 */ /* 0x000e240008000600 */
[----:B0-----:R-:W-:-:S13]  /*0990*/  PLOP3.LUT P0, PT, PT, PT, UP0, 0x80, 0x0 ;  /* 0x000000000000781c */ /* 0x001fda0003f0f008 */
[----:B------:R-:W-:Y:S05]  /*09a0*/  @!P0 BRA `(.L_x_131) ;  /* 0xfffffffc00f08947 */ /* 0x000fea000383ffff */
[----:B------:R-:W0:Y:S08]  /*09b0*/  S2UR UR5, SR_CgaCtaId ;  /* 0x00000000000579c3 */ /* 0x000e300000008800 */
[----:B------:R-:W-:Y:S06]  /*09c0*/  BAR.ARV 0x8, 0x200 ;  /* 0x0208000000007b1d */ /* 0x000fec0000002000 */
[----:B------:R-:W-:-:S02]  /*09d0*/  UMOV UR4, 0x400 ;  /* 0x0000040000047882 */ /* 0x000fc40000000000 */
[----:B------:R-:W-:Y:S01]  /*09e0*/  BAR.SYNC.DEFER_BLOCKING 0x5, 0x200 ;  /* 0x0148000000007b1d */ /* 0x000fe20000010000 */
[----:B0-----:R-:W-:-:S09]  /*09f0*/  ULEA UR4, UR5, UR4, 0x18 ;  /* 0x0000000405047291 */ /* 0x001fd2000f8ec03f */
[----:B------:R-:W0:Y:S01]  /*0a00*/  LDS.128 R28, [UR4+0x132d0] ;  /* 0x0132d004ff1c7984 */ /* 0x000e220008000c00 */
[----:B------:R-:W-:Y:S01]  /*0a10*/  ULDC UR4, c[0x0][0xc3c] ;  /* 0x00030f0000047ab9 */ /* 0x000fe20000000800 */
[----:B------:R-:W-:Y:S06]  /*0a20*/  BAR.ARV 0x4, 0x200 ;  /* 0x0108000000007b1d */ /* 0x000fec0000002000 */
[----:B0-----:R-:W-:-:S13]  /*0a30*/  ISETP.GE.AND P0, PT, R31, UR4, PT ;  /* 0x000000041f007c0c */ /* 0x001fda000bf06270 */
[----:B------:R-:W-:Y:S05]  /*0a40*/  @P0 EXIT ;  /* 0x000000000000094d */ /* 0x000fea0003800000 */
[----:B------:R-:W0:Y:S01]  /*0a50*/  S2R R0, SR_TID.X ;  /* 0x0000000000007919 */ /* 0x000e220000002100 */
[----:B------:R-:W-:Y:S01]  /*0a60*/  R2UR UR5, R29 ;  /* 0x000000001d0572ca */ /* 0x000fe200000e0000 */
[----:B------:R-:W-:Y:S01]  /*0a70*/  IMAD.MOV.U32 R11, RZ, RZ, -0x2 ;  /* 0xfffffffeff0b7424 */ /* 0x000fe200078e00ff */
[----:B------:R-:W-:Y:S01]  /*0a80*/  R2UR UR46, R30 ;  /* 0x000000001e2e72ca */ /* 0x000fe200000e0000 */
[----:B------:R-:W-:Y:S01]  /*0a90*/  ULOP3.LUT UR40, UR38, 0x1, URZ, 0xfc, !UPT ;  /* 0x0000000126287892 */ /* 0x000fe2000f8efc3f */
[----:B------:R-:W-:Y:S01]  /*0aa0*/  UMOV UR36, URZ ;  /* 0x0000003f00247c82 */ /* 0x000fe20008000000 */
[----:B------:R-:W-:Y:S01]  /*0ab0*/  UMOV UR37, URZ ;  /* 0x0000003f00257c82 */ /* 0x000fe20008000000 */
[----:B------:R-:W-:Y:S01]  /*0ac0*/  UMOV UR39, URZ ;  /* 0x0000003f00277c82 */ /* 0x000fe20008000000 */
[----:B0-----:R-:W-:-:S05]  /*0ad0*/  VIADD R10, R0, 0xffffff80 ;  /* 0xffffff80000a7836 */ /* 0x001fca0000000000 */
[----:B------:R-:W-:-:S04]  /*0ae0*/  SHF.R.S32.HI R0, RZ, 0x1f, R10 ;  /* 0x0000001fff007819 */ /* 0x000fc8000001140a */
[CC--:B------:R-:W-:Y:S02]  /*0af0*/  LEA.HI R22, R0.reuse, R10.reuse, RZ, 0x7 ;  /* 0x0000000a00167211 */ /* 0x0c0fe400078f38ff */
[-C--:B------:R-:W-:Y:S02]  /*0b00*/  LEA.HI R3, R0, R10.reuse, RZ, 0x5 ;  /* 0x0000000a00037211 */ /* 0x080fe400078f28ff */
[----:B------:R-:W-:Y:S02]  /*0b10*/  LOP3.LUT R19, R22, 0xffffff80, RZ, 0xc0, !PT ;  /* 0xffffff8016137812 */ /* 0x000fe400078ec0ff */
[----:B------:R-:W-:Y:S01]  /*0b20*/  LEA.HI R2, R0, R10, RZ, 0x4 ;  /* 0x0000000a00027211 */ /* 0x000fe200078f20ff */
[----:B------:R-:W-:Y:S01]  /*0b30*/  IMAD.SHL.U32 R4, R3, 0x20, RZ ;  /* 0x0000002003047824 */ /* 0x000fe200078e00ff */
[----:B------:R-:W-:Y:S01]  /*0b40*/  SHF.R.S32.HI R22, RZ, 0x7, R22 ;  /* 0x00000007ff167819 */ /* 0x000fe20000011416 */
[----:B------:R-:W-:Y:S01]  /*0b50*/  IMAD.IADD R19, R10, 0x1, -R19 ;  /* 0x000000010a137824 */ /* 0x000fe200078e0a13 */
[----:B------:R-:W-:-:S02]  /*0b60*/  SHF.R.S32.HI R5, RZ, 0x4, R2 ;  /* 0x00000004ff057819 */ /* 0x000fc40000011402 */
[C---:B------:R-:W-:Y:S02]  /*0b70*/  LOP3.LUT R3, R2.reuse, 0x3fffff0, RZ, 0xc0, !PT ;  /* 0x03fffff002037812 */ /* 0x040fe400078ec0ff */
[----:B------:R-:W-:Y:S02]  /*0b80*/  SHF.R.S32.HI R6, RZ, 0x1f, R19 ;  /* 0x0000001fff067819 */ /* 0x000fe40000011413 */
[----:B------:R-:W-:Y:S01]  /*0b90*/  LEA.HI R2, R2, R5, RZ, 0x1 ;  /* 0x0000000502027211 */ /* 0x000fe200078f08ff */
[----:B------:R-:W-:Y:S01]  /*0ba0*/  IMAD.IADD R3, R10, 0x1, -R3 ;  /* 0x000000010a037824 */ /* 0x000fe200078e0a03 */
[----:B------:R-:W-:Y:S02]  /*0bb0*/  LOP3.LUT R4, R4, 0xfffffc00, RZ, 0xc0, !PT ;  /* 0xfffffc0004047812 */ /* 0x000fe400078ec0ff */
[----:B------:R-:W-:Y:S02]  /*0bc0*/  LEA.HI R7, R6, R19, RZ, 0x2 ;  /* 0x0000001306077211 */ /* 0x000fe400078f10ff */
[----:B------:R-:W-:Y:S01]  /*0bd0*/  LOP3.LUT R2, R2, 0x1ffffffe, RZ, 0xc0, !PT ;  /* 0x1ffffffe02027812 */ /* 0x000fe200078ec0ff */
[----:B------:R-:W-:Y:S01]  /*0be0*/  IMAD R3, R3, 0x40, R4 ;  /* 0x0000004003037824 */ /* 0x000fe200078e0204 */
[----:B------:R-:W-:-:S02]  /*0bf0*/  LEA.HI R4, R0, R10, RZ, 0x2 ;  /* 0x0000000a00047211 */ /* 0x000fc400078f10ff */
[--C-:B------:R-:W-:Y:S01]  /*0c00*/  SHF.R.S32.HI R8, RZ, 0x2, R7.reuse ;  /* 0x00000002ff087819 */ /* 0x100fe20000011407 */
[----:B------:R-:W-:Y:S01]  /*0c10*/  IMAD.IADD R2, R5, 0x1, -R2 ;  /* 0x0000000105027824 */ /* 0x000fe200078e0a02 */
[----:B------:R-:W-:Y:S02]  /*0c20*/  SHF.R.S32.HI R9, RZ, 0x1f, R7 ;  /* 0x0000001fff097819 */ /* 0x000fe40000011407 */
[----:B------:R-:W-:Y:S01]  /*0c30*/  LOP3.LUT R4, R4, 0xfffffffc, RZ, 0xc0, !PT ;  /* 0xfffffffc04047812 */ /* 0x000fe200078ec0ff */
[----:B------:R-:W-:Y:S01]  /*0c40*/  IMAD R3, R2, 0x8, R3 ;  /* 0x0000000802037824 */ /* 0x000fe200078e0203 */
[----:B------:R-:W-:Y:S01]  /*0c50*/  LEA.HI R9, R9, R8, RZ, 0x3 ;  /* 0x0000000809097211 */ /* 0x000fe200078f18ff */
[----:B------:R-:W-:Y:S01]  /*0c60*/  IMAD.HI R2, R22, 0x55555556, RZ ;  /* 0x5555555616027827 */ /* 0x000fe200078e02ff */
[----:B------:R-:W-:Y:S02]  /*0c70*/  LEA.HI R0, R0, R10, RZ, 0x3 ;  /* 0x0000000a00007211 */ /* 0x000fe400078f18ff */
[----:B------:R-:W-:Y:S01]  /*0c80*/  LOP3.LUT R9, R9, 0xfffffff8, RZ, 0xc0, !PT ;  /* 0xfffffff809097812 */ /* 0x000fe200078ec0ff */
[----:B------:R-:W-:Y:S01]  /*0c90*/  IMAD.IADD R4, R10, 0x1, -R4 ;  /* 0x000000010a047824 */ /* 0x000fe200078e0a04 */
[----:B------:R-:W-:Y:S01]  /*0ca0*/  LEA.HI R6, R6, R19, RZ, 0x5 ;  /* 0x0000001306067211 */ /* 0x000fe200078f28ff */
[----:B------:R0:W-:Y:S01]  /*0cb0*/  STL [R1+0x4], R3 ;  /* 0x0000040301007387 */ /* 0x0001e20000100800 */
[----:B------:R-:W-:Y:S01]  /*0cc0*/  LOP3.LUT R16, R0, 0xfffffff8, RZ, 0xc0, !PT ;  /* 0xfffffff800107812 */ /* 0x000fe200078ec0ff */
[----:B------:R-:W-:Y:S01]  /*0cd0*/  IMAD.IADD R9, R8, 0x1, -R9 ;  /* 0x0000000108097824 */ /* 0x000fe200078e0a09 */
[----:B------:R-:W-:-:S02]  /*0ce0*/  SHF.R.S32.HI R6, RZ, 0x5, R6 ;  /* 0x00000005ff067819 */ /* 0x000fc40000011406 */
[----:B------:R-:W-:Y:S01]  /*0cf0*/  LOP3.LUT R8, R7, 0x7ffffffc, RZ, 0xc0, !PT ;  /* 0x7ffffffc07087812 */ /* 0x000fe200078ec0ff */
[----:B------:R-:W-:Y:S01]  /*0d00*/  IMAD.IADD R16, R10, 0x1, -R16 ;  /* 0x000000010a107824 */ /* 0x000fe200078e0a10 */
[----:B------:R-:W-:Y:S01]  /*0d10*/  SHF.R.S32.HI R18, RZ, 0x3, R0 ;  /* 0x00000003ff127819 */ /* 0x000fe20000011400 */
[----:B------:R-:W-:Y:S01]  /*0d20*/  IMAD R6, R6, 0x10, R9 ;  /* 0x0000001006067824 */ /* 0x000fe200078e0209 */
[----:B0-----:R-:W-:Y:S01]  /*0d30*/  LEA.HI R3, R2, R2, RZ, 0x1 ;  /* 0x0000000202037211 */ /* 0x001fe200078f08ff */
[----:B------:R-:W-:Y:S01]  /*0d40*/  IMAD.SHL.U32 R17, R16, 0x8, RZ ;  /* 0x0000000810117824 */ /* 0x000fe200078e00ff */
[----:B------:R-:W-:Y:S01]  /*0d50*/  LEA.HI R2, R4, R4, RZ, 0x1 ;  /* 0x0000000404027211 */ /* 0x000fe200078f08ff */
[----:B------:R-:W-:Y:S02]  /*0d60*/  IMAD.IADD R8, R19, 0x1, -R8 ;  /* 0x0000000113087824 */ /* 0x000fe400078e0a08 */
[----:B------:R-:W-:Y:S01]  /*0d70*/  IMAD R3, R3, -0x3, R22 ;  /* 0xfffffffd03037824 */ /* 0x000fe200078e0216 */
[----:B------:R-:W-:Y:S01]  /*0d80*/  LOP3.LUT R5, R2, 0x1ffffffe, RZ, 0xc0, !PT ;  /* 0x1ffffffe02057812 */ /* 0x000fe200078ec0ff */
[----:B------:R-:W-:Y:S01]  /*0d90*/  IMAD R156, R8, R11, 0xa0 ;  /* 0x000000a0089c7424 */ /* 0x000fe200078e020b */
[----:B------:R-:W-:Y:S01]  /*0da0*/  SHF.R.S32.HI R0, RZ, 0x1f, R17 ;  /* 0x0000001fff007819 */ /* 0x000fe20000011411 */
[----:B------:R-:W-:-:S02]  /*0db0*/  IMAD R23, R3, 0x40, R6 ;  /* 0x0000004003177824 */ /* 0x000fc400078e0206 */
[----:B------:R-:W-:-:S04]  /*0dc0*/  IMAD.IADD R4, R4, 0x1, -R5 ;  /* 0x0000000104047824 */ /* 0x000fc800078e0a05 */
[----:B------:R-:W-:-:S07]  /*0dd0*/  IMAD R157, R4, 0x8, R23 ;  /* 0x00000008049d7824 */ /* 0x000fce00078e0217 */
.L_x_163:
[----:B012---:R-:W0:Y:S01]  /*0de0*/  LDC.64 R2, c[0x0][0xc88] ;  /* 0x00032200ff027b82 */ /* 0x007e220000000a00 */
[----:B------:R-:W-:Y:S01]  /*0df0*/  ULDC.64 UR6, c[0x0][0x990] ;  /* 0x0002640000067ab9 */ /* 0x000fe20000000a00 */
[----:B------:R-:W-:Y:S01]  /*0e00*/  ULDC.64 UR8, c[0x0][0x998] ;  /* 0x0002660000087ab9 */ /* 0x000fe20000000a00 */
[----:B0-----:R-:W-:-:S06]  /*0e10*/  IMAD.WIDE R2, R31, 0x4, R2 ;  /* 0x000000041f027825 */ /* 0x001fcc00078e0202 */
[----:B------:R-:W2:Y:S01]  /*0e20*/  LDG.E R2, desc[UR48][R2.64] ;  /* 0x0000003002027981 */ /* 0x000ea2000c1e1900 */
[----:B------:R-:W-:Y:S01]  /*0e30*/  UISETP.NE.U32.AND UP0, UPT, UR6, URZ, UPT ;  /* 0x0000003f0600728c */ /* 0x000fe2000bf05070 */
[----:B------:R-:W-:Y:S01]  /*0e40*/  IMAD.MOV.U32 R11, RZ, RZ, 0x3f800000 ;  /* 0x3f800000ff0b7424 */ /* 0x000fe200078e00ff */
[----:B------:R-:W-:Y:S01]  /*0e50*/  UISETP.NE.U32.AND UP3, UPT, UR8, URZ, UPT ;  /* 0x0000003f0800728c */ /* 0x000fe2000bf65070 */
[----:B------:R-:W-:Y:S01]  /*0e60*/  IMAD.MOV.U32 R0, RZ, RZ, 0x3f800000 ;  /* 0x3f800000ff007424 */ /* 0x000fe200078e00ff */
[----:B------:R-:W-:Y:S02]  /*0e70*/  UISETP.NE.AND.EX UP0, UPT, UR7, URZ, UPT, UP0 ;  /* 0x0000003f0700728c */ /* 0x000fe4000bf05300 */
[----:B------:R-:W-:-:S04]  /*0e80*/  UISETP.NE.AND.EX UP3, UPT, UR9, URZ, UPT, UP3 ;  /* 0x0000003f0900728c */ /* 0x000fc8000bf65330 */
[----:B------:R-:W-:Y:S02]  /*0e90*/  PLOP3.LUT P2, PT, PT, PT, UP0, 0x80, 0x0 ;  /* 0x000000000000781c */ /* 0x000fe40003f4f008 */
[----:B------:R-:W-:-:S03]  /*0ea0*/  PLOP3.LUT P3, PT, PT, PT, UP3, 0x80, 0x0 ;  /* 0x000000000000781c */ /* 0x000fc60003f6f038 */
[----:B------:R-:W-:Y:S01]  /*0eb0*/  @UP0 ULDC.64 UR12, c[0x0][0x9a8] ;  /* 0x00026a00000c0ab9 */ /* 0x000fe20000000a00 */
[----:B------:R-:W-:Y:S01]  /*0ec0*/  @UP0 ULDC.64 UR14, c[0x0][0x9b0] ;  /* 0x00026c00000e0ab9 */ /* 0x000fe20000000a00 */
[----:B------:R-:W-:Y:S01]  /*0ed0*/  @UP3 ULDC.64 UR18, c[0x0][0x9b8] ;  /* 0x00026e0000123ab9 */ /* 0x000fe20000000a00 */
[----:B------:R-:W-:Y:S01]  /*0ee0*/  @UP3 ULDC.64 UR20, c[0x0][0x9c0] ;  /* 0x0002700000143ab9 */ /* 0x000fe20000000a00 */
[----:B--2---:R-:W-:-:S13]  /*0ef0*/  R2UR UR41, R2 ;  /* 0x00000000022972ca */ /* 0x004fda00000e0000 */
[----:B------:R-:W-:Y:S02]  /*0f00*/  USHF.R.S32.HI UR42, URZ, 0x1f, UR41 ;  /* 0x0000001f3f2a7899 */ /* 0x000fe40008011429 */
[----:B------:R-:W-:Y:S02]  /*0f10*/  @UP0 UIMAD.WIDE.U32 UR10, UR41, UR12, URZ ;  /* 0x0000000c290a02a5 */ /* 0x000fe4000f8e003f */
[----:B------:R-:W-:Y:S02]  /*0f20*/  @UP0 UIMAD UR4, UR42, UR12, URZ ;  /* 0x0000000c2a0402a4 */ /* 0x000fe4000f8e023f */
[----:B------:R-:W-:Y:S02]  /*0f30*/  @UP3 UIMAD.WIDE.U32 UR16, UR41, UR18, URZ ;  /* 0x00000012291032a5 */ /* 0x000fe4000f8e003f */
[----:B------:R-:W-:Y:S02]  /*0f40*/  @UP0 UIMAD UR12, UR41, UR13, UR4 ;  /* 0x0000000d290c02a4 */ /* 0x000fe4000f8e0204 */
[----:B------:R-:W-:-:S02]  /*0f50*/  @UP0 USHF.R.S32.HI UR4, URZ, 0x1f, UR46 ;  /* 0x0000001f3f040899 */ /* 0x000fc4000801142e */
[----:B------:R-:W-:Y:S02]  /*0f60*/  @UP3 UIMAD UR13, UR42, UR18, URZ ;  /* 0x000000122a0d32a4 */ /* 0x000fe4000f8e023f */
[----:B------:R-:W-:Y:S02]  /*0f70*/  @UP0 UIADD3 UR11, UR11, UR12, URZ ;  /* 0x0000000c0b0b0290 */ /* 0x000fe4000fffe03f */
[----:B------:R-:W-:Y:S02]  /*0f80*/  @UP0 UIMAD UR4, UR4, UR14, URZ ;  /* 0x0000000e040402a4 */ /* 0x000fe4000f8e023f */
[----:B------:R-:W-:Y:S02]  /*0f90*/  @UP3 UIMAD UR18, UR41, UR19, UR13 ;  /* 0x00000013291232a4 */ /* 0x000fe4000f8e020d */
[----:B------:R-:W-:Y:S02]  /*0fa0*/  @UP3 USHF.R.S32.HI UR19, URZ, 0x1f, UR46 ;  /* 0x0000001f3f133899 */ /* 0x000fe4000801142e */
[----:B------:R-:W-:-:S02]  /*0fb0*/  @UP0 UIMAD UR4, UR46, UR15, UR4 ;  /* 0x0000000f2e0402a4 */ /* 0x000fc4000f8e0204 */
[----:B------:R-:W-:Y:S02]  /*0fc0*/  @UP0 UIMAD.WIDE.U32 UR14, UR46, UR14, UR10 ;  /* 0x0000000e2e0e02a5 */ /* 0x000fe4000f8e000a */
[----:B------:R-:W-:Y:S01]  /*0fd0*/  @UP3 UIADD3 UR17, UR17, UR18, URZ ;  /* 0x0000001211113290 */ /* 0x000fe2000fffe03f */
[----:B------:R-:W-:Y:S01]  /*0fe0*/  ULDC.64 UR10, c[0x0][0xa28] ;  /* 0x00028a00000a7ab9 */ /* 0x000fe20000000a00 */
[----:B------:R-:W-:Y:S01]  /*0ff0*/  ULDC.64 UR12, c[0x0][0xa20] ;  /* 0x00028800000c7ab9 */ /* 0x000fe20000000a00 */
[----:B------:R-:W-:Y:S02]  /*1000*/  @UP3 UIMAD UR18, UR19, UR20, URZ ;  /* 0x00000014131232a4 */ /* 0x000fe4000f8e023f */
[----:B------:R-:W-:Y:S02]  /*1010*/  UISETP.NE.U32.AND UP1, UPT, UR10, URZ, UPT ;  /* 0x0000003f0a00728c */ /* 0x000fe4000bf25070 */
[----:B------:R-:W-:Y:S02]  /*1020*/  UISETP.NE.U32.AND UP2, UPT, UR12, URZ, UPT ;  /* 0x0000003f0c00728c */ /* 0x000fe4000bf45070 */
[----:B------:R-:W-:-:S02]  /*1030*/  @UP3 UIMAD UR18, UR46, UR21, UR18 ;  /* 0x000000152e1232a4 */ /* 0x000fc4000f8e0212 */
[----:B------:R-:W-:Y:S02]  /*1040*/  @UP3 UIMAD.WIDE.U32 UR16, UR46, UR20, UR16 ;  /* 0x000000142e1032a5 */ /* 0x000fe4000f8e0010 */
[----:B------:R-:W-:Y:S02]  /*1050*/  UISETP.NE.AND.EX UP1, UPT, UR11, URZ, UPT, UP1 ;  /* 0x0000003f0b00728c */ /* 0x000fe4000bf25310 */
[----:B------:R-:W-:Y:S02]  /*1060*/  UISETP.NE.AND.EX UP2, UPT, UR13, URZ, UPT, UP2 ;  /* 0x0000003f0d00728c */ /* 0x000fe4000bf45320 */
[----:B------:R-:W-:Y:S02]  /*1070*/  @UP0 UIADD3 UR15, UR15, UR4, URZ ;  /* 0x000000040f0f0290 */ /* 0x000fe4000fffe03f */
[----:B------:R-:W-:Y:S01]  /*1080*/  @UP0 ULEA UR6, UP4, UR14, UR6, 0x2 ;  /* 0x000000060e060291 */ /* 0x000fe2000f88103f */
[----:B------:R-:W-:Y:S01]  /*1090*/  PLOP3.LUT P0, PT, PT, PT, UP1, 0x80, 0x0 ;  /* 0x000000000000781c */ /* 0x000fe20003f0f018 */
[----:B------:R-:W-:Y:S01]  /*10a0*/  @UP3 UIADD3 UR4, UR17, UR18, URZ ;  /* 0x0000001211043290 */ /* 0x000fe2000fffe03f */
[----:B------:R-:W-:Y:S01]  /*10b0*/  PLOP3.LUT P1, PT, PT, PT, UP2, 0x80, 0x0 ;  /* 0x000000000000781c */ /* 0x000fe20003f2f028 */
[----:B------:R-:W-:-:S02]  /*10c0*/  @UP3 ULEA UR8, UP5, UR16, UR8, 0x2 ;  /* 0x0000000810083291 */ /* 0x000fc4000f8a103f */
[----:B------:R-:W-:Y:S01]  /*10d0*/  @UP0 ULEA.HI.X UR7, UR14, UR7, UR15, 0x2, UP4 ;  /* 0x000000070e070291 */ /* 0x000fe2000a0f140f */
[----:B------:R-:W-:Y:S01]  /*10e0*/  IMAD.U32 R6, RZ, RZ, UR6 ;  /* 0x00000006ff067e24 */ /* 0x000fe2000f8e00ff */
[----:B------:R-:W-:Y:S02]  /*10f0*/  @UP3 ULEA.HI.X UR9, UR16, UR9, UR4, 0x2, UP5 ;  /* 0x0000000910093291 */ /* 0x000fe4000a8f1404 */
[----:B------:R-:W-:Y:S01]  /*1100*/  @UP1 ULEA UR10, UP0, UR41, UR10, 0x2 ;  /* 0x0000000a290a1291 */ /* 0x000fe2000f80103f */
[----:B------:R-:W-:Y:S01]  /*1110*/  IMAD.U32 R8, RZ, RZ, UR8 ;  /* 0x00000008ff087e24 */ /* 0x000fe2000f8e00ff */
[----:B------:R-:W-:Y:S01]  /*1120*/  @UP2 ULEA UR12, UP3, UR41, UR12, 0x2 ;  /* 0x0000000c290c2291 */ /* 0x000fe2000f86103f */
[----:B------:R-:W-:Y:S01]  /*1130*/  IMAD.U32 R7, RZ, RZ, UR7 ;  /* 0x00000007ff077e24 */ /* 0x000fe2000f8e00ff */
[----:B------:R-:W-:Y:S01]  /*1140*/  @UP1 ULEA.HI.X UR11, UR41, UR11, UR42, 0x2, UP0 ;  /* 0x0000000b290b1291 */ /* 0x000fe200080f142a */
[----:B------:R-:W-:Y:S01]  /*1150*/  IMAD.U32 R9, RZ, RZ, UR9 ;  /* 0x00000009ff097e24 */ /* 0x000fe2000f8e00ff */
[----:B------:R-:W-:-:S02]  /*1160*/  @UP2 ULEA.HI.X UR13, UR41, UR13, UR42, 0x2, UP3 ;  /* 0x0000000d290d2291 */ /* 0x000fc400098f142a */
[----:B------:R-:W2:Y:S01]  /*1170*/  @P2 LDG.E R11, desc[UR48][R6.64] ;  /* 0x00000030060b2981 */ /* 0x000ea2000c1e1900 */
[----:B------:R-:W-:Y:S01]  /*1180*/  IMAD.U32 R2, RZ, RZ, UR10 ;  /* 0x0000000aff027e24 */ /* 0x000fe2000f8e00ff */
[----:B------:R-:W-:Y:S01]  /*1190*/  ULDC.64 UR6, c[0x0][0x418] ;  /* 0x0001060000067ab9 */ /* 0x000fe20000000a00 */
[----:B------:R-:W-:Y:S01]  /*11a0*/  ULDC UR4, c[0x0][0x424] ;  /* 0x0001090000047ab9 */ /* 0x000fe20000000800 */
[----:B------:R-:W2:Y:S01]  /*11b0*/  @P3 LDG.E R0, desc[UR48][R8.64] ;  /* 0x0000003008003981 */ /* 0x000ea2000c1e1900 */
[----:B------:R-:W-:Y:S02]  /*11c0*/  IMAD.U32 R4, RZ, RZ, UR12 ;  /* 0x0000000cff047e24 */ /* 0x000fe4000f8e00ff */
[----:B------:R-:W-:Y:S02]  /*11d0*/  IMAD.U32 R3, RZ, RZ, UR11 ;  /* 0x0000000bff037e24 */ /* 0x000fe4000f8e00ff */
[----:B------:R-:W-:-:S03]  /*11e0*/  IMAD.U32 R5, RZ, RZ, UR13 ;  /* 0x0000000dff057e24 */ /* 0x000fc6000f8e00ff */
[----:B------:R0:W3:Y:S04]  /*11f0*/  @P0 LDG.E R2, desc[UR48][R2.64] ;  /* 0x0000003002020981 */ /* 0x0000e8000c1e1900 */
[----:B------:R-:W4:Y:S01]  /*1200*/  @P1 LDG.E R4, desc[UR48][R4.64] ;  /* 0x0000003004041981 */ /* 0x000f22000c1e1900 */
[----:B------:R-:W-:Y:S01]  /*1210*/  UISETP.NE.U32.AND UP0, UPT, UR6, URZ, UPT ;  /* 0x0000003f0600728c */ /* 0x000fe2000bf05070 */
[----:B------:R-:W-:Y:S01]  /*1220*/  IMAD.MOV.U32 R55, RZ, RZ, RZ ;  /* 0x000000ffff377224 */ /* 0x000fe200078e00ff */
[----:B------:R-:W-:Y:S01]  /*1230*/  UMOV UR50, URZ ;  /* 0x0000003f00327c82 */ /* 0x000fe20008000000 */
[----:B------:R-:W-:Y:S01]  /*1240*/  ULDC UR6, c[0x0][0x2f0] ;  /* 0x0000bc0000067ab9 */ /* 0x000fe20000000800 */
[----:B------:R-:W-:Y:S01]  /*1250*/  UISETP.NE.AND.EX UP0, UPT, UR7, URZ, UPT, UP0 ;  /* 0x0000003f0700728c */ /* 0x000fe2000bf05300 */
[----:B0-----:R-:W-:Y:S01]  /*1260*/  IMAD.MOV.U32 R3, RZ, RZ, RZ ;  /* 0x000000ffff037224 */ /* 0x001fe200078e00ff */
[----:B------:R-:W-:Y:S01]  /*1270*/  UMOV UR44, UR5 ;  /* 0x00000005002c7c82 */ /* 0x000fe20008000000 */
[----:B------:R-:W-:Y:S01]  /*1280*/  ULDC UR7, c[0x0][0x988] ;  /* 0x0002620000077ab9 */ /* 0x000fe20000000800 */
[----:B------:R-:W-:Y:S01]  /*1290*/  USEL UR4, UR4, 0x1, UP0 ;  /* 0x0000000104047887 */ /* 0x000fe20008000000 */
[----:B------:R-:W-:-:S02]  /*12a0*/  CS2R R6, SRZ ;  /* 0x0000000000067805 */ /* 0x000fc4000001ff00 */
[----:B------:R-:W-:Y:S02]  /*12b0*/  CS2R R8, SRZ ;  /* 0x0000000000087805 */ /* 0x000fe4000001ff00 */
[----:B-----5:R-:W-:Y:S01]  /*12c0*/  CS2R R12, SRZ ;  /* 0x00000000000c7805 */ /* 0x020fe2000001ff00 */
[----:B------:R-:W-:Y:S01]  /*12d0*/  UIMAD UR4, UR4, UR6, URZ ;  /* 0x00000006040472a4 */ /* 0x000fe2000f8e023f */
[----:B------:R-:W-:Y:S02]  /*12e0*/  CS2R R14, SRZ ;  /* 0x00000000000e7805 */ /* 0x000fe4000001ff00 */
[----:B------:R-:W-:Y:S02]  /*12f0*/  CS2R R20, SRZ ;  /* 0x0000000000147805 */ /* 0x000fe4000001ff00 */
[----:B------:R-:W-:Y:S01]  /*1300*/  CS2R R24, SRZ ;  /* 0x0000000000187805 */ /* 0x000fe2000001ff00 */
[----:B--2---:R-:W-:Y:S01]  /*1310*/  FMUL.FTZ R0, R11, R0 ;  /* 0x000000000b007220 */ /* 0x004fe20000410000 */
[----:B------:R-:W-:-:S03]  /*1320*/  CS2R R10, SRZ ;  /* 0x00000000000a7805 */ /* 0x000fc6000001ff00 */
[----:B------:R-:W-:Y:S01]  /*1330*/  FMUL.FTZ R0, R0, UR7 ;  /* 0x0000000700007c20 */ /* 0x000fe20008410000 */
[----:B---3--:R-:W-:-:S04]  /*1340*/  @P0 R2UR UR50, R2 ;  /* 0x00000000023202ca */ /* 0x008fc800000e0000 */
[----:B------:R-:W-:Y:S01]  /*1350*/  R2UR UR43, R0 ;  /* 0x00000000002b72ca */ /* 0x000fe200000e0000 */
[----:B------:R-:W-:Y:S01]  /*1360*/  IMAD.MOV.U32 R0, RZ, RZ, RZ ;  /* 0x000000ffff007224 */ /* 0x000fe200078e00ff */
[----:B----4-:R-:W-:Y:S02]  /*1370*/  @P1 R2UR UR4, R4 ;  /* 0x00000000040412ca */ /* 0x010fe400000e0000 */
[----:B------:R-:W-:Y:S01]  /*1380*/  PLOP3.LUT P0, PT, PT, PT, PT, 0x80, 0x0 ;  /* 0x000000000000781c */ /* 0x000fe20003f0f070 */
[----:B------:R-:W-:-:S12]  /*1390*/  @P1 BRA `(.L_x_132) ;  /* 0x0000000000341947 */ /* 0x000fd80003800000 */
[----:B------:R-:W-:Y:S02]  /*13a0*/  ULDC.64 UR6, c[0x0][0xa08] ;  /* 0x0002820000067ab9 */ /* 0x000fe40000000a00 */
[----:B------:R-:W-:-:S04]  /*13b0*/  ISETP.NE.U32.AND P1, PT, RZ, UR6, PT ;  /* 0x00000006ff007c0c */ /* 0x000fc8000bf25070 */
[----:B------:R-:W-:-:S13]  /*13c0*/  ISETP.NE.AND.EX P1, PT, RZ, UR7, PT, P1 ;  /* 0x00000007ff007c0c */ /* 0x000fda000bf25310 */
[----:B------:R-:W-:Y:S05]  /*13d0*/  @!P1 BRA `(.L_x_132) ;  /* 0x0000000000249947 */ /* 0x000fea0003800000 */
[----:B------:R-:W-:Y:S02]  /*13e0*/  ULDC.64 UR4, c[0x0][0xa08] ;  /* 0x0002820000047ab9 */ /* 0x000fe40000000a00 */
[----:B------:R-:W-:-:S06]  /*13f0*/  UIMAD.WIDE UR4, UR41, 0x4, UR4 ;  /* 0x00000004290478a5 */ /* 0x000fcc000f8e0204 */
[----:B------:R-:W-:Y:S02]  /*1400*/  IMAD.U32 R4, RZ, RZ, UR4 ;  /* 0x00000004ff047e24 */ /* 0x000fe4000f8e00ff */
[----:B------:R-:W-:-:S05]  /*1410*/  IMAD.U32 R5, RZ, RZ, UR5 ;  /* 0x00000005ff057e24 */ /* 0x000fca000f8e00ff */
[----:B------:R-:W2:Y:S04]  /*1420*/  LDG.E R26, desc[UR48][R4.64] ;  /* 0x00000030041a7981 */ /* 0x000ea8000c1e1900 */
[----:B------:R-:W3:Y:S01]  /*1430*/  LDG.E R2, desc[UR48][R4.64+0x4] ;  /* 0x0000043004027981 */ /* 0x000ee2000c1e1900 */
[----:B--2---:R-:W-:Y:S02]  /*1440*/  R2UR UR4, R26 ;  /* 0x000000001a0472ca */ /* 0x004fe400000e0000 */
[----:B---3--:R-:W-:-:S13]  /*1450*/  R2UR UR5, R2 ;  /* 0x00000000020572ca */ /* 0x008fda00000e0000 */
[----:B------:R-:W-:-:S12]  /*1460*/  UIADD3 UR4, -UR4, UR5, URZ ;  /* 0x0000000504047290 */ /* 0x000fd8000fffe13f */
.L_x_132:
[----:B------:R-:W-:Y:S01]  /*1470*/  UIADD3 UR50, -UR50, UR4, URZ ;  /* 0x0000000432327290 */ /* 0x000fe2000fffe13f */
[----:B------:R-:W-:Y:S01]  /*1480*/  CS2R R32, SRZ ;  /* 0x0000000000207805 */ /* 0x000fe2000001ff00 */
[----:B------:R-:W-:Y:S01]  /*1490*/  UMOV UR45, UR46 ;  /* 0x0000002e002d7c82 */ /* 0x000fe20008000000 */
[----:B------:R-:W-:Y:S01]  /*14a0*/  CS2R R26, SRZ ;  /* 0x00000000001a7805 */ /* 0x000fe2000001ff00 */
[----:B------:R-:W-:Y:S01]  /*14b0*/  UISETP.GE.AND UP0, UPT, UR50, 0x1, UPT ;  /* 0x000000013200788c */ /* 0x000fe2000bf06270 */
[----:B------:R-:W-:Y:S01]  /*14c0*/  CS2R R56, SRZ ;  /* 0x0000000000387805 */ /* 0x000fe2000001ff00 */
[----:B------:R-:W-:Y:S01]  /*14d0*/  UIADD3 UR4, UR50, 0x9f, URZ ;  /* 0x0000009f32047890 */ /* 0x000fe2000fffe03f */
[----:B------:R-:W-:Y:S01]  /*14e0*/  IMAD.MOV.U32 R34, RZ, RZ, RZ ;  /* 0x000000ffff227224 */ /* 0x000fe200078e00ff */
[----:B------:R-:W-:Y:S02]  /*14f0*/  CS2R R36, SRZ ;  /* 0x0000000000247805 */ /* 0x000fe4000001ff00 */
[----:B------:R-:W-:-:S02]  /*1500*/  CS2R R40, SRZ ;  /* 0x0000000000287805 */ /* 0x000fc4000001ff00 */
[----:B------:R-:W-:Y:S01]  /*1510*/  PLOP3.LUT P1, PT, PT, PT, UP0, 0x80, 0x0 ;  /* 0x000000000000781c */ /* 0x000fe20003f2f008 */
[----:B------:R-:W-:Y:S01]  /*1520*/  UIMAD.WIDE UR4, UR4, 0x66666667, URZ ;  /* 0x66666667040478a5 */ /* 0x000fe2000f8e023f */
[----:B------:R-:W-:Y:S02]  /*1530*/  CS2R R58, SRZ ;  /* 0x00000000003a7805 */ /* 0x000fe4000001ff00 */
[----:B------:R-:W-:Y:S02]  /*1540*/  CS2R R44, SRZ ;  /* 0x00000000002c7805 */ /* 0x000fe4000001ff00 */
[----:B------:R-:W-:Y:S01]  /*1550*/  CS2R R60, SRZ ;  /* 0x00000000003c7805 */ /* 0x000fe2000001ff00 */
[----:B------:R-:W-:-:S04]  /*1560*/  USHF.R.U32.HI UR47, URZ, 0x1f, UR5 ;  /* 0x0000001f3f2f7899 */ /* 0x000fc80008011605 */
[----:B------:R-:W-:Y:S02]  /*1570*/  ULEA.HI.SX32 UR47, UR5, UR47, 0x1a ;  /* 0x0000002f052f7291 */ /* 0x000fe4000f8fd23f */
[----:B------:R-:W-:Y:S10]  /*1580*/  @!P1 BRA `(.L_x_133) ;  /* 0x0000005400f09947 */ /* 0x000ff40003800000 */
[----:B------:R-:W0:Y:S01]  /*1590*/  SHFL.IDX PT, R0, R22, RZ, 0x1f ;  /* 0x00001fff16007589 */ /* 0x000e2200000e0000 */
[----:B------:R-:W1:Y:S01]  /*15a0*/  S2UR UR8, SR_CgaCtaId ;  /* 0x00000000000879c3 */ /* 0x000e620000008800 */
[----:B------:R-:W-:Y:S01]  /*15b0*/  UMOV UR7, 0x400 ;  /* 0x0000040000077882 */ /* 0x000fe20000000000 */
[----:B0-----:R-:W-:Y:S01]  /*15c0*/  R2UR UR6, R0 ;  /* 0x00000000000672ca */ /* 0x001fe200000e0000 */
[----:B-1----:R-:W-:-:S12]  /*15d0*/  ULEA UR7, UR8, UR7, 0x18 ;  /* 0x0000000708077291 */ /* 0x002fd8000f8ec03f */
[----:B------:R-:W-:Y:S02]  /*15e0*/  UIMAD.WIDE UR4, UR6, 0x55555556, URZ ;  /* 0x55555556060478a5 */ /* 0x000fe4000f8e023f */
[----:B------:R-:W-:Y:S02]  /*15f0*/  UIADD3 UR4, UR7, 0xb000, URZ ;  /* 0x0000b00007047890 */ /* 0x000fe4000fffe03f */
[----:B------:R-:W-:Y:S02]  /*1600*/  ULEA.HI UR5, UR5, UR5, URZ, 0x1 ;  /* 0x0000000505057291 */ /* 0x000fe4000f8f083f */
[----:B------:R-:W-:Y:S02]  /*1610*/  ULOP3.LUT UP0, URZ, UR4, 0x9f, URZ, 0xc0, !UPT ;  /* 0x0000009f043f7892 */ /* 0x000fe4000f80c03f */
[----:B------:R-:W-:-:S04]  /*1620*/  UIMAD UR5, UR5, -0x3, UR6 ;  /* 0xfffffffd050578a4 */ /* 0x000fc8000f8e0206 */
[----:B------:R-:W-:Y:S01]  /*1630*/  PLOP3.LUT P0, PT, PT, PT, UP0, 0x80, 0x0 ;  /* 0x000000000000781c */ /* 0x000fe20003f0f008 */
[----:B------:R-:W-:-:S04]  /*1640*/  ULEA UR5, UR5, UR4, 0xc ;  /* 0x0000000405057291 */ /* 0x000fc8000f8e603f */
[----:B------:R-:W-:-:S04]  /*1650*/  USHF.R.U32.HI UR5, URZ, 0x4, UR5 ;  /* 0x000000043f057899 */ /* 0x000fc80008011605 */
[----:B------:R-:W-:-:S04]  /*1660*/  ULOP3.LUT UR51, UR5, 0x3fff, URZ, 0xc0, !UPT ;  /* 0x00003fff05337892 */ /* 0x000fc8000f8ec03f */
[----:B------:R-:W-:Y:S08]  /*1670*/  @!P0 BRA `(.L_x_134) ;  /* 0x0000000000408947 */ /* 0x000ff00003800000 */
        /* <DEDUP_REMOVED lines=16> */
.L_x_134:
[----:B------:R-:W0:Y:S01]  /*1780*/  S2UR UR5, SR_CgaCtaId ;  /* 0x00000000000579c3 */ /* 0x000e220000008800 */
[----:B------:R-:W-:Y:S01]  /*1790*/  ULEA.HI UR4, UR36, UR36, URZ, 0x1 ;  /* 0x0000002424047291 */ /* 0x000fe2000f8f083f */
[----:B------:R-:W-:-:S03]  /*17a0*/  MOV R3, 0x400 ;  /* 0x0000040000037802 */ /* 0x000fc60000000f00 */
[----:B------:R-:W-:-:S04]  /*17b0*/  ULOP3.LUT UR4, UR4, 0xfffffffe, URZ, 0xc0, !UPT ;  /* 0xfffffffe04047892 */ /* 0x000fc8000f8ec03f */
[----:B------:R-:W-:-:S06]  /*17c0*/  UIADD3 UR4, UR36, -UR4, URZ ;  /* 0x8000000424047290 */ /* 0x000fcc000fffe03f */
[----:B------:R-:W-:Y:S02]  /*17d0*/  IMAD.U32 R4, RZ, RZ, UR4 ;  /* 0x00000004ff047e24 */ /* 0x000fe4000f8e00ff */
[----:B0-----:R-:W-:-:S05]  /*17e0*/  IMAD.U32 R2, RZ, RZ, UR5 ;  /* 0x00000005ff027e24 */ /* 0x001fca000f8e00ff */
[----:B------:R-:W-:Y:S02]  /*17f0*/  LEA R0, R2, R3, 0x18 ;  /* 0x0000000302007211 */ /* 0x000fe400078ec0ff */
[----:B------:R-:W-:Y:S01]  /*1800*/  SHF.L.U32 R3, R4, 0x1f, RZ ;  /* 0x0000001f04037819 */ /* 0x000fe200000006ff */
[----:B------:R-:W-:-:S03]  /*1810*/  IMAD.U32 R4, RZ, RZ, UR40 ;  /* 0x00000028ff047e24 */ /* 0x000fc6000f8e00ff */
[----:B------:R-:W0:Y:S02]  /*1820*/  SYNCS.PHASECHK.TRANS64.TRYWAIT P1, [R0+URZ+0x13200], R3 ;  /* 0x01320003000075a7 */ /* 0x000e24000802017f */
[----:B------:R-:W-:Y:S01]  /*1830*/  ISETP.NE.AND P0, PT, R4, 0x3, PT ;  /* 0x000000030400780c */ /* 0x000fe20003f05270 */
[----:B0-----:R-:W-:-:S12]  /*1840*/  @!P1 BRA `(.L_x_135) ;  /* 0x000000bc001c9947 */ /* 0x001fd80003800000 */
.L_x_257:
[----:B------:R-:W-:Y:S05]  /*1850*/  @!P0 BRA `(.L_x_136) ;  /* 0x0000000000048947 */ /* 0x000fea0003800000 */
[----:B------:R-:W-:Y:S01]  /*1860*/  BPT.TRAP 0x1 ;  /* 0x000000040000795c */ /* 0x000fe20000300000 */
.L_x_136:
[----:B------:R-:W-:Y:S02]  /*1870*/  IMAD.U32 R4, RZ, RZ, UR37 ;  /* 0x00000025ff047e24 */ /* 0x000fe4000f8e00ff */
[----:B------:R-:W-:-:S03]  /*1880*/  IMAD.U32 R5, RZ, RZ, UR39 ;  /* 0x00000027ff057e24 */ /* 0x000fc6000f8e00ff */
[----:B------:R-:W-:Y:S01]  /*1890*/  SHF.L.U32 R4, R4, 0x1f, RZ ;  /* 0x0000001f04047819 */ /* 0x000fe200000006ff */
[----:B------:R-:W-:-:S04]  /*18a0*/  IMAD R5, R5, 0x8, R0 ;  /* 0x0000000805057824 */ /* 0x000fc800078e0200 */
[----:B------:R1:W2:Y:S01]  /*18b0*/  SYNCS.PHASECHK.TRANS64.TRYWAIT P1, [R5+URZ+0x13230], R4 ;  /* 0x01323004050075a7 */ /* 0x0002a2000802017f */
[----:B------:R-:W-:Y:S05]  /*18c0*/  @!P0 BRA `(.L_x_137) ;  /* 0x0000000000048947 */ /* 0x000fea0003800000 */
[----:B------:R-:W-:Y:S01]  /*18d0*/  BPT.TRAP 0x1 ;  /* 0x000000040000795c */ /* 0x000fe20000300000 */
.L_x_137:
[----:B------:R-:W3:Y:S01]  /*18e0*/  LDL.LU R6, [R1] ;  /* 0x0000000001067983 */ /* 0x000ee20000300800 */
[----:B------:R-:W4:Y:S01]  /*18f0*/  S2R R7, SR_TID.X ;  /* 0x0000000000077919 */ /* 0x000f220000002100 */
[----:B0-----:R-:W-:Y:S01]  /*1900*/  VIADD R3, R0, 0xe000 ;  /* 0x0000e00000037836 */ /* 0x001fe20000000000 */
[----:B----4-:R-:W-:-:S04]  /*1910*/  LOP3.LUT P2, RZ, R7, 0x7f, RZ, 0xc0, !PT ;  /* 0x0000007f07ff7812 */ /* 0x010fc8000784c0ff */
[----:B------:R-:W-:-:S04]  /*1920*/  SHF.R.U32.HI R3, RZ, 0x4, R3 ;  /* 0x00000004ff037819 */ /* 0x000fc80000011603 */
[----:B------:R-:W-:Y:S02]  /*1930*/  LOP3.LUT R3, R3, 0x3fff, RZ, 0xc0, !PT ;  /* 0x00003fff03037812 */ /* 0x000fe400078ec0ff */
[----:B---3--:R-:W-:-:S04]  /*1940*/  LOP3.LUT R6, R6, 0xffffffef, RZ, 0xc0, !PT ;  /* 0xffffffef06067812 */ /* 0x008fc800078ec0ff */
[----:B------:R-:W-:-:S05]  /*1950*/  @P2 LOP3.LUT R6, R6, 0x10, RZ, 0xfc, !PT ;  /* 0x0000001006062812 */ /* 0x000fca00078efcff */
[----:B------:R0:W-:Y:S01]  /*1960*/  STL [R1], R6 ;  /* 0x0000000601007387 */ /* 0x0001e20000100800 */
[----:B--2---:R-:W-:Y:S05]  /*1970*/  @P1 BRA `(.L_x_138) ;  /* 0x0000000000081947 */ /* 0x004fea0003800000 */
[----:B------:R-:W2:Y:S02]  /*1980*/  SYNCS.PHASECHK.TRANS64.TRYWAIT P1, [R5+URZ+0x13230], R4 ;  /* 0x01323004050075a7 */ /* 0x000ea4000802017f */
[----:B--2---:R-:W-:Y:S05]  /*1990*/  @!P1 BRA `(.L_x_139) ;  /* 0x000000b800dc9947 */ /* 0x004fea0003800000 */
.L_x_138:
[----:B------:R-:W-:Y:S05]  /*19a0*/  WARPSYNC.ALL ;  /* 0x0000000000007948 */ /* 0x000fea0003800000 */
[----:B------:R-:W-:Y:S01]  /*19b0*/  IMAD.MOV.U32 R55, RZ, RZ, RZ ;  /* 0x000000ffff377224 */ /* 0x000fe200078e00ff */
[----:B------:R-:W-:-:S04]  /*19c0*/  LOP3.LUT R3, R3, 0x10000, RZ, 0xfc, !PT ;  /* 0x0001000003037812 */ /* 0x000fc800078efcff */
[----:B------:R-:W-:Y:S01]  /*19d0*/  R2UR UR12, R3 ;  /* 0x00000000030c72ca */ /* 0x000fe200000e0000 */
[----:B------:R-:W-:Y:S01]  /*19e0*/  ULOP3.LUT UR51, UR51, 0x10000, URZ, 0xfc, !UPT ;  /* 0x0001000033337892 */ /* 0x000fe2000f8efc3f */
[----:B------:R-:W-:Y:S01]  /*19f0*/  WARPGROUP.ARRIVE ;  /* 0x00000000000079c5 */ /* 0x000fe20000000000 */
[----:B------:R-:W-:Y:S01]  /*1a00*/  UMOV UR9, 0x80000020 ;  /* 0x8000002000097882 */ /* 0x000fe20000000000 */
[----:B------:R-:W-:Y:S01]  /*1a10*/  UMOV UR11, 0x80000020 ;  /* 0x80000020000b7882 */ /* 0x000fe20000000000 */
[----:B------:R-:W-:Y:S01]  /*1a20*/  UIADD3 UR6, UR51, 0x2, URZ ;  /* 0x0000000233067890 */ /* 0x000fe2000fffe03f */
[----:B0-----:R-:W-:Y:S01]  /*1a30*/  VIADD R6, R156, UR50 ;  /* 0x000000329c067c36 */ /* 0x001fe20008000000 */
[----:B------:R-:W-:Y:S01]  /*1a40*/  UMOV UR7, 0x80000020 ;  /* 0x8000002000077882 */ /* 0x000fe20000000000 */
[----:B------:R-:W-:Y:S01]  /*1a50*/  UMOV UR8, UR51 ;  /* 0x0000003300087c82 */ /* 0x000fe20008000000 */
[----:B------:R-:W-:Y:S01]  /*1a60*/  IMAD.U32 R9, RZ, RZ, UR47 ;  /* 0x0000002fff097e24 */ /* 0x000fe2000f8e00ff */
[----:B------:R-:W-:Y:S01]  /*1a70*/  P2R R7, PR, RZ, 0x1 ;  /* 0x00000001ff077803 */ /* 0x000fe20000000000 */
[----:B------:R-:W-:Y:S01]  /*1a80*/  IMAD.U32 R49, RZ, RZ, UR43 ;  /* 0x0000002bff317e24 */ /* 0x000fe2000f8e00ff */
[----:B------:R-:W0:Y:S01]  /*1a90*/  S2R R120, SR_TID.X ;  /* 0x0000000000787919 */ /* 0x000e220000002100 */
[----:B------:R-:W-:Y:S01]  /*1aa0*/  UIMAD UR12, UR39, 0x280, UR12 ;  /* 0x00000280270c78a4 */ /* 0x000fe2000f8e020c */
[----:B------:R-:W-:Y:S01]  /*1ab0*/  IMAD R6, R9, -0xa0, R6 ;  /* 0xffffff6009067824 */ /* 0x000fe200078e0206 */
[----:B------:R-:W-:-:S02]  /*1ac0*/  UISETP.GE.AND UP0, UPT, UR50, 0xa1, UPT ;  /* 0x000000a13200788c */ /* 0x000fc4000bf06270 */
[----:B------:R-:W-:Y:S02]  /*1ad0*/  UIADD3 UR4, UR12, 0x180, URZ ;  /* 0x000001800c047890 */ /* 0x000fe4000fffe03f */
[----:B------:R-:W-:Y:S01]  /*1ae0*/  UIADD3 UR5, UR12, 0x200, URZ ;  /* 0x000002000c057890 */ /* 0x000fe2000fffe03f */
[C---:B------:R-:W-:Y:S01]  /*1af0*/  ISETP.GT.AND P2, PT, R6.reuse, RZ, PT ;  /* 0x000000ff0600720c */ /* 0x040fe20003f44270 */
        /* <DEDUP_REMOVED lines=45> */
[----:B------:R-:W-:Y:S01]  /*1dd0*/  FMNMX.FTZ R9, R104, R105, !PT ;  /* 0x0000006968097209 */ /* 0x000fe20007810000 */
[----:B------:R-:W-:Y:S01]  /*1de0*/  UMOV UR7, 0x80000020 ;  /* 0x8000002000077882 */ /* 0x000fe20000000000 */
[----:B------:R-:W-:Y:S01]  /*1df0*/  FSEL R109, R109, -INF , P1 ;  /* 0xff8000006d6d7808 */ /* 0x000fe20000800000 */
[----:B------:R-:W-:Y:S01]  /*1e00*/  UIADD3 UR12, UR12, 0x202, URZ ;  /* 0x000002020c0c7890 */ /* 0x000fe2000fffe03f */
[----:B-12---:R-:W-:-:S02]  /*1e10*/  FMNMX.FTZ R4, R108, R9, !PT ;  /* 0x000000096c047209 */ /* 0x006fc40007810000 */
        /* <DEDUP_REMOVED lines=20> */
[----:B------:R-:W-:Y:S02]  /*1f60*/  ISETP.GT.AND P2, PT, R6, 0x28, PT ;  /* 0x000000280600780c */ /* 0x000fe40003f44270 */
        /* <DEDUP_REMOVED lines=34> */
[C---:B------:R-:W-:Y:S02]  /*2190*/  ISETP.GT.AND P4, PT, R6.reuse, 0x41, PT ;  /* 0x000000410600780c */ /* 0x040fe40003f84270 */
[----:B------:R-:W-:Y:S02]  /*21a0*/  FMNMX.FTZ R9, R101, R4, !PT ;  /* 0x0000000465097209 */ /* 0x000fe40007810000 */
[----:B------:R-:W-:Y:S02]  /*21b0*/  FSEL R99, R99, -INF , P3 ;  /* 0xff80000063637808 */ /* 0x000fe40001800000 */
[----:B------:R-:W-:-:S02]  /*21c0*/  ISETP.GT.AND P3, PT, R6, 0x48, PT ;  /* 0x000000480600780c */ /* 0x000fc40003f64270 */
[----:B------:R-:W-:Y:S02]  /*21d0*/  FSEL R102, R102, -INF , P1 ;  /* 0xff80000066667808 */ /* 0x000fe40000800000 */
[C---:B------:R-:W-:Y:S02]  /*21e0*/  ISETP.GT.AND P1, PT, R6.reuse, 0x49, PT ;  /* 0x000000490600780c */ /* 0x040fe40003f24270 */
        /* <DEDUP_REMOVED lines=31> */
[C---:B------:R-:W-:Y:S02]  /*23e0*/  ISETP.GT.AND P2, PT, R6.reuse, 0x61, PT ;  /* 0x000000610600780c */ /* 0x040fe40003f44270 */
[----:B------:R-:W-:Y:S02]  /*23f0*/  FMNMX.FTZ R9, R85, R4, !PT ;  /* 0x0000000455097209 */ /* 0x000fe40007810000 */
[----:B------:R-:W-:Y:S02]  /*2400*/  FSEL R83, R83, -INF , P5 ;  /* 0xff80000053537808 */ /* 0x000fe40002800000 */
[----:B------:R-:W-:Y:S02]  /*2410*/  ISETP.GT.AND P5, PT, R6, 0x68, PT ;  /* 0x000000680600780c */ /* 0x000fe40003fa4270 */
[----:B------:R-:W-:Y:S02]  /*2420*/  FSEL R86, R86, -INF , P4 ;  /* 0xff80000056567808 */ /* 0x000fe40002000000 */
[----:B------:R-:W-:-:S02]  /*2430*/  ISETP.GT.AND P4, PT, R6, 0x69, PT ;  /* 0x000000690600780c */ /* 0x000fc40003f84270 */
[----:B------:R-:W-:Y:S02]  /*2440*/  FMNMX.FTZ R20, R110, R15, !PT ;  /* 0x0000000f6e147209 */ /* 0x000fe40007810000 */
[----:B------:R-:W-:Y:S01]  /*2450*/  FSEL R87, R87, -INF , P3 ;  /* 0xff80000057577808 */ /* 0x000fe20001800000 */
[----:B------:R-:W-:Y:S02]  /*2460*/  WARPGROUP.DEPBAR.LE gsb0, 0x0 ;  /* 0x00008000000079c5 */ /* 0x000fe40000010000 */
[----:B------:R-:W-:Y:S01]  /*2470*/  WARPGROUP.ARRIVE ;  /* 0x00000000000079c5 */ /* 0x000fe20000000000 */
[----:B------:R-:W-:Y:S02]  /*2480*/  FSEL R56, R56, -INF , P1 ;  /* 0xff80000038387808 */ /* 0x000fe40000800000 */
[----:B------:R-:W-:Y:S02]  /*2490*/  FSEL R57, R57, -INF , P2 ;  /* 0xff80000039397808 */ /* 0x000fe40001000000 */
[----:B------:R-:W-:Y:S01]  /*24a0*/  FMNMX.FTZ R4, R56, R9, !PT ;  /* 0x0000000938047209 */ /* 0x000fe20007810000 */
[----:B------:R-:W-:Y:S01]  /*24b0*/  QGMMA.64x32x32.F32.E4M3.E4M3 R24, gdesc[UR4], R24, gsb0 ;  /* 0x00600000041879f3 */ /* 0x000fe20008000818 */
[----:B------:R-:W-:-:S02]  /*24c0*/  FSEL R60, R60, -INF , P5 ;  /* 0xff8000003c3c7808 */ /* 0x000fc40002800000 */
[----:B------:R-:W-:Y:S02]  /*24d0*/  FMNMX.FTZ R9, R57, R4, !PT ;  /* 0x0000000439097209 */ /* 0x000fe40007810000 */
[----:B------:R-:W-:Y:S02]  /*24e0*/  ISETP.GT.AND P3, PT, R6, 0x70, PT ;  /* 0x000000700600780c */ /* 0x000fe40003f64270 */
[----:B------:R-:W-:Y:S02]  /*24f0*/  FSEL R61, R61, -INF , P4 ;  /* 0xff8000003d3d7808 */ /* 0x000fe40002000000 */
[----:B------:R-:W-:Y:S02]  /*2500*/  FMNMX.FTZ R4, R60, R9, !PT ;  /* 0x000000093c047209 */ /* 0x000fe40007810000 */
[----:B------:R-:W-:Y:S02]  /*2510*/  FMNMX.FTZ R15, R111, R20, !PT ;  /* 0x000000146f0f7209 */ /* 0x000fe40007810000 */
[----:B------:R-:W-:-:S02]  /*2520*/  FSEL R58, R58, -INF , P1 ;  /* 0xff8000003a3a7808 */ /* 0x000fc40000800000 */
[----:B------:R-:W-:Y:S02]  /*2530*/  ISETP.GT.AND P1, PT, R6, 0x71, PT ;  /* 0x000000710600780c */ /* 0x000fe40003f24270 */
[----:B------:R-:W-:Y:S02]  /*2540*/  FSEL R64, R64, -INF , P3 ;  /* 0xff80000040407808 */ /* 0x000fe40001800000 */
[----:B------:R-:W-:Y:S02]  /*2550*/  FMNMX.FTZ R9, R61, R4, !PT ;  /* 0x000000043d097209 */ /* 0x000fe40007810000 */
[----:B------:R-:W-:Y:S02]  /*2560*/  FMNMX.FTZ R20, R114, R15, !PT ;  /* 0x0000000f72147209 */ /* 0x000fe40007810000 */
[----:B------:R-:W-:Y:S02]  /*2570*/  FSEL R59, R59, -INF , P2 ;  /* 0xff8000003b3b7808 */ /* 0x000fe40001000000 */
[----:B------:R-:W-:-:S02]  /*2580*/  ISETP.GT.AND P2, PT, R6, 0x78, PT ;  /* 0x000000780600780c */ /* 0x000fc40003f44270 */
[----:B------:R-:W-:Y:S02]  /*2590*/  FSEL R65, R65, -INF , P1 ;  /* 0xff80000041417808 */ /* 0x000fe40000800000 */
[----:B------:R-:W-:Y:S02]  /*25a0*/  FMNMX.FTZ R4, R64, R9, !PT ;  /* 0x0000000940047209 */ /* 0x000fe40007810000 */
[----:B------:R-:W-:Y:S02]  /*25b0*/  FMNMX.FTZ R21, R115, R20, !PT ;  /* 0x0000001473157209 */ /* 0x000fe40007810000 */
[----:B------:R-:W-:Y:S02]  /*25c0*/  FSEL R68, R68, -INF , P2 ;  /* 0xff80000044447808 */ /* 0x000fe40001000000 */
[----:B------:R-:W-:Y:S02]  /*25d0*/  FMNMX.FTZ R9, R65, R4, !PT ;  /* 0x0000000441097209 */ /* 0x000fe40007810000 */
[----:B------:R-:W-:-:S02]  /*25e0*/  FSEL R69, R69, -INF , P0 ;  /* 0xff80000045457808 */ /* 0x000fc40000000000 */
[----:B------:R-:W-:Y:S02]  /*25f0*/  FMNMX.FTZ R4, R68, R9, !PT ;  /* 0x0000000944047209 */ /* 0x000fe40007810000 */
[C---:B------:R-:W-:Y:S02]  /*2600*/  ISETP.GT.AND P0, PT, R6.reuse, 0x81, PT ;  /* 0x000000810600780c */ /* 0x040fe40003f04270 */
[----:B------:R-:W-:Y:S02]  /*2610*/  FMNMX.FTZ R9, R69, R4, !PT ;  /* 0x0000000445097209 */ /* 0x000fe40007810000 */
[----:B------:R-:W-:Y:S02]  /*2620*/  FSEL R67, R67, -INF , P1 ;  /* 0xff80000043437808 */ /* 0x000fe40000800000 */
[----:B------:R-:W-:Y:S02]  /*2630*/  ISETP.GT.AND P1, PT, R6, 0x88, PT ;  /* 0x000000880600780c */ /* 0x000fe40003f24270 */
[----:B------:R-:W-:-:S02]  /*2640*/  FSEL R70, R70, -INF , P2 ;  /* 0xff80000046467808 */ /* 0x000fc40001000000 */
[----:B------:R-:W-:Y:S02]  /*2650*/  ISETP.GT.AND P2, PT, R6, 0x89, PT ;  /* 0x000000890600780c */ /* 0x000fe40003f44270 */
[----:B------:R-:W-:Y:S02]  /*2660*/  FSEL R66, R66, -INF , P3 ;  /* 0xff80000042427808 */ /* 0x000fe40001800000 */
[C---:B------:R-:W-:Y:S02]  /*2670*/  ISETP.GT.AND P3, PT, R6.reuse, 0x90, PT ;  /* 0x000000900600780c */ /* 0x040fe40003f64270 */
[----:B------:R-:W-:Y:S02]  /*2680*/  FSEL R63, R63, -INF , P4 ;  /* 0xff8000003f3f7808 */ /* 0x000fe40002000000 */
[----:B------:R-:W-:Y:S01]  /*2690*/  ISETP.GT.AND P4, PT, R6, 0x91, PT ;  /* 0x000000910600780c */ /* 0x000fe20003f84270 */
[----:B------:R-:W-:Y:S02]  /*26a0*/  WARPGROUP.DEPBAR.LE gsb0, 0x0 ;  /* 0x00008000000079c5 */ /* 0x000fe40000010000 */
[----:B------:R-:W-:-:S02]  /*26b0*/  FSEL R8, R24, -INF , P6 ;  /* 0xff80000018087808 */ /* 0x000fc40003000000 */
[----:B------:R-:W-:Y:S02]  /*26c0*/  FMNMX.FTZ R24, R118, R21, !PT ;  /* 0x0000001576187209 */ /* 0x000fe40007810000 */
[----:B------:R-:W-:Y:S02]  /*26d0*/  FSEL R48, R25, -INF , P0 ;  /* 0xff80000019307808 */ /* 0x000fe40000000000 */
[----:B------:R-:W-:Y:S02]  /*26e0*/  FMNMX.FTZ R21, R119, R24, !PT ;  /* 0x0000001877157209 */ /* 0x000fe40007810000 */
[----:B------:R-:W-:Y:S02]  /*26f0*/  FMNMX.FTZ R9, R8, R9, !PT ;  /* 0x0000000908097209 */ /* 0x000fe40007810000 */
[----:B------:R-:W-:Y:S02]  /*2700*/  FMNMX.FTZ R24, R90, R21, !PT ;  /* 0x000000155a187209 */ /* 0x000fe40007810000 */
[----:B------:R-:W-:-:S02]  /*2710*/  FSEL R54, R28, -INF , P1 ;  /* 0xff8000001c367808 */ /* 0x000fc40000800000 */
[----:B------:R-:W-:Y:S02]  /*2720*/  FMNMX.FTZ R25, R91, R24, !PT ;  /* 0x000000185b197209 */ /* 0x000fe40007810000 */
[----:B------:R-:W-:Y:S02]  /*2730*/  FMNMX.FTZ R9, R48, R9, !PT ;  /* 0x0000000930097209 */ /* 0x000fe40007810000 */
[----:B------:R-:W-:Y:S02]  /*2740*/  FMNMX.FTZ R28, R94, R25, !PT ;  /* 0x000000195e1c7209 */ /* 0x000fe40007810000 */
[----:B------:R-:W-:Y:S02]  /*2750*/  FSEL R52, R29, -INF , P2 ;  /* 0xff8000001d347808 */ /* 0x000fe40001000000 */
[----:B------:R-:W-:Y:S02]  /*2760*/  FMNMX.FTZ R9, R54, R9, !PT ;  /* 0x0000000936097209 */ /* 0x000fe40007810000 */
[----:B------:R-:W-:-:S02]  /*2770*/  FMNMX.FTZ R25, R95, R28, !PT ;  /* 0x0000001c5f197209 */ /* 0x000fc40007810000 */
[----:B------:R-:W-:Y:S02]  /*2780*/  FSEL R50, R32, -INF , P3 ;  /* 0xff80000020327808 */ /* 0x000fe40001800000 */
[----:B------:R-:W-:Y:S02]  /*2790*/  FMNMX.FTZ R9, R52, R9, !PT ;  /* 0x0000000934097209 */ /* 0x000fe40007810000 */
[----:B------:R-:W-:Y:S02]  /*27a0*/  FMNMX.FTZ R28, R98, R25, !PT ;  /* 0x00000019621c7209 */ /* 0x000fe40007810000 */
[----:B------:R-:W-:Y:S02]  /*27b0*/  FSEL R62, R62, -INF , P5 ;  /* 0xff8000003e3e7808 */ /* 0x000fe40002800000 */
[----:B------:R-:W-:Y:S02]  /*27c0*/  FSEL R45, R33, -INF , P4 ;  /* 0xff800000212d7808 */ /* 0x000fe40002000000 */
[----:B------:R-:W-:-:S02]  /*27d0*/  FMNMX.FTZ R4, R50, R9, !PT ;  /* 0x0000000932047209 */ /* 0x000fc40007810000 */
[----:B------:R-:W-:Y:S02]  /*27e0*/  ISETP.GT.AND P5, PT, R6, 0x98, PT ;  /* 0x000000980600780c */ /* 0x000fe40003fa4270 */
[----:B------:R-:W-:Y:S02]  /*27f0*/  FMNMX.FTZ R29, R99, R28, !PT ;  /* 0x0000001c631d7209 */ /* 0x000fe40007810000 */
[----:B------:R-:W-:Y:S02]  /*2800*/  FSEL R47, R36, -INF , P5 ;  /* 0xff800000242f7808 */ /* 0x000fe40002800000 */
        /* <DEDUP_REMOVED lines=8> */
[----:B------:R-:W-:Y:S01]  /*2890*/  P2R R13, PR, RZ, 0x2 ;  /* 0x00000002ff0d7803 */ /* 0x000fe20000000000 */
[----:B------:R-:W1:Y:S01]  /*28a0*/  SHFL.BFLY PT, R4, R9, 0x2, 0x1f ;  /* 0x0c401f0009047f89 */ /* 0x000e6200000e0000 */
[----:B------:R-:W-:-:S02]  /*28b0*/  FMNMX.FTZ R33, R75, R32, !PT ;  /* 0x000000204b217209 */ /* 0x000fc40007810000 */
[----:B------:R-:W-:Y:S02]  /*28c0*/  ISETP.GT.AND P1, PT, R6, 0x79, PT ;  /* 0x000000790600780c */ /* 0x000fe40003f24270 */
[----:B------:R-:W-:Y:S02]  /*28d0*/  FMNMX.FTZ R36, R78, R33, !PT ;  /* 0x000000214e247209 */ /* 0x000fe40007810000 */
[----:B------:R-:W-:Y:S02]  /*28e0*/  P2R R14, PR, RZ, 0x1 ;  /* 0x00000001ff0e7803 */ /* 0x000fe40000000000 */
[----:B------:R-:W-:Y:S02]  /*28f0*/  FMNMX.FTZ R33, R79, R36, !PT ;  /* 0x000000244f217209 */ /* 0x000fe40007810000 */
[----:B------:R-:W-:Y:S02]  /*2900*/  ISETP.GT.AND P0, PT, R6, 0x80, PT ;  /* 0x000000800600780c */ /* 0x000fe40003f04270 */
[----:B------:R-:W-:-:S02]  /*2910*/  FMNMX.FTZ R36, R82, R33, !PT ;  /* 0x0000002152247209 */ /* 0x000fc40007810000 */
[----:B------:R-:W-:Y:S02]  /*2920*/  FSEL R71, R71, -INF , P1 ;  /* 0xff80000047477808 */ /* 0x000fe40000800000 */
[----:B------:R-:W-:Y:S02]  /*2930*/  FMNMX.FTZ R37, R83, R36, !PT ;  /* 0x0000002453257209 */ /* 0x000fe40007810000 */
[----:B------:R-:W-:Y:S02]  /*2940*/  FSEL R26, R26, -INF , P0 ;  /* 0xff8000001a1a7808 */ /* 0x000fe40000000000 */
[----:B------:R-:W-:Y:S02]  /*2950*/  FMNMX.FTZ R40, R86, R37, !PT ;  /* 0x0000002556287209 */ /* 0x000fe40007810000 */
[----:B------:R-:W-:Y:S02]  /*2960*/  ISETP.NE.AND P0, PT, R14, RZ, PT ;  /* 0x000000ff0e00720c */ /* 0x000fe40003f05270 */
[----:B-1----:R-:W-:-:S02]  /*2970*/  FMNMX.FTZ R10, R9, R4, !PT ;  /* 0x00000004090a7209 */ /* 0x002fc40007810000 */
[----:B------:R-:W-:Y:S02]  /*2980*/  FMNMX.FTZ R37, R87, R40, !PT ;  /* 0x0000002857257209 */ /* 0x000fe40007810000 */
[----:B------:R-:W-:Y:S01]  /*2990*/  P2R R12, PR, RZ, 0x4 ;  /* 0x00000004ff0c7803 */ /* 0x000fe20000000000 */
[----:B------:R-:W1:Y:S01]  /*29a0*/  SHFL.BFLY PT, R11, R10, 0x1, 0x1f ;  /* 0x0c201f000a0b7f89 */ /* 0x000e6200000e0000 */
[----:B------:R-:W-:Y:S02]  /*29b0*/  FMNMX.FTZ R40, R58, R37, !PT ;  /* 0x000000253a287209 */ /* 0x000fe40007810000 */
[----:B------:R-:W-:Y:S02]  /*29c0*/  ISETP.NE.AND P1, PT, R13, RZ, PT ;  /* 0x000000ff0d00720c */ /* 0x000fe40003f25270 */
[----:B------:R-:W-:Y:S02]  /*29d0*/  FMNMX.FTZ R41, R59, R40, !PT ;  /* 0x000000283b297209 */ /* 0x000fe40007810000 */
[----:B------:R-:W-:-:S02]  /*29e0*/  FSEL R27, R27, -INF , P0 ;  /* 0xff8000001b1b7808 */ /* 0x000fc40000000000 */
[----:B------:R-:W-:Y:S02]  /*29f0*/  FMNMX.FTZ R40, R62, R41, !PT ;  /* 0x000000293e287209 */ /* 0x000fe40007810000 */
[----:B------:R-:W-:Y:S02]  /*2a00*/  FSEL R30, R30, -INF , P1 ;  /* 0xff8000001e1e7808 */ /* 0x000fe40000800000 */
[----:B------:R-:W-:Y:S02]  /*2a10*/  FMNMX.FTZ R41, R63, R40, !PT ;  /* 0x000000283f297209 */ /* 0x000fe40007810000 */
[----:B------:R-:W-:Y:S02]  /*2a20*/  ISETP.NE.AND P0, PT, R7, RZ, PT ;  /* 0x000000ff0700720c */ /* 0x000fe40003f05270 */
[----:B------:R-:W-:-:S04]  /*2a30*/  FMNMX.FTZ R44, R66, R41, !PT ;  /* 0x00000029422c7209 */ /* 0x000fc80007810000 */
[----:B------:R-:W-:Y:S02]  /*2a40*/  FMNMX.FTZ R41, R67, R44, !PT ;  /* 0x0000002c43297209 */ /* 0x000fe40007810000 */
[----:B-1----:R-:W-:Y:S02]  /*2a50*/  FMNMX.FTZ R4, R10, R11, !PT ;  /* 0x0000000b0a047209 */ /* 0x002fe40007810000 */
        /* <DEDUP_REMOVED lines=17> */
[----:B------:R-:W-:Y:S01]  /*2b70*/  FSEL R73, R38, -INF , P5 ;  /* 0xff80000026497808 */ /* 0x000fe20002800000 */
[--C-:B------:R-:W-:Y:S01]  /*2b80*/  FFMA.FTZ R57, R57, UR43, -R49.reuse ;  /* 0x0000002b39397c23 */ /* 0x100fe20008010831 */
[----:B------:R-:W-:-:S01]  /*2b90*/  FFMA.FTZ R31, R56, UR43, -R49 ;  /* 0x0000002b381f7c23 */ /* 0x000fc20008010831 */
[----:B------:R2:W-:Y:S01]  /*2ba0*/  MUFU.EX2 R37, R76 ;  /* 0x0000004c00257308 */ /* 0x0005e20000000800 */
[----:B-1----:R-:W-:Y:S01]  /*2bb0*/  FSEL R72, R35, -INF , P4 ;  /* 0xff80000023487808 */ /* 0x002fe20002000000 */
[--C-:B------:R-:W-:Y:S01]  /*2bc0*/  FFMA.FTZ R6, R104, UR43, -R49.reuse ;  /* 0x0000002b68067c23 */ /* 0x100fe20008010831 */
[----:B------:R-:W-:Y:S01]  /*2bd0*/  FMNMX.FTZ R35, R53, R44, !PT ;  /* 0x0000002c35237209 */ /* 0x000fe20007810000 */
[--C-:B------:R-:W-:Y:S01]  /*2be0*/  FFMA.FTZ R44, R61, UR43, -R49.reuse ;  /* 0x0000002b3d2c7c23 */ /* 0x100fe20008010831 */
[----:B------:R-:W-:-:S01]  /*2bf0*/  FFMA.FTZ R61, R8, UR43, -R49 ;  /* 0x0000002b083d7c23 */ /* 0x000fc20008010831 */
[--C-:B------:R-:W-:Y:S01]  /*2c00*/  FFMA.FTZ R7, R105, UR43, -R49.reuse ;  /* 0x0000002b69077c23 */ /* 0x100fe20008010831 */
[----:B------:R-:W-:Y:S01]  /*2c10*/  FMNMX.FTZ R38, R72, R35, !PT ;  /* 0x0000002348267209 */ /* 0x000fe20007810000 */
[--C-:B------:R-:W-:Y:S01]  /*2c20*/  FFMA.FTZ R56, R65, UR43, -R49.reuse ;  /* 0x0000002b41387c23 */ /* 0x100fe20008010831 */
[----:B--2---:R-:W-:Y:S01]  /*2c30*/  FSEL R76, R39, -INF , P6 ;  /* 0xff800000274c7808 */ /* 0x004fe20003000000 */
        /* <DEDUP_REMOVED lines=10> */
[----:B------:R-:W2:Y:S01]  /*2ce0*/  SHFL.BFLY PT, R60, R77, 0x2, 0x1f ;  /* 0x0c401f004d3c7f89 */ /* 0x000ea200000e0000 */
[----:B------:R-:W-:-:S01]  /*2cf0*/  FFMA.FTZ R14, R117, UR43, -R49 ;  /* 0x0000002b750e7c23 */ /* 0x000fc20008010831 */
[--C-:B-1----:R-:W-:Y:S01]  /*2d00*/  FFMA.FTZ R57, R68, UR43, -R49.reuse ;  /* 0x0000002b44397c23 */ /* 0x102fe20008010831 */
        /* <DEDUP_REMOVED lines=19> */
[----:B------:R-:W-:Y:S01]  /*2e40*/  FFMA.FTZ R46, R46, UR43, -R49 ;  /* 0x0000002b2e2e7c23 */ /* 0x000fe20008010831 */
[----:B------:R-:W-:Y:S01]  /*2e50*/  MUFU.EX2 R6, R6 ;  /* 0x0000000600067308 */ /* 0x000fe20000000800 */
[----:B--2---:R-:W-:-:S02]  /*2e60*/  FMNMX.FTZ R64, R77, R60, !PT ;  /* 0x0000003c4d407209 */ /* 0x004fc40007810000 */
[----:B0-----:R-:W-:-:S03]  /*2e70*/  LOP3.LUT P2, RZ, R120, 0x7f, RZ, 0xc0, !PT ;  /* 0x0000007f78ff7812 */ /* 0x001fc6000784c0ff */
[----:B------:R-:W0:Y:S02]  /*2e80*/  SHFL.BFLY PT, R69, R64, 0x1, 0x1f ;  /* 0x0c201f0040457f89 */ /* 0x000e2400000e0000 */
[----:B------:R-:W-:Y:S08]  /*2e90*/  MUFU.EX2 R7, R7 ;  /* 0x0000000700077308 */ /* 0x000ff00000000800 */
[----:B------:R-:W-:Y:S08]  /*2ea0*/  MUFU.EX2 R9, R9 ;  /* 0x0000000900097308 */ /* 0x000ff00000000800 */
[----:B------:R1:W-:Y:S01]  /*2eb0*/  MUFU.EX2 R60, R68 ;  /* 0x00000044003c7308 */ /* 0x0003e20000000800 */
[----:B0-----:R-:W-:Y:S01]  /*2ec0*/  FMNMX.FTZ R8, R64, R69, !PT ;  /* 0x0000004540087209 */ /* 0x001fe20007810000 */
[----:B------:R-:W-:-:S06]  /*2ed0*/  IMAD.U32 R69, RZ, RZ, UR43 ;  /* 0x0000002bff457e24 */ /* 0x000fcc000f8e00ff */
[----:B------:R-:W0:Y:S01]  /*2ee0*/  MUFU.EX2 R10, R10 ;  /* 0x0000000a000a7308 */ /* 0x000e220000000800 */
[C---:B------:R-:W-:Y:S01]  /*2ef0*/  FSETP.NEU.FTZ.AND P1, PT, R8.reuse, -INF , PT ;  /* 0xff8000000800780b */ /* 0x040fe20003f3d000 */
[----:B------:R-:W-:-:S05]  /*2f00*/  FFMA.FTZ R64, R8, R69, -8 ;  /* 0xc100000008407423 */ /* 0x000fca0000010045 */
[----:B------:R-:W-:Y:S01]  /*2f10*/  FSEL R64, R64, RZ, P1 ;  /* 0x000000ff40407208 */ /* 0x000fe20000800000 */
[----:B------:R-:W-:Y:S01]  /*2f20*/  MUFU.EX2 R11, R11 ;  /* 0x0000000b000b7308 */ /* 0x000fe20000000800 */
[----:B------:R-:W-:-:S03]  /*2f30*/  PLOP3.LUT P1, PT, PT, PT, UP0, 0x80, 0x0 ;  /* 0x000000000000781c */ /* 0x000fc60003f2f008 */
[--C-:B------:R-:W-:Y:S01]  /*2f40*/  FFMA.FTZ R49, R106, UR43, -R64.reuse ;  /* 0x0000002b6a317c23 */ /* 0x100fe20008010840 */
[----:B------:R-:W-:-:S01]  /*2f50*/  FFMA.FTZ R52, R107, UR43, -R64 ;  /* 0x0000002b6b347c23 */ /* 0x000fc20008010840 */
[--C-:B------:R-:W-:Y:S01]  /*2f60*/  FFMA.FTZ R77, R110, UR43, -R64.reuse ;  /* 0x0000002b6e4d7c23 */ /* 0x100fe20008010840 */
[----:B------:R-:W-:-:S01]  /*2f70*/  FFMA.FTZ R80, R111, UR43, -R64 ;  /* 0x0000002b6f507c23 */ /* 0x000fc20008010840 */
[--C-:B-1----:R-:W-:Y:S01]  /*2f80*/  FFMA.FTZ R68, R114, UR43, -R64.reuse ;  /* 0x0000002b72447c23 */ /* 0x102fe20008010840 */
[----:B------:R1:W-:Y:S01]  /*2f90*/  MUFU.EX2 R21, R92 ;  /* 0x0000005c00157308 */ /* 0x0003e20000000800 */
[----:B------:R-:W-:-:S01]  /*2fa0*/  FFMA.FTZ R69, R115, UR43, -R64 ;  /* 0x0000002b73457c23 */ /* 0x000fc20008010840 */
[--C-:B------:R-:W-:Y:S01]  /*2fb0*/  FFMA.FTZ R89, R98, UR43, -R64.reuse ;  /* 0x0000002b62597c23 */ /* 0x100fe20008010840 */
[----:B------:R-:W-:-:S01]  /*2fc0*/  FFMA.FTZ R93, R102, UR43, -R64 ;  /* 0x0000002b665d7c23 */ /* 0x000fc20008010840 */
[--C-:B------:R-:W-:Y:S01]  /*2fd0*/  FFMA.FTZ R74, R74, UR43, -R64.reuse ;  /* 0x0000002b4a4a7c23 */ /* 0x100fe20008010840 */
[----:B------:R-:W-:-:S01]  /*2fe0*/  FFMA.FTZ R75, R75, UR43, -R64 ;  /* 0x0000002b4b4b7c23 */ /* 0x000fc20008010840 */
[--C-:B------:R-:W-:Y:S01]  /*2ff0*/  FFMA.FTZ R66, R66, UR43, -R64.reuse ;  /* 0x0000002b42427c23 */ /* 0x100fe20008010840 */
[----:B0-----:R-:W-:Y:S01]  /*3000*/  F2FP.SATFINITE.E4M3.F32.PACK_AB_MERGE_C R152, R10, R9, RZ ;  /* 0x000000090a98723e */ /* 0x001fe200048070ff */
[----:B------:R-:W-:Y:S01]  /*3010*/  MUFU.EX2 R49, R49 ;  /* 0x0000003100317308 */ /* 0x000fe20000000800 */
[----:B-1----:R-:W-:-:S01]  /*3020*/  FFMA.FTZ R92, R95, UR43, -R64 ;  /* 0x0000002b5f5c7c23 */ /* 0x002fc20008010840 */
[--C-:B------:R-:W-:Y:S01]  /*3030*/  FFMA.FTZ R95, R78, UR43, -R64.reuse ;  /* 0x0000002b4e5f7c23 */ /* 0x100fe20008010840 */
[----:B------:R-:W-:-:S01]  /*3040*/  FFMA.FTZ R78, R82, UR43, -R64 ;  /* 0x0000002b524e7c23 */ /* 0x000fc20008010840 */
[----:B------:R-:W-:Y:S01]  /*3050*/  FFMA.FTZ R82, R86, UR43, -R64 ;  /* 0x0000002b56527c23 */ /* 0x000fe20008010840 */
[----:B------:R-:W-:-:S01]  /*3060*/  FADD.FTZ R86, R6, R7 ;  /* 0x0000000706567221 */ /* 0x000fc20000010000 */
[----:B------:R-:W-:Y:S01]  /*3070*/  F2FP.SATFINITE.E4M3.F32.PACK_AB_MERGE_C R152, R7, R6, R152 ;  /* 0x000000060798723e */ /* 0x000fe20004807098 */
        /* <DEDUP_REMOVED lines=9> */
[----:B------:R-:W1:Y:S08]  /*3110*/  MUFU.EX2 R77, R77 ;  /* 0x0000004d004d7308 */ /* 0x000e700000000800 */
[----:B------:R-:W2:Y:S01]  /*3120*/  MUFU.EX2 R80, R80 ;  /* 0x0000005000507308 */ /* 0x000ea20000000800 */
[----:B0-----:R-:W-:-:S07]  /*3130*/  FADD.FTZ R98, R49, R52 ;  /* 0x0000003431627221 */ /* 0x001fce0000010000 */
[----:B------:R-:W0:Y:S01]  /*3140*/  MUFU.EX2 R68, R68 ;  /* 0x0000004400447308 */ /* 0x000e220000000800 */
[----:B-1----:R-:W-:-:S07]  /*3150*/  FADD.FTZ R97, R77, R98 ;  /* 0x000000624d617221 */ /* 0x002fce0000010000 */
[----:B------:R1:W-:Y:S01]  /*3160*/  MUFU.EX2 R34, R85 ;  /* 0x0000005500227308 */ /* 0x0003e20000000800 */
[----:B--2---:R-:W-:-:S01]  /*3170*/  FADD.FTZ R97, R80, R97 ;  /* 0x0000006150617221 */ /* 0x004fc20000010000 */
[----:B------:R-:W-:-:S04]  /*3180*/  F2FP.SATFINITE.E4M3.F32.PACK_AB_MERGE_C R77, R80, R77, RZ ;  /* 0x0000004d504d723e */ /* 0x000fc800048070ff */
[----:B------:R-:W-:Y:S01]  /*3190*/  F2FP.SATFINITE.E4M3.F32.PACK_AB_MERGE_C R153, R52, R49, R77 ;  /* 0x000000313499723e */ /* 0x000fe2000480704d */
[----:B------:R-:W-:Y:S01]  /*31a0*/  IMAD.MOV.U32 R52, RZ, RZ, R55 ;  /* 0x000000ffff347224 */ /* 0x000fe200078e0037 */
[----:B------:R-:W-:Y:S01]  /*31b0*/  MUFU.EX2 R12, R12 ;  /* 0x0000000c000c7308 */ /* 0x000fe20000000800 */
[----:B-1----:R-:W-:-:S01]  /*31c0*/  FFMA.FTZ R85, R118, UR43, -R64 ;  /* 0x0000002b76557c23 */ /* 0x002fc20008010840 */
[----:B------:R-:W-:-:S06]  /*31d0*/  IMAD.MOV.U32 R49, RZ, RZ, R55 ;  /* 0x000000ffff317224 */ /* 0x000fcc00078e0037 */
[----:B------:R1:W-:Y:S08]  /*31e0*/  MUFU.EX2 R25, R96 ;  /* 0x0000006000197308 */ /* 0x0003f00000000800 */
[----:B------:R-:W2:Y:S01]  /*31f0*/  MUFU.EX2 R69, R69 ;  /* 0x0000004500457308 */ /* 0x000ea20000000800 */
[----:B-1----:R-:W-:-:S01]  /*3200*/  FFMA.FTZ R96, R79, UR43, -R64 ;  /* 0x0000002b4f607c23 */ /* 0x002fc20008010840 */
[--C-:B------:R-:W-:Y:S01]  /*3210*/  FFMA.FTZ R79, R83, UR43, -R64.reuse ;  /* 0x0000002b534f7c23 */ /* 0x100fe20008010840 */
[----:B------:R-:W-:-:S01]  /*3220*/  FFMA.FTZ R83, R87, UR43, -R64 ;  /* 0x0000002b57537c23 */ /* 0x000fc20008010840 */
[----:B------:R-:W-:Y:S01]  /*3230*/  FADD.FTZ R87, R9, R86 ;  /* 0x0000005609577221 */ /* 0x000fe20000010000 */
[----:B------:R-:W-:-:S01]  /*3240*/  FFMA.FTZ R86, R58, UR43, -R64 ;  /* 0x0000002b3a567c23 */ /* 0x000fc20008010840 */
[----:B------:R-:W-:-:S02]  /*3250*/  @!P2 VIADD R58, R5, 0x13240 ;  /* 0x00013240053aa836 */ /* 0x000fc40000000000 */
[----:B------:R1:W-:Y:S01]  /*3260*/  MUFU.EX2 R15, R88 ;  /* 0x00000058000f7308 */ /* 0x0003e20000000800 */
[----:B------:R-:W-:-:S01]  /*3270*/  FADD.FTZ R98, R10, R87 ;  /* 0x000000570a627221 */ /* 0x000fc20000010000 */
[----:B------:R-:W-:Y:S01]  /*3280*/  FFMA.FTZ R87, R59, UR43, -R64 ;  /* 0x0000002b3b577c23 */ /* 0x000fe20008010840 */
[----:B------:R-:W-:Y:S01]  /*3290*/  @!P2 PRMT R58, RZ, 0x654, R58 ;  /* 0x00000654ff3aa816 */ /* 0x000fe2000000003a */
[--C-:B------:R-:W-:Y:S01]  /*32a0*/  FFMA.FTZ R59, R62, UR43, -R64.reuse ;  /* 0x0000002b3e3b7c23 */ /* 0x100fe20008010840 */
[----:B------:R-:W-:-:S02]  /*32b0*/  FFMA.FTZ R62, R63, UR43, -R64 ;  /* 0x0000002b3f3e7c23 */ /* 0x000fc40008010840 */
[----:B------:R3:W-:Y:S01]  /*32c0*/  @!P2 SYNCS.ARRIVE.TRANS64.RED.A1T0 RZ, [R58+URZ], RZ ;  /* 0x000000ff3affa9a7 */ /* 0x0007e2000810043f */
[----:B------:R-:W-:Y:S01]  /*32d0*/  MUFU.EX2 R13, R13 ;  /* 0x0000000d000d7308 */ /* 0x000fe20000000800 */
[----:B-1----:R-:W-:-:S07]  /*32e0*/  FFMA.FTZ R88, R119, UR43, -R64 ;  /* 0x0000002b77587c23 */ /* 0x002fce0008010840 */
[----:B------:R-:W-:Y:S08]  /*32f0*/  MUFU.EX2 R85, R85 ;  /* 0x0000005500557308 */ /* 0x000ff00000000800 */
[----:B------:R1:W-:Y:S08]  /*3300*/  MUFU.EX2 R41, R81 ;  /* 0x0000005100297308 */ /* 0x0003f00000000800 */
[----:B------:R-:W4:Y:S01]  /*3310*/  MUFU.EX2 R14, R14 ;  /* 0x0000000e000e7308 */ /* 0x000f220000000800 */
[----:B-1----:R-:W-:-:S01]  /*3320*/  FFMA.FTZ R81, R90, UR43, -R64 ;  /* 0x0000002b5a517c23 */ /* 0x002fc20008010840 */
[----:B------:R-:W-:Y:S01]  /*3330*/  FFMA.FTZ R90, R99, UR43, -R64 ;  /* 0x0000002b635a7c23 */ /* 0x000fe20008010840 */
[----:B------:R-:W-:-:S01]  /*3340*/  FADD.FTZ R99, R11, R98 ;  /* 0x000000620b637221 */ /* 0x000fc20000010000 */
[----:B0-----:R-:W-:-:S04]  /*3350*/  FADD.FTZ R98, R68, R97 ;  /* 0x0000006144627221 */ /* 0x001fc80000010000 */
[----:B------:R-:W0:Y:S01]  /*3360*/  MUFU.EX2 R88, R88 ;  /* 0x0000005800587308 */ /* 0x000e220000000800 */
[----:B--2---:R-:W-:-:S07]  /*3370*/  FADD.FTZ R98, R69, R98 ;  /* 0x0000006245627221 */ /* 0x004fce0000010000 */
[----:B------:R1:W-:Y:S01]  /*3380*/  MUFU.EX2 R43, R84 ;  /* 0x00000054002b7308 */ /* 0x0003e20000000800 */
[----:B----4-:R-:W-:-:S04]  /*3390*/  F2FP.SATFINITE.E4M3.F32.PACK_AB_MERGE_C R154, R14, R13, RZ ;  /* 0x0000000d0e9a723e */ /* 0x010fc800048070ff */
[----:B------:R-:W-:-:S03]  /*33a0*/  F2FP.SATFINITE.E4M3.F32.PACK_AB_MERGE_C R154, R12, R11, R154 ;  /* 0x0000000b0c9a723e */ /* 0x000fc6000480709a */
[----:B------:R-:W-:Y:S01]  /*33b0*/  MUFU.EX2 R81, R81 ;  /* 0x0000005100517308 */ /* 0x000fe20000000800 */
[----:B-1----:R-:W-:-:S01]  /*33c0*/  FFMA.FTZ R84, R91, UR43, -R64 ;  /* 0x0000002b5b547c23 */ /* 0x002fc20008010840 */
[--C-:B------:R-:W-:Y:S01]  /*33d0*/  FFMA.FTZ R91, R94, UR43, -R64.reuse ;  /* 0x0000002b5e5b7c23 */ /* 0x100fe20008010840 */
[----:B------:R-:W-:-:S05]  /*33e0*/  FFMA.FTZ R94, R103, UR43, -R64 ;  /* 0x0000002b675e7c23 */ /* 0x000fca0008010840 */
[----:B------:R-:W-:Y:S08]  /*33f0*/  MUFU.EX2 R20, R20 ;  /* 0x0000001400147308 */ /* 0x000ff00000000800 */
[----:B------:R1:W-:Y:S08]  /*3400*/  MUFU.EX2 R29, R100 ;  /* 0x00000064001d7308 */ /* 0x0003f00000000800 */
[----:B------:R-:W-:Y:S01]  /*3410*/  MUFU.EX2 R84, R84 ;  /* 0x0000005400547308 */ /* 0x000fe20000000800 */
[----:B-1----:R-:W-:-:S01]  /*3420*/  FADD.FTZ R100, R12, R99 ;  /* 0x000000630c647221 */ /* 0x002fc20000010000 */
[----:B------:R-:W-:Y:S01]  /*3430*/  FADD.FTZ R99, R85, R98 ;  /* 0x0000006255637221 */ /* 0x000fe20000010000 */
[----:B0-----:R-:W-:-:S02]  /*3440*/  F2FP.SATFINITE.E4M3.F32.PACK_AB_MERGE_C R85, R88, R85, RZ ;  /* 0x000000555855723e */ /* 0x001fc400048070ff */
[----:B------:R-:W-:Y:S01]  /*3450*/  FADD.FTZ R97, R13, R100 ;  /* 0x000000640d617221 */ /* 0x000fe20000010000 */
[----:B------:R-:W-:-:S01]  /*3460*/  FADD.FTZ R98, R88, R99 ;  /* 0x0000006358627221 */ /* 0x000fc20000010000 */
[----:B------:R-:W-:Y:S01]  /*3470*/  F2FP.SATFINITE.E4M3.F32.PACK_AB_MERGE_C R155, R69, R68, R85 ;  /* 0x00000044459b723e */ /* 0x000fe20004807055 */
[----:B------:R-:W-:Y:S08]  /*3480*/  MUFU.EX2 R91, R91 ;  /* 0x0000005b005b7308 */ /* 0x000ff00000000800 */
[----:B------:R-:W0:Y:S08]  /*3490*/  MUFU.EX2 R24, R24 ;  /* 0x0000001800187308 */ /* 0x000e300000000800 */
[----:B------:R1:W-:Y:S08]  /*34a0*/  MUFU.EX2 R5, R86 ;  /* 0x0000005600057308 */ /* 0x0003f00000000800 */
[----:B------:R-:W2:Y:S01]  /*34b0*/  MUFU.EX2 R92, R92 ;  /* 0x0000005c005c7308 */ /* 0x000ea20000000800 */
[----:B-1----:R-:W-:-:S01]  /*34c0*/  FADD.FTZ R86, R14, R97 ;  /* 0x000000610e567221 */ /* 0x002fc20000010000 */
[----:B0-----:R-:W-:-:S03]  /*34d0*/  F2FP.SATFINITE.E4M3.F32.PACK_AB_MERGE_C R136, R24, R21, RZ ;  /* 0x000000151888723e */ /* 0x001fc600048070ff */
[----:B------:R-:W-:Y:S01]  /*34e0*/  FADD.FTZ R63, R15, R86 ;  /* 0x000000560f3f7221 */ /* 0x000fe20000010000 */
[C---:B------:R-:W-:Y:S02]  /*34f0*/  F2FP.SATFINITE.E4M3.F32.PACK_AB_MERGE_C R136, R20.reuse, R15, R136 ;  /* 0x0000000f1488723e */ /* 0x040fe40004807088 */
[----:B------:R-:W0:Y:S01]  /*3500*/  MUFU.EX2 R89, R89 ;  /* 0x0000005900597308 */ /* 0x000e220000000800 */
[----:B------:R-:W-:-:S01]  /*3510*/  FADD.FTZ R86, R20, R63 ;  /* 0x0000003f14567221 */ /* 0x000fc20000010000 */
[----:B------:R-:W-:-:S06]  /*3520*/  FFMA.FTZ R63, R26, UR43, -R64 ;  /* 0x0000002b1a3f7c23 */ /* 0x000fcc0008010840 */
[----:B---3--:R1:W-:Y:S08]  /*3530*/  MUFU.EX2 R58, R87 ;  /* 0x00000057003a7308 */ /* 0x0083f00000000800 */
[----:B------:R-:W3:Y:S01]  /*3540*/  MUFU.EX2 R28, R28 ;  /* 0x0000001c001c7308 */ /* 0x000ee20000000800 */
[----:B-1----:R-:W-:-:S04]  /*3550*/  FADD.FTZ R87, R81, R98 ;  /* 0x0000006251577221 */ /* 0x002fc80000010000 */
[----:B------:R-:W-:Y:S01]  /*3560*/  FADD.FTZ R98, R84, R87 ;  /* 0x0000005754627221 */ /* 0x000fe20000010000 */
[----:B------:R-:W-:-:S01]  /*3570*/  FADD.FTZ R87, R21, R86 ;  /* 0x0000005615577221 */ /* 0x000fc20000010000 */
[----:B------:R-:W-:Y:S01]  /*3580*/  FFMA.FTZ R86, R27, UR43, -R64 ;  /* 0x0000002b1b567c23 */ /* 0x000fe20008010840 */
[----:B------:R-:W1:Y:S01]  /*3590*/  MUFU.EX2 R90, R90 ;  /* 0x0000005a005a7308 */ /* 0x000e620000000800 */
[----:B------:R-:W-:-:S01]  /*35a0*/  FADD.FTZ R97, R91, R98 ;  /* 0x000000625b617221 */ /* 0x000fc20000010000 */
[----:B------:R-:W-:Y:S01]  /*35b0*/  FADD.FTZ R98, R24, R87 ;  /* 0x0000005718627221 */ /* 0x000fe20000010000 */
[----:B------:R-:W-:-:S01]  /*35c0*/  FFMA.FTZ R64, R76, UR43, -R64 ;  /* 0x0000002b4c407c23 */ /* 0x000fc20008010840 */
[C---:B--2---:R-:W-:Y:S01]  /*35d0*/  F2FP.SATFINITE.E4M3.F32.PACK_AB_MERGE_C R91, R92.reuse, R91, RZ ;  /* 0x0000005b5c5b723e */ /* 0x044fe200048070ff */
[----:B------:R-:W-:-:S01]  /*35e0*/  FADD.FTZ R100, R92, R97 ;  /* 0x000000615c647221 */ /* 0x000fc20000010000 */
[----:B------:R-:W-:Y:S02]  /*35f0*/  FADD.FTZ R27, R25, R98 ;  /* 0x00000062191b7221 */ /* 0x000fe40000010000 */
[----:B------:R-:W2:Y:S01]  /*3600*/  MUFU.EX2 R93, R93 ;  /* 0x0000005d005d7308 */ /* 0x000ea20000000800 */
[----:B0-----:R-:W-:-:S01]  /*3610*/  FADD.FTZ R87, R89, R100 ;  /* 0x0000006459577221 */ /* 0x001fc20000010000 */
[----:B---3--:R-:W-:Y:S01]  /*3620*/  FADD.FTZ R98, R28, R27 ;  /* 0x0000001b1c627221 */ /* 0x008fe20000010000 */
[----:B------:R-:W-:-:S05]  /*3630*/  F2FP.SATFINITE.E4M3.F32.PACK_AB_MERGE_C R137, R84, R81, R91 ;  /* 0x000000515489723e */ /* 0x000fca000480705b */
[----:B------:R-:W0:Y:S01]  /*3640*/  MUFU.EX2 R32, R32 ;  /* 0x0000002000207308 */ /* 0x000e220000000800 */
[----:B-1----:R-:W-:-:S01]  /*3650*/  FADD.FTZ R100, R90, R87 ;  /* 0x000000575a647221 */ /* 0x002fc20000010000 */
[----:B------:R-:W-:-:S06]  /*3660*/  FADD.FTZ R87, R29, R98 ;  /* 0x000000621d577221 */ /* 0x000fcc0000010000 */
[----:B------:R-:W1:Y:S01]  /*3670*/  MUFU.EX2 R94, R94 ;  /* 0x0000005e005e7308 */ /* 0x000e620000000800 */
[----:B--2---:R-:W-:-:S07]  /*3680*/  FADD.FTZ R97, R93, R100 ;  /* 0x000000645d617221 */ /* 0x004fce0000010000 */
[----:B------:R-:W2:Y:S01]  /*3690*/  MUFU.EX2 R74, R74 ;  /* 0x0000004a004a7308 */ /* 0x000ea20000000800 */
[----:B0-----:R-:W-:-:S04]  /*36a0*/  F2FP.SATFINITE.E4M3.F32.PACK_AB_MERGE_C R138, R32, R29, RZ ;  /* 0x0000001d208a723e */ /* 0x001fc800048070ff */
[----:B------:R-:W-:Y:S01]  /*36b0*/  F2FP.SATFINITE.E4M3.F32.PACK_AB_MERGE_C R138, R28, R25, R138 ;  /* 0x000000191c8a723e */ /* 0x000fe2000480708a */
[----:B------:R-:W-:Y:S02]  /*36c0*/  IMAD.MOV.U32 R28, RZ, RZ, R55 ;  /* 0x000000ffff1c7224 */ /* 0x000fe400078e0037 */
[----:B------:R-:W-:Y:S01]  /*36d0*/  MUFU.EX2 R36, R36 ;  /* 0x0000002400247308 */ /* 0x000fe20000000800 */
[----:B-1----:R-:W-:-:S01]  /*36e0*/  FADD.FTZ R97, R94, R97 ;  /* 0x000000615e617221 */ /* 0x002fc20000010000 */
[----:B------:R-:W-:Y:S01]  /*36f0*/  F2FP.SATFINITE.E4M3.F32.PACK_AB_MERGE_C R93, R94, R93, RZ ;  /* 0x0000005d5e5d723e */ /* 0x000fe200048070ff */
[----:B------:R-:W-:-:S03]  /*3700*/  IMAD.MOV.U32 R25, RZ, RZ, R55 ;  /* 0x000000ffff197224 */ /* 0x000fc600078e0037 */
[----:B------:R-:W-:Y:S02]  /*3710*/  F2FP.SATFINITE.E4M3.F32.PACK_AB_MERGE_C R139, R90, R89, R93 ;  /* 0x000000595a8b723e */ /* 0x000fe4000480705d */
[----:B------:R-:W0:Y:S01]  /*3720*/  MUFU.EX2 R75, R75 ;  /* 0x0000004b004b7308 */ /* 0x000e220000000800 */
[----:B--2---:R-:W-:-:S07]  /*3730*/  FADD.FTZ R10, R74, R97 ;  /* 0x000000614a0a7221 */ /* 0x004fce0000010000 */
[----:B------:R-:W1:Y:S08]  /*3740*/  MUFU.EX2 R95, R95 ;  /* 0x0000005f005f7308 */ /* 0x000e700000000800 */
[----:B------:R-:W2:Y:S01]  /*3750*/  MUFU.EX2 R42, R42 ;  /* 0x0000002a002a7308 */ /* 0x000ea20000000800 */
[----:B0-----:R-:W-:-:S07]  /*3760*/  FADD.FTZ R10, R75, R10 ;  /* 0x0000000a4b0a7221 */ /* 0x001fce0000010000 */
[----:B------:R0:W-:Y:S01]  /*3770*/  MUFU.EX2 R26, R66 ;  /* 0x00000042001a7308 */ /* 0x0001e20000000800 */
[----:B-1----:R-:W-:-:S07]  /*3780*/  FADD.FTZ R21, R95, R10 ;  /* 0x0000000a5f157221 */ /* 0x002fce0000010000 */
[----:B------:R-:W1:Y:S01]  /*3790*/  MUFU.EX2 R96, R96 ;  /* 0x0000006000607308 */ /* 0x000e620000000800 */
[----:B0-----:R-:W-:-:S01]  /*37a0*/  FADD.FTZ R66, R32, R87 ;  /* 0x0000005720427221 */ /* 0x001fc20000010000 */
[----:B--2---:R-:W-:-:S03]  /*37b0*/  F2FP.SATFINITE.E4M3.F32.PACK_AB_MERGE_C R140, R42, R37, RZ ;  /* 0x000000252a8c723e */ /* 0x004fc600048070ff */
[----:B------:R-:W-:Y:S01]  /*37c0*/  FADD.FTZ R87, R33, R66 ;  /* 0x0000004221577221 */ /* 0x000fe20000010000 */
[C---:B------:R-:W-:Y:S01]  /*37d0*/  F2FP.SATFINITE.E4M3.F32.PACK_AB_MERGE_C R140, R36.reuse, R33, R140 ;  /* 0x00000021248c723e */ /* 0x040fe2000480708c */
[----:B------:R-:W-:Y:S01]  /*37e0*/  IMAD.MOV.U32 R33, RZ, RZ, R55 ;  /* 0x000000ffff217224 */ /* 0x000fe200078e0037 */
[----:B------:R-:W0:Y:S01]  /*37f0*/  MUFU.EX2 R40, R40 ;  /* 0x0000002800287308 */ /* 0x000e220000000800 */
[----:B------:R-:W-:-:S01]  /*3800*/  FADD.FTZ R24, R36, R87 ;  /* 0x0000005724187221 */ /* 0x000fc20000010000 */
[----:B------:R-:W-:-:S03]  /*3810*/  IMAD.MOV.U32 R36, RZ, RZ, R55 ;  /* 0x000000ffff247224 */ /* 0x000fc600078e0037 */
[----:B------:R-:W-:Y:S01]  /*3820*/  FADD.FTZ R13, R37, R24 ;  /* 0x00000018250d7221 */ /* 0x000fe20000010000 */
[----:B------:R-:W-:Y:S02]  /*3830*/  IMAD.MOV.U32 R37, RZ, RZ, R55 ;  /* 0x000000ffff257224 */ /* 0x000fe400078e0037 */
[----:B------:R-:W2:Y:S01]  /*3840*/  MUFU.EX2 R78, R78 ;  /* 0x0000004e004e7308 */ /* 0x000ea20000000800 */
[----:B------:R-:W-:-:S01]  /*3850*/  FADD.FTZ R13, R42, R13 ;  /* 0x0000000d2a0d7221 */ /* 0x000fc20000010000 */
[C---:B-1----:R-:W-:Y:S01]  /*3860*/  FADD.FTZ R21, R96.reuse, R21 ;  /* 0x0000001560157221 */ /* 0x042fe20000010000 */
[----:B------:R-:W-:Y:S01]  /*3870*/  F2FP.SATFINITE.E4M3.F32.PACK_AB_MERGE_C R95, R96, R95, RZ ;  /* 0x0000005f605f723e */ /* 0x000fe200048070ff */
[----:B------:R-:W-:-:S03]  /*3880*/  IMAD.MOV.U32 R42, RZ, RZ, R55 ;  /* 0x000000ffff2a7224 */ /* 0x000fc600078e0037 */
[----:B------:R-:W-:Y:S01]  /*3890*/  F2FP.SATFINITE.E4M3.F32.PACK_AB_MERGE_C R141, R75, R74, R95 ;  /* 0x0000004a4b8d723e */ /* 0x000fe2000480705f */
[----:B------:R-:W1:Y:S01]  /*38a0*/  MUFU.EX2 R79, R79 ;  /* 0x0000004f004f7308 */ /* 0x000e620000000800 */
[----:B0-----:R-:W-:-:S04]  /*38b0*/  FADD.FTZ R24, R40, R13 ;  /* 0x0000000d28187221 */ /* 0x001fc80000010000 */
[----:B------:R-:W-:-:S03]  /*38c0*/  FADD.FTZ R24, R41, R24 ;  /* 0x0000001829187221 */ /* 0x000fc60000010000 */
[----:B------:R-:W0:Y:S01]  /*38d0*/  MUFU.EX2 R82, R82 ;  /* 0x0000005200527308 */ /* 0x000e220000000800 */
[----:B--2---:R-:W-:-:S01]  /*38e0*/  FADD.FTZ R32, R78, R21 ;  /* 0x000000154e207221 */ /* 0x004fc20000010000 */
[----:B------:R-:W-:Y:S01]  /*38f0*/  FADD.FTZ R29, R43, R24 ;  /* 0x000000182b1d7221 */ /* 0x000fe20000010000 */
[C---:B------:R-:W-:Y:S01]  /*3900*/  F2FP.SATFINITE.E4M3.F32.PACK_AB_MERGE_C R43, R34.reuse, R43, RZ ;  /* 0x0000002b222b723e */ /* 0x040fe200048070ff */
[----:B------:R-:W-:Y:S02]  /*3910*/  IMAD.MOV.U32 R24, RZ, RZ, R55 ;  /* 0x000000ffff187224 */ /* 0x000fe400078e0037 */
[----:B------:R-:W-:-:S01]  /*3920*/  FADD.FTZ R34, R34, R29 ;  /* 0x0000001d22227221 */ /* 0x000fc20000010000 */
[----:B------:R-:W-:Y:S01]  /*3930*/  F2FP.SATFINITE.E4M3.F32.PACK_AB_MERGE_C R142, R41, R40, R43 ;  /* 0x00000028298e723e */ /* 0x000fe2000480702b */
[----:B------:R-:W2:Y:S01]  /*3940*/  MUFU.EX2 R83, R83 ;  /* 0x0000005300537308 */ /* 0x000ea20000000800 */
[----:B-1----:R-:W-:-:S01]  /*3950*/  FADD.FTZ R21, R79, R32 ;  /* 0x000000204f157221 */ /* 0x002fc20000010000 */
[----:B------:R-:W-:-:S02]  /*3960*/  IMAD.MOV.U32 R43, RZ, RZ, R55 ;  /* 0x000000ffff2b7224 */ /* 0x000fc400078e0037 */
[--C-:B------:R-:W-:Y:S02]  /*3970*/  IMAD.MOV.U32 R41, RZ, RZ, R55.reuse ;  /* 0x000000ffff297224 */ /* 0x100fe400078e0037 */
[----:B------:R-:W-:Y:S02]  /*3980*/  IMAD.MOV.U32 R40, RZ, RZ, R55 ;  /* 0x000000ffff287224 */ /* 0x000fe400078e0037 */
[----:B------:R-:W1:Y:S01]  /*3990*/  MUFU.EX2 R31, R31 ;  /* 0x0000001f001f7308 */ /* 0x000e620000000800 */
[----:B0-----:R-:W-:-:S01]  /*39a0*/  FADD.FTZ R6, R82, R21 ;  /* 0x0000001552067221 */ /* 0x001fc20000010000 */
[--C-:B------:R-:W-:Y:S02]  /*39b0*/  IMAD.MOV.U32 R32, RZ, RZ, R55.reuse ;  /* 0x000000ffff207224 */ /* 0x100fe400078e0037 */
[----:B------:R-:W-:-:S04]  /*39c0*/  IMAD.MOV.U32 R29, RZ, RZ, R55 ;  /* 0x000000ffff1d7224 */ /* 0x000fc800078e0037 */
[----:B------:R-:W0:Y:S01]  /*39d0*/  MUFU.EX2 R35, R35 ;  /* 0x0000002300237308 */ /* 0x000e220000000800 */
[----:B--2---:R-:W-:-:S01]  /*39e0*/  FADD.FTZ R6, R83, R6 ;  /* 0x0000000653067221 */ /* 0x004fc20000010000 */
[----:B------:R-:W-:-:S03]  /*39f0*/  F2FP.SATFINITE.E4M3.F32.PACK_AB_MERGE_C R82, R83, R82, RZ ;  /* 0x000000525352723e */ /* 0x000fc600048070ff */
[----:B------:R-:W-:Y:S01]  /*3a00*/  FADD.FTZ R11, R5, R6 ;  /* 0x00000006050b7221 */ /* 0x000fe20000010000 */
[----:B------:R-:W-:Y:S02]  /*3a10*/  F2FP.SATFINITE.E4M3.F32.PACK_AB_MERGE_C R143, R79, R78, R82 ;  /* 0x0000004e4f8f723e */ /* 0x000fe40004807052 */
[----:B------:R-:W2:Y:S01]  /*3a20*/  MUFU.EX2 R59, R59 ;  /* 0x0000003b003b7308 */ /* 0x000ea20000000800 */
[----:B-1----:R-:W-:-:S01]  /*3a30*/  FADD.FTZ R7, R31, R34 ;  /* 0x000000221f077221 */ /* 0x002fc20000010000 */
[----:B------:R-:W-:Y:S01]  /*3a40*/  FADD.FTZ R12, R58, R11 ;  /* 0x0000000b3a0c7221 */ /* 0x000fe20000010000 */
[----:B------:R-:W-:Y:S02]  /*3a50*/  IMAD.MOV.U32 R34, RZ, RZ, R55 ;  /* 0x000000ffff227224 */ /* 0x000fe400078e0037 */
[----:B------:R-:W-:-:S03]  /*3a60*/  FADD.FTZ R6, R38, R7 ;  /* 0x0000000726067221 */ /* 0x000fc60000010000 */
[----:B------:R-:W1:Y:S01]  /*3a70*/  MUFU.EX2 R44, R44 ;  /* 0x0000002c002c7308 */ /* 0x000e620000000800 */
[----:B0-----:R-:W-:-:S07]  /*3a80*/  FADD.FTZ R7, R35, R6 ;  /* 0x0000000623077221 */ /* 0x001fce0000010000 */
[----:B------:R-:W0:Y:S01]  /*3a90*/  MUFU.EX2 R62, R62 ;  /* 0x0000003e003e7308 */ /* 0x000e220000000800 */
[----:B--2---:R-:W-:-:S07]  /*3aa0*/  FADD.FTZ R11, R59, R12 ;  /* 0x0000000c3b0b7221 */ /* 0x004fce0000010000 */
[----:B------:R-:W2:Y:S01]  /*3ab0*/  MUFU.EX2 R39, R39 ;  /* 0x0000002700277308 */ /* 0x000ea20000000800 */
[C---:B-1----:R-:W-:Y:S01]  /*3ac0*/  F2FP.SATFINITE.E4M3.F32.PACK_AB_MERGE_C R35, R44.reuse, R35, RZ ;  /* 0x000000232c23723e */ /* 0x042fe200048070ff */
[----:B------:R-:W-:-:S03]  /*3ad0*/  FADD.FTZ R44, R44, R7 ;  /* 0x000000072c2c7221 */ /* 0x000fc60000010000 */
[----:B------:R-:W-:Y:S01]  /*3ae0*/  F2FP.SATFINITE.E4M3.F32.PACK_AB_MERGE_C R144, R38, R31, R35 ;  /* 0x0000001f2690723e */ /* 0x000fe20004807023 */
[----:B------:R-:W-:Y:S02]  /*3af0*/  IMAD.MOV.U32 R38, RZ, RZ, R55 ;  /* 0x000000ffff267224 */ /* 0x000fe400078e0037 */
[----:B------:R-:W1:Y:S01]  /*3b00*/  MUFU.EX2 R56, R56 ;  /* 0x0000003800387308 */ /* 0x000e620000000800 */
[----:B0-----:R-:W-:-:S01]  /*3b10*/  FADD.FTZ R11, R62, R11 ;  /* 0x0000000b3e0b7221 */ /* 0x001fc20000010000 */
[----:B------:R-:W-:Y:S01]  /*3b20*/  F2FP.SATFINITE.E4M3.F32.PACK_AB_MERGE_C R59, R62, R59, RZ ;  /* 0x0000003b3e3b723e */ /* 0x000fe200048070ff */
[----:B------:R-:W-:Y:S02]  /*3b30*/  IMAD.MOV.U32 R35, RZ, RZ, R55 ;  /* 0x000000ffff237224 */ /* 0x000fe400078e0037 */
[----:B------:R-:W-:Y:S01]  /*3b40*/  FADD.FTZ R6, R26, R11 ;  /* 0x0000000b1a067221 */ /* 0x000fe20000010000 */
[----:B------:R-:W-:Y:S01]  /*3b50*/  F2FP.SATFINITE.E4M3.F32.PACK_AB_MERGE_C R145, R58, R5, R59 ;  /* 0x000000053a91723e */ /* 0x000fe2000480703b */
[----:B------:R-:W-:Y:S01]  /*3b60*/  IMAD.MOV.U32 R31, RZ, RZ, R55 ;  /* 0x000000ffff1f7224 */ /* 0x000fe200078e0037 */
[----:B------:R-:W0:Y:S01]  /*3b70*/  MUFU.EX2 R57, R57 ;  /* 0x0000003900397308 */ /* 0x000e220000000800 */
[----:B--2---:R-:W-:-:S01]  /*3b80*/  FADD.FTZ R7, R39, R44 ;  /* 0x0000002c27077221 */ /* 0x004fc20000010000 */
[----:B------:R-:W-:-:S06]  /*3b90*/  IMAD.MOV.U32 R44, RZ, RZ, R55 ;  /* 0x000000ffff2c7224 */ /* 0x000fcc00078e0037 */
[----:B------:R-:W2:Y:S01]  /*3ba0*/  MUFU.EX2 R27, R67 ;  /* 0x00000043001b7308 */ /* 0x000ea20000000800 */
[----:B-1----:R-:W-:-:S07]  /*3bb0*/  FADD.FTZ R12, R56, R7 ;  /* 0x00000007380c7221 */ /* 0x002fce0000010000 */
[----:B------:R-:W1:Y:S01]  /*3bc0*/  MUFU.EX2 R9, R70 ;  /* 0x0000004600097308 */ /* 0x000e620000000800 */
[----:B0-----:R-:W-:Y:S01]  /*3bd0*/  F2FP.SATFINITE.E4M3.F32.PACK_AB_MERGE_C R7, R60, R57, RZ ;  /* 0x000000393c07723e */ /* 0x001fe200048070ff */
[----:B------:R-:W-:-:S03]  /*3be0*/  FADD.FTZ R57, R57, R12 ;  /* 0x0000000c39397221 */ /* 0x000fc60000010000 */
[----:B------:R-:W-:Y:S01]  /*3bf0*/  F2FP.SATFINITE.E4M3.F32.PACK_AB_MERGE_C R146, R56, R39, R7 ;  /* 0x000000273892723e */ /* 0x000fe20004807007 */
[----:B------:R-:W-:-:S01]  /*3c00*/  FADD.FTZ R60, R60, R57 ;  /* 0x000000393c3c7221 */ /* 0x000fc20000010000 */
[----:B------:R-:W-:Y:S01]  /*3c10*/  IMAD.MOV.U32 R39, RZ, RZ, R55 ;  /* 0x000000ffff277224 */ /* 0x000fe200078e0037 */
[----:B------:R-:W0:Y:S01]  /*3c20*/  MUFU.EX2 R14, R71 ;  /* 0x00000047000e7308 */ /* 0x000e220000000800 */
[----:B--2---:R-:W-:-:S07]  /*3c30*/  FADD.FTZ R6, R27, R6 ;  /* 0x000000061b067221 */ /* 0x004fce0000010000 */
[----:B------:R-:W2:Y:S01]  /*3c40*/  MUFU.EX2 R61, R61 ;  /* 0x0000003d003d7308 */ /* 0x000ea20000000800 */
[----:B-1----:R-:W-:-:S07]  /*3c50*/  FADD.FTZ R7, R9, R6 ;  /* 0x0000000609077221 */ /* 0x002fce0000010000 */
[----:B------:R-:W1:Y:S01]  /*3c60*/  MUFU.EX2 R10, R63 ;  /* 0x0000003f000a7308 */ /* 0x000e620000000800 */
[----:B0-----:R-:W-:-:S01]  /*3c70*/  FADD.FTZ R7, R14, R7 ;  /* 0x000000070e077221 */ /* 0x001fc20000010000 */
[----:B------:R-:W-:-:S04]  /*3c80*/  F2FP.SATFINITE.E4M3.F32.PACK_AB_MERGE_C R11, R14, R9, RZ ;  /* 0x000000090e0b723e */ /* 0x000fc800048070ff */
[----:B------:R-:W-:Y:S01]  /*3c90*/  F2FP.SATFINITE.E4M3.F32.PACK_AB_MERGE_C R147, R27, R26, R11 ;  /* 0x0000001a1b93723e */ /* 0x000fe2000480700b */
[----:B------:R-:W-:Y:S01]  /*3ca0*/  IMAD.MOV.U32 R27, RZ, RZ, R55 ;  /* 0x000000ffff1b7224 */ /* 0x000fe200078e0037 */
[----:B------:R-:W0:Y:S01]  /*3cb0*/  MUFU.EX2 R48, R48 ;  /* 0x0000003000307308 */ /* 0x000e220000000800 */
[----:B--2---:R-:W-:-:S01]  /*3cc0*/  FADD.FTZ R9, R61, R60 ;  /* 0x0000003c3d097221 */ /* 0x004fc20000010000 */
[----:B------:R-:W-:-:S06]  /*3cd0*/  IMAD.MOV.U32 R26, RZ, RZ, R55 ;  /* 0x000000ffff1a7224 */ /* 0x000fcc00078e0037 */
[----:B------:R-:W2:Y:S01]  /*3ce0*/  MUFU.EX2 R13, R86 ;  /* 0x00000056000d7308 */ /* 0x000ea20000000800 */
[----:B-1----:R-:W-:-:S07]  /*3cf0*/  FADD.FTZ R6, R10, R7 ;  /* 0x000000070a067221 */ /* 0x002fce0000010000 */
[----:B------:R-:W-:Y:S01]  /*3d00*/  MUFU.EX2 R54, R54 ;  /* 0x0000003600367308 */ /* 0x000fe20000000800 */
[----:B0-----:R-:W-:-:S07]  /*3d10*/  FADD.FTZ R9, R48, R9 ;  /* 0x0000000930097221 */ /* 0x001fce0000010000 */
[----:B------:R-:W0:Y:S01]  /*3d20*/  MUFU.EX2 R65, R65 ;  /* 0x0000004100417308 */ /* 0x000e220000000800 */
[----:B--2---:R-:W-:-:S07]  /*3d30*/  FADD.FTZ R7, R13, R6 ;  /* 0x000000060d077221 */ /* 0x004fce0000010000 */
[----:B------:R-:W1:Y:S08]  /*3d40*/  MUFU.EX2 R30, R30 ;  /* 0x0000001e001e7308 */ /* 0x000e700000000800 */
[----:B------:R-:W2:Y:S01]  /*3d50*/  MUFU.EX2 R51, R51 ;  /* 0x0000003300337308 */ /* 0x000ea20000000800 */
[----:B0-----:R-:W-:Y:S01]  /*3d60*/  F2FP.SATFINITE.E4M3.F32.PACK_AB_MERGE_C R12, R65, R54, RZ ;  /* 0x00000036410c723e */ /* 0x001fe200048070ff */
[----:B------:R-:W-:-:S03]  /*3d70*/  FADD.FTZ R54, R54, R9 ;  /* 0x0000000936367221 */ /* 0x000fc60000010000 */
[----:B------:R-:W-:Y:S01]  /*3d80*/  F2FP.SATFINITE.E4M3.F32.PACK_AB_MERGE_C R148, R48, R61, R12 ;  /* 0x0000003d3094723e */ /* 0x000fe2000480700c */
[----:B------:R-:W-:-:S01]  /*3d90*/  FADD.FTZ R65, R65, R54 ;  /* 0x0000003641417221 */ /* 0x000fc20000010000 */
[----:B------:R-:W-:Y:S01]  /*3da0*/  IMAD.MOV.U32 R54, RZ, RZ, R55 ;  /* 0x000000ffff367224 */ /* 0x000fe200078e0037 */
[----:B------:R-:W0:Y:S01]  /*3db0*/  MUFU.EX2 R50, R50 ;  /* 0x0000003200327308 */ /* 0x000e220000000800 */
[----:B-1----:R-:W-:-:S01]  /*3dc0*/  FADD.FTZ R6, R30, R7 ;  /* 0x000000071e067221 */ /* 0x002fc20000010000 */
[----:B------:R-:W-:-:S06]  /*3dd0*/  IMAD.MOV.U32 R48, RZ, RZ, R55 ;  /* 0x000000ffff307224 */ /* 0x000fcc00078e0037 */
[----:B------:R-:W1:Y:S01]  /*3de0*/  MUFU.EX2 R53, R53 ;  /* 0x0000003500357308 */ /* 0x000e620000000800 */
[----:B--2---:R-:W-:-:S01]  /*3df0*/  FADD.FTZ R6, R51, R6 ;  /* 0x0000000633067221 */ /* 0x004fc20000010000 */
[----:B------:R-:W-:Y:S01]  /*3e00*/  F2FP.SATFINITE.E4M3.F32.PACK_AB_MERGE_C R30, R51, R30, RZ ;  /* 0x0000001e331e723e */ /* 0x000fe200048070ff */
[----:B------:R-:W-:-:S03]  /*3e10*/  IMAD.MOV.U32 R51, RZ, RZ, R55 ;  /* 0x000000ffff337224 */ /* 0x000fc600078e0037 */
[----:B------:R-:W-:Y:S01]  /*3e20*/  F2FP.SATFINITE.E4M3.F32.PACK_AB_MERGE_C R149, R13, R10, R30 ;  /* 0x0000000a0d95723e */ /* 0x000fe2000480701e */
[----:B------:R-:W-:Y:S01]  /*3e30*/  IMAD.MOV.U32 R30, RZ, RZ, R55 ;  /* 0x000000ffff1e7224 */ /* 0x000fe200078e0037 */
        /* <DEDUP_REMOVED lines=8> */
[----:B------:R-:W-:Y:S01]  /*3ec0*/  MUFU.EX2 R73, R73 ;  /* 0x0000004900497308 */ /* 0x000fe20000000800 */
[----:B-1----:R-:W-:-:S07]  /*3ed0*/  FADD.FTZ R7, R47, R12 ;  /* 0x0000000c2f077221 */ /* 0x002fce0000010000 */
[----:B------:R-:W0:Y:S01]  /*3ee0*/  MUFU.EX2 R64, R64 ;  /* 0x0000004000407308 */ /* 0x000e220000000800 */
[C---:B--2---:R-:W-:Y:S01]  /*3ef0*/  F2FP.SATFINITE.E4M3.F32.PACK_AB_MERGE_C R9, R46.reuse, R47, RZ ;  /* 0x0000002f2e09723e */ /* 0x044fe200048070ff */
[----:B------:R-:W-:Y:S01]  /*3f00*/  FADD.FTZ R7, R46, R7 ;  /* 0x000000072e077221 */ /* 0x000fe20000010000 */
[----:B------:R-:W-:Y:S02]  /*3f10*/  IMAD.MOV.U32 R47, RZ, RZ, R55 ;  /* 0x000000ffff2f7224 */ /* 0x000fe400078e0037 */
[----:B------:R-:W-:Y:S01]  /*3f20*/  F2FP.SATFINITE.E4M3.F32.PACK_AB_MERGE_C R150, R45, R50, R9 ;  /* 0x000000322d96723e */ /* 0x000fe20004807009 */
[--C-:B------:R-:W-:Y:S02]  /*3f30*/  IMAD.MOV.U32 R50, RZ, RZ, R55.reuse ;  /* 0x000000ffff327224 */ /* 0x100fe400078e0037 */
[--C-:B------:R-:W-:Y:S02]  /*3f40*/  IMAD.MOV.U32 R46, RZ, RZ, R55.reuse ;  /* 0x000000ffff2e7224 */ /* 0x100fe400078e0037 */
[----:B------:R-:W-:Y:S01]  /*3f50*/  IMAD.MOV.U32 R45, RZ, RZ, R55 ;  /* 0x000000ffff2d7224 */ /* 0x000fe200078e0037 */
[----:B0-----:R-:W-:Y:S01]  /*3f60*/  F2FP.SATFINITE.E4M3.F32.PACK_AB_MERGE_C R5, R64, R73, RZ ;  /* 0x000000494005723e */ /* 0x001fe200048070ff */
[----:B------:R-:W-:-:S03]  /*3f70*/  FADD.FTZ R73, R73, R6 ;  /* 0x0000000649497221 */ /* 0x000fc60000010000 */
[----:B------:R-:W-:Y:S01]  /*3f80*/  F2FP.SATFINITE.E4M3.F32.PACK_AB_MERGE_C R151, R72, R53, R5 ;  /* 0x000000354897723e */ /* 0x000fe20004807005 */
[----:B------:R-:W-:-:S01]  /*3f90*/  FADD.FTZ R6, R64, R73 ;  /* 0x0000004940067221 */ /* 0x000fc20000010000 */
        /* <DEDUP_REMOVED lines=23> */
.L_x_150:
[----:B------:R-:W-:-:S04]  /*4110*/  UISETP.NE.AND UP0, UPT, UR20, 0x1, UPT ;  /* 0x000000011400788c */ /* 0x000fc8000bf05270 */
[----:B------:R-:W-:-:S04]  /*4120*/  USEL UR37, URZ, 0x1, UP0 ;  /* 0x000000013f257887 */ /* 0x000fc80008000000 */
[----:B------:R-:W-:Y:S01]  /*4130*/  ULOP3.LUT UR37, UR21, UR37, URZ, 0x3c, !UPT ;  /* 0x0000002515257292 */ /* 0x000fe2000f8e3c3f */
[----:B------:R-:W-:Y:S11]  /*4140*/  @!P0 BRA `(.L_x_141) ;  /* 0x0000000000048947 */ /* 0x000ff60003800000 */
[----:B------:R-:W-:Y:S01]  /*4150*/  BPT.TRAP 0x1 ;  /* 0x000000040000795c */ /* 0x000fe20000300000 */
.L_x_141:
[----:B------:R-:W0:Y:S01]  /*4160*/  S2UR UR6, SR_CgaCtaId ;  /* 0x00000000000679c3 */ /* 0x000e220000008800 */
[----:B------:R-:W-:Y:S01]  /*4170*/  UIADD3 UR39, UR20, 0x1, URZ ;  /* 0x0000000114277890 */ /* 0x000fe2000fffe03f */
[----:B------:R-:W-:Y:S01]  /*4180*/  MOV R5, 0x400 ;  /* 0x0000040000057802 */ /* 0x000fe20000000f00 */
[----:B------:R-:W-:Y:S02]  /*4190*/  IMAD.U32 R4, RZ, RZ, UR37 ;  /* 0x00000025ff047e24 */ /* 0x000fe4000f8e00ff */
[----:B------:R-:W-:-:S03]  /*41a0*/  UISETP.NE.AND UP0, UPT, UR39, 0x2, UPT ;  /* 0x000000022700788c */ /* 0x000fc6000bf05270 */
[----:B------:R-:W-:Y:S01]  /*41b0*/  SHF.L.U32 R4, R4, 0x1f, RZ ;  /* 0x0000001f04047819 */ /* 0x000fe200000006ff */
[----:B------:R-:W-:Y:S01]  /*41c0*/  USEL UR39, UR39, URZ, UP0 ;  /* 0x0000003f27277287 */ /* 0x000fe20008000000 */
[----:B0-----:R-:W-:-:S05]  /*41d0*/  IMAD.U32 R2, RZ, RZ, UR6 ;  /* 0x00000006ff027e24 */ /* 0x001fca000f8e00ff */
[----:B------:R-:W-:Y:S01]  /*41e0*/  LEA R0, R2, R5, 0x18 ;  /* 0x0000000502007211 */ /* 0x000fe200078ec0ff */
[----:B------:R-:W-:-:S04]  /*41f0*/  IMAD.U32 R5, RZ, RZ, UR39 ;  /* 0x00000027ff057e24 */ /* 0x000fc8000f8e00ff */
[----:B------:R-:W-:-:S04]  /*4200*/  IMAD R5, R5, 0x8, R0 ;  /* 0x0000000805057824 */ /* 0x000fc800078e0200 */
[----:B------:R0:W1:Y:S01]  /*4210*/  SYNCS.PHASECHK.TRANS64.TRYWAIT P1, [R5+URZ+0x13230], R4 ;  /* 0x01323004050075a7 */ /* 0x000062000802017f */
[----:B------:R-:W-:Y:S05]  /*4220*/  @!P0 BRA `(.L_x_142) ;  /* 0x0000000000048947 */ /* 0x000fea0003800000 */
[----:B------:R-:W-:Y:S01]  /*4230*/  BPT.TRAP 0x1 ;  /* 0x000000040000795c */ /* 0x000fe20000300000 */
.L_x_142:
[----:B-1----:R-:W-:Y:S05]  /*4240*/  @P1 BRA `(.L_x_143) ;  /* 0x0000000000081947 */ /* 0x002fea0003800000 */
[----:B------:R-:W1:Y:S02]  /*4250*/  SYNCS.PHASECHK.TRANS64.TRYWAIT P1, [R5+URZ+0x13230], R4 ;  /* 0x01323004050075a7 */ /* 0x000e64000802017f */
[----:B-1----:R-:W-:Y:S05]  /*4260*/  @!P1 BRA `(.L_x_144) ;  /* 0x0000009000bc9947 */ /* 0x002fea0003800000 */
.L_x_143:
        /* <DEDUP_REMOVED lines=64> */
.L_x_145:
[----:B------:R-:W-:Y:S01]  /*4670*/  R2UR UR12, R0 ;  /* 0x00000000000c72ca */ /* 0x000fe200000e0000 */
[----:B01----:R-:W-:-:S05]  /*4680*/  IMAD.U32 R4, RZ, RZ, UR21 ;  /* 0x00000015ff047e24 */ /* 0x003fca000f8e00ff */
[----:B------:R-:W-:-:S07]  /*4690*/  SHF.L.U32 R4, R4, 0x1f, RZ ;  /* 0x0000001f04047819 */ /* 0x000fce00000006ff */
[----:B------:R-:W-:-:S09]  /*46a0*/  ULEA UR12, UR20, UR12, 0x3 ;  /* 0x0000000c140c7291 */ /* 0x000fd2000f8e183f */
[----:B------:R0:W1:Y:S01]  /*46b0*/  SYNCS.PHASECHK.TRANS64.TRYWAIT P1, [UR12+0x13250], R4 ;  /* 0x01325004ff0075a7 */ /* 0x000062000802014c */
[----:B------:R-:W-:Y:S05]  /*46c0*/  @!P0 BRA `(.L_x_146) ;  /* 0x0000000000048947 */ /* 0x000fea0003800000 */
[----:B------:R-:W-:Y:S01]  /*46d0*/  BPT.TRAP 0x1 ;  /* 0x000000040000795c */ /* 0x000fe20000300000 */
.L_x_146:
[----:B-1----:R-:W-:Y:S05]  /*46e0*/  @P1 BRA `(.L_x_147) ;  /* 0x0000000000081947 */ /* 0x002fea0003800000 */
[----:B------:R-:W1:Y:S02]  /*46f0*/  SYNCS.PHASECHK.TRANS64.TRYWAIT P1, [UR12+0x13250], R4 ;  /* 0x01325004ff0075a7 */ /* 0x000e64000802014c */
[----:B-1----:R-:W-:Y:S05]  /*4700*/  @!P1 BRA `(.L_x_148) ;  /* 0x0000008c00a89947 */ /* 0x002fea0003800000 */
.L_x_147:
[----:B01----:R-:W-:Y:S01]  /*4710*/  FMNMX.FTZ R4, R120, R9, !PT ;  /* 0x0000000978047209 */ /* 0x003fe20007810000 */
[----:B------:R-:W-:Y:S01]  /*4720*/  WARPGROUP.ARRIVE ;  /* 0x00000000000079c5 */ /* 0x000fe20000000000 */
[----:B------:R-:W-:Y:S01]  /*4730*/  R2UR UR6, R0 ;  /* 0x00000000000672ca */ /* 0x000fe200000e0000 */
[----:B------:R-:W-:Y:S01]  /*4740*/  UMOV UR7, 0xc0000010 ;  /* 0xc000001000077882 */ /* 0x000fe20000000000 */
[----:B------:R-:W-:Y:S01]  /*4750*/  FMNMX.FTZ R13, R121, R4, !PT ;  /* 0x00000004790d7209 */ /* 0x000fe20007810000 */
[----:B------:R-:W-:Y:S01]  /*4760*/  IMAD.U32 R21, RZ, RZ, UR43 ;  /* 0x0000002bff157e24 */ /* 0x000fe2000f8e00ff */
[----:B------:R-:W-:Y:S01]  /*4770*/  FMNMX.FTZ R4, R122, R11, !PT ;  /* 0x0000000b7a047209 */ /* 0x000fe20007810000 */
[----:B------:R-:W-:-:S03]  /*4780*/  UMOV UR11, 0xc0000010 ;  /* 0xc0000010000b7882 */ /* 0x000fc60000000000 */
[----:B------:R-:W-:Y:S02]  /*4790*/  FMNMX.FTZ R15, R123, R4, !PT ;  /* 0x000000047b0f7209 */ /* 0x000fe40007810000 */
[----:B------:R-:W-:Y:S02]  /*47a0*/  FMNMX.FTZ R4, R124, R13, !PT ;  /* 0x0000000d7c047209 */ /* 0x000fe40007810000 */
[----:B------:R-:W-:Y:S01]  /*47b0*/  FMNMX.FTZ R8, R126, R15, !PT ;  /* 0x0000000f7e087209 */ /* 0x000fe20007810000 */
[----:B------:R-:W-:Y:S01]  /*47c0*/  UIADD3 UR6, UR6, 0x1000, URZ ;  /* 0x0000100006067890 */ /* 0x000fe2000fffe03f */
[----:B------:R-:W-:Y:S02]  /*47d0*/  FMNMX.FTZ R13, R125, R4, !PT ;  /* 0x000000047d0d7209 */ /* 0x000fe40007810000 */
[----:B------:R-:W-:Y:S01]  /*47e0*/  FMNMX.FTZ R15, R127, R8, !PT ;  /* 0x000000087f0f7209 */ /* 0x000fe20007810000 */
[----:B------:R-:W-:Y:S01]  /*47f0*/  USHF.R.U32.HI UR6, URZ, 0x4, UR6 ;  /* 0x000000043f067899 */ /* 0x000fe20008011606 */
[----:B------:R-:W-:-:S02]  /*4800*/  FMNMX.FTZ R4, R128, R13, !PT ;  /* 0x0000000d80047209 */ /* 0x000fc40007810000 */
[----:B------:R-:W-:Y:S01]  /*4810*/  FMNMX.FTZ R8, R130, R15, !PT ;  /* 0x0000000f82087209 */ /* 0x000fe20007810000 */
[----:B------:R-:W-:Y:S01]  /*4820*/  ULOP3.LUT UR6, UR6, 0x3fff, URZ, 0xc0, !UPT ;  /* 0x00003fff06067892 */ /* 0x000fe2000f8ec03f */
[----:B------:R-:W-:Y:S02]  /*4830*/  FMNMX.FTZ R13, R129, R4, !PT ;  /* 0x00000004810d7209 */ /* 0x000fe40007810000 */
[----:B------:R-:W-:Y:S01]  /*4840*/  FMNMX.FTZ R15, R131, R8, !PT ;  /* 0x00000008830f7209 */ /* 0x000fe20007810000 */
[----:B------:R-:W-:Y:S01]  /*4850*/  ULOP3.LUT UR6, UR6, 0x10000, URZ, 0xfc, !UPT ;  /* 0x0001000006067892 */ /* 0x000fe2000f8efc3f */
[----:B------:R-:W-:Y:S02]  /*4860*/  FMNMX.FTZ R4, R132, R13, !PT ;  /* 0x0000000d84047209 */ /* 0x000fe40007810000 */
[----:B------:R-:W-:Y:S01]  /*4870*/  FMNMX.FTZ R8, R134, R15, !PT ;  /* 0x0000000f86087209 */ /* 0x000fe20007810000 */
[----:B------:R-:W-:Y:S01]  /*4880*/  UIMAD UR10, UR20, 0x280, UR6 ;  /* 0x00000280140a78a4 */ /* 0x000fe2000f8e0206 */
[----:B------:R-:W-:-:S02]  /*4890*/  FMNMX.FTZ R13, R133, R4, !PT ;  /* 0x00000004850d7209 */ /* 0x000fc40007810000 */
[----:B------:R-:W-:Y:S02]  /*48a0*/  FMNMX.FTZ R15, R135, R8, !PT ;  /* 0x00000008870f7209 */ /* 0x000fe40007810000 */
[----:B------:R-:W-:Y:S02]  /*48b0*/  FMNMX.FTZ R4, R104, R13, !PT ;  /* 0x0000000d68047209 */ /* 0x000fe40007810000 */
        /* <DEDUP_REMOVED lines=44> */
[----:B------:R-:W-:Y:S01]  /*4b80*/  FMNMX.FTZ R8, R82, R15, !PT ;  /* 0x0000000f52087209 */ /* 0x000fe20007810000 */
[----:B------:R-:W-:-:S02]  /*4b90*/  WARPGROUP.DEPBAR.LE gsb0, 0x0 ;  /* 0x00008000000079c5 */ /* 0x000fc40000010000 */
        /* <DEDUP_REMOVED lines=27> */
[----:B0-----:R-:W-:Y:S01]  /*4d50*/  LOP3.LUT P1, RZ, R155, 0x7f, RZ, 0xc0, !PT ;  /* 0x0000007f9bff7812 */ /* 0x001fe2000782c0ff */
[----:B------:R-:W0:Y:S04]  /*4d60*/  SHFL.BFLY PT, R13, R10, 0x2, 0x1f ;  /* 0x0c401f000a0d7f89 */ /* 0x000e2800000e0000 */
[----:B------:R-:W1:Y:S01]  /*4d70*/  SHFL.BFLY PT, R15, R12, 0x2, 0x1f ;  /* 0x0c401f000c0f7f89 */ /* 0x000e6200000e0000 */
[----:B0-----:R-:W-:-:S02]  /*4d80*/  FMNMX.FTZ R13, R10, R13, !PT ;  /* 0x0000000d0a0d7209 */ /* 0x001fc40007810000 */
[----:B-1----:R-:W-:-:S03]  /*4d90*/  FMNMX.FTZ R15, R12, R15, !PT ;  /* 0x0000000f0c0f7209 */ /* 0x002fc60007810000 */
[----:B------:R-:W0:Y:S04]  /*4da0*/  SHFL.BFLY PT, R4, R13, 0x1, 0x1f ;  /* 0x0c201f000d047f89 */ /* 0x000e2800000e0000 */
[----:B------:R-:W1:Y:S01]  /*4db0*/  SHFL.BFLY PT, R8, R15, 0x1, 0x1f ;  /* 0x0c201f000f087f89 */ /* 0x000e6200000e0000 */
[----:B------:R-:W-:Y:S02]  /*4dc0*/  WARPGROUP.DEPBAR.LE gsb0, 0x0 ;  /* 0x00008000000079c5 */ /* 0x000fe40000010000 */
[----:B------:R-:W-:-:S06]  /*4dd0*/  WARPGROUP.ARRIVE ;  /* 0x00000000000079c5 */ /* 0x000fcc0000000000 */
[----:B------:R-:W-:Y:S01]  /*4de0*/  QGMMA.64x64x32.F32.E4M3.E4M3 R24, R140, gdesc[UR4], R24, gsb0 ;  /* 0x00e000048c187df3 */ /* 0x000fe20008000818 */
[----:B------:R-:W-:Y:S01]  /*4df0*/  UIADD3 UR6, UR10, 0x180, URZ ;  /* 0x000001800a067890 */ /* 0x000fe2000fffe03f */
[----:B------:R-:W-:Y:S01]  /*4e00*/  UMOV UR7, 0xc0000010 ;  /* 0xc000001000077882 */ /* 0x000fe20000000000 */
[----:B------:R-:W-:Y:S01]  /*4e10*/  UIADD3 UR10, UR10, 0x200, URZ ;  /* 0x000002000a0a7890 */ /* 0x000fe2000fffe03f */
[----:B0-----:R-:W-:Y:S02]  /*4e20*/  FMNMX.FTZ R4, R13, R4, !PT ;  /* 0x000000040d047209 */ /* 0x001fe40007810000 */
        /* <DEDUP_REMOVED lines=60> */
[----:B------:R-:W-:-:S02]  /*51f0*/  WARPGROUP.DEPBAR.LE gsb0, 0x0 ;  /* 0x00008000000079c5 */ /* 0x000fc40000010000 */
[----:B------:R-:W-:Y:S01]  /*5200*/  MUFU.EX2 R9, R9 ;  /* 0x0000000900097308 */ /* 0x000fe20000000800 */
[----:B------:R-:W-:Y:S01]  /*5210*/  WARPGROUP.ARRIVE ;  /* 0x00000000000079c5 */ /* 0x000fe20000000000 */
[--C-:B------:R-:W-:Y:S01]  /*5220*/  FFMA.FTZ R110, R110, UR43, -R69.reuse ;  /* 0x0000002b6e6e7c23 */ /* 0x100fe20008010845 */
[----:B------:R-:W-:-:S01]  /*5230*/  FFMA.FTZ R111, R111, UR43, -R69 ;  /* 0x0000002b6f6f7c23 */ /* 0x000fc20008010845 */
[--C-:B------:R-:W-:Y:S01]  /*5240*/  FFMA.FTZ R114, R114, UR43, -R69.reuse ;  /* 0x0000002b72727c23 */ /* 0x100fe20008010845 */
[----:B------:R-:W-:-:S01]  /*5250*/  FFMA.FTZ R115, R115, UR43, -R69 ;  /* 0x0000002b73737c23 */ /* 0x000fc20008010845 */
[----:B------:R-:W-:Y:S01]  /*5260*/  FFMA.FTZ R118, R118, UR43, -R69 ;  /* 0x0000002b76767c23 */ /* 0x000fe20008010845 */
[----:B------:R-:W-:Y:S01]  /*5270*/  QGMMA.64x64x32.F32.E4M3.E4M3 R24, R144, gdesc[UR4], R24, gsb0 ;  /* 0x00e0000490187df3 */ /* 0x000fe20008000818 */
        /* <DEDUP_REMOVED lines=29> */
[----:B------:R-:W-:-:S03]  /*5450*/  FFMA.FTZ R67, R67, UR43, -R69 ;  /* 0x0000002b43437c23 */ /* 0x000fc60008010845 */
        /* <DEDUP_REMOVED lines=12> */
[----:B------:R-:W-:Y:S02]  /*5520*/  WARPGROUP.DEPBAR.LE gsb0, 0x0 ;  /* 0x00008000000079c5 */ /* 0x000fe40000010000 */
[----:B------:R-:W-:-:S04]  /*5530*/  WARPGROUP.ARRIVE ;  /* 0x00000000000079c5 */ /* 0x000fc80000000000 */
        /* <DEDUP_REMOVED lines=105> */
[----:B--2---:R-:W-:-:S01]  /*5bd0*/  FADD.FTZ R6, R84, R7 ;  /* 0x0000000754067221 */ /* 0x004fc20000010000 */
[----:B------:R-:W-:-:S06]  /*5be0*/  FFMA.FTZ R7, R70, UR43, -R69 ;  /* 0x0000002b46077c23 */ /* 0x000fcc0008010845 */
[----:B------:R-:W2:Y:S01]  /*5bf0*/  MUFU.EX2 R87, R87 ;  /* 0x0000005700577308 */ /* 0x000ea20000000800 */
[----:B-1----:R-:W-:-:S07]  /*5c00*/  FADD.FTZ R130, R86, R131 ;  /* 0x0000008356827221 */ /* 0x002fce0000010000 */
[----:B------:R-:W1:Y:S01]  /*5c10*/  MUFU.EX2 R56, R56 ;  /* 0x0000003800387308 */ /* 0x000e620000000800 */
[----:B0-----:R-:W-:-:S01]  /*5c20*/  FADD.FTZ R131, R85, R6 ;  /* 0x0000000655837221 */ /* 0x001fc20000010000 */
[----:B------:R-:W-:-:S05]  /*5c30*/  @!P1 VIADD R6, R5, 0x13240 ;  /* 0x0001324005069836 */ /* 0x000fca0000000000 */
[----:B------:R-:W-:Y:S01]  /*5c40*/  @!P1 PRMT R6, RZ, 0x654, R6 ;  /* 0x00000654ff069816 */ /* 0x000fe20000000006 */
[----:B------:R-:W0:Y:S01]  /*5c50*/  MUFU.EX2 R58, R58 ;  /* 0x0000003a003a7308 */ /* 0x000e220000000800 */
[----:B--2---:R-:W-:-:S02]  /*5c60*/  FADD.FTZ R133, R87, R130 ;  /* 0x0000008257857221 */ /* 0x004fc40000010000 */
[----:B------:R2:W-:Y:S05]  /*5c70*/  @!P1 SYNCS.ARRIVE.TRANS64.RED.A1T0 RZ, [R6+URZ], RZ ;  /* 0x000000ff06ff99a7 */ /* 0x0005ea000810043f */
[----:B------:R-:W3:Y:S01]  /*5c80*/  MUFU.EX2 R57, R57 ;  /* 0x0000003900397308 */ /* 0x000ee20000000800 */
[----:B-1----:R-:W-:-:S07]  /*5c90*/  FADD.FTZ R70, R56, R131 ;  /* 0x0000008338467221 */ /* 0x002fce0000010000 */
[----:B------:R-:W1:Y:S01]  /*5ca0*/  MUFU.EX2 R59, R59 ;  /* 0x0000003b003b7308 */ /* 0x000e620000000800 */
[----:B0-----:R-:W-:-:S07]  /*5cb0*/  FADD.FTZ R130, R58, R133 ;  /* 0x000000853a827221 */ /* 0x001fce0000010000 */
[----:B------:R-:W0:Y:S01]  /*5cc0*/  MUFU.EX2 R60, R60 ;  /* 0x0000003c003c7308 */ /* 0x000e220000000800 */
[----:B---3--:R-:W-:-:S01]  /*5cd0*/  FADD.FTZ R131, R57, R70 ;  /* 0x0000004639837221 */ /* 0x008fc20000010000 */
[----:B------:R-:W-:-:S06]  /*5ce0*/  FFMA.FTZ R70, R71, UR43, -R69 ;  /* 0x0000002b47467c23 */ /* 0x000fcc0008010845 */
        /* <DEDUP_REMOVED lines=15> */
[----:B------:R2:W3:Y:S01]  /*5de0*/  MUFU.EX2 R5, R7 ;  /* 0x0000000700057308 */ /* 0x0004e20000000800 */
[----:B0-----:R-:W-:-:S07]  /*5df0*/  FADD.FTZ R130, R67, R130 ;  /* 0x0000008243827221 */ /* 0x001fce0000010000 */
[----:B------:R-:W0:Y:S01]  /*5e00*/  MUFU.EX2 R11, R11 ;  /* 0x0000000b000b7308 */ /* 0x000e220000000800 */
[----:B--2---:R-:W-:-:S04]  /*5e10*/  FADD.FTZ R7, R65, R6 ;  /* 0x0000000641077221 */ /* 0x004fc80000010000 */
[----:B-1----:R-:W-:-:S03]  /*5e20*/  FADD.FTZ R6, R68, R7 ;  /* 0x0000000744067221 */ /* 0x002fc60000010000 */
[----:B------:R-:W1:Y:S01]  /*5e30*/  MUFU.EX2 R70, R70 ;  /* 0x0000004600467308 */ /* 0x000e620000000800 */
[----:B---3--:R-:W-:-:S01]  /*5e40*/  FADD.FTZ R69, R5, R130 ;  /* 0x0000008205457221 */ /* 0x008fc20000010000 */
[----:B0-----:R-:W-:-:S03]  /*5e50*/  FADD.FTZ R7, R11, R6 ;  /* 0x000000060b077221 */ /* 0x001fc60000010000 */
[----:B-1----:R-:W-:Y:S01]  /*5e60*/  FADD.FTZ R6, R70, R69 ;  /* 0x0000004546067221 */ /* 0x002fe20000010000 */
[----:B------:R-:W-:Y:S06]  /*5e70*/  @!P0 BRA `(.L_x_149) ;  /* 0x0000000000048947 */ /* 0x000fec0003800000 */
[----:B------:R-:W-:Y:S01]  /*5e80*/  BPT.TRAP 0x1 ;  /* 0x000000040000795c */ /* 0x000fe20000300000 */
.L_x_149:
[----:B------:R-:W-:Y:S01]  /*5e90*/  R2UR UR7, R2 ;  /* 0x00000000020772ca */ /* 0x000fe200000e0000 */
[----:B------:R-:W-:Y:S01]  /*5ea0*/  UIADD3 UR6, UR12, 0x13260, URZ ;  /* 0x000132600c067890 */ /* 0x000fe2000fffe03f */
[----:B------:R-:W-:Y:S01]  /*5eb0*/  ISETP.LT.AND P1, PT, RZ, UR47, PT ;  /* 0x0000002fff007c0c */ /* 0x000fe2000bf21270 */
[----:B------:R-:W-:Y:S01]  /*5ec0*/  UMOV UR21, UR37 ;  /* 0x0000002500157c82 */ /* 0x000fe20008000000 */
[----:B------:R-:W-:Y:S01]  /*5ed0*/  F2FP.SATFINITE.E4M3.F32.PACK_AB_MERGE_C R11, R11, R68, RZ ;  /* 0x000000440b0b723e */ /* 0x000fe200048070ff */
[----:B------:R-:W-:Y:S01]  /*5ee0*/  UMOV UR20, UR39 ;  /* 0x0000002700147c82 */ /* 0x000fe20008000000 */
[----:B------:R-:W-:Y:S01]  /*5ef0*/  F2FP.SATFINITE.E4M3.F32.PACK_AB_MERGE_C R14, R15, R14, RZ ;  /* 0x0000000e0f0e723e */ /* 0x000fe200048070ff */
[-C--:B------:R-:W-:Y:S01]  /*5f00*/  FMUL.FTZ R26, R26, R9.reuse ;  /* 0x000000091a1a7220 */ /* 0x080fe20000410000 */
[----:B------:R-:W-:Y:S01]  /*5f10*/  F2FP.SATFINITE.E4M3.F32.PACK_AB_MERGE_C R124, R125, R124, RZ ;  /* 0x0000007c7d7c723e */ /* 0x000fe200048070ff */
[-C--:B------:R-:W-:Y:S01]  /*5f20*/  FMUL.FTZ R27, R27, R9.reuse ;  /* 0x000000091b1b7220 */ /* 0x080fe20000410000 */
[----:B------:R-:W-:Y:S01]  /*5f30*/  F2FP.SATFINITE.E4M3.F32.PACK_AB_MERGE_C R120, R121, R120, RZ ;  /* 0x000000787978723e */ /* 0x000fe200048070ff */
[-C--:B------:R-:W-:Y:S01]  /*5f40*/  FMUL.FTZ R30, R30, R9.reuse ;  /* 0x000000091e1e7220 */ /* 0x080fe20000410000 */
[----:B------:R-:W-:Y:S01]  /*5f50*/  F2FP.SATFINITE.E4M3.F32.PACK_AB_MERGE_C R128, R129, R128, RZ ;  /* 0x000000808180723e */ /* 0x000fe200048070ff */
[----:B------:R-:W-:Y:S01]  /*5f60*/  UPRMT UR6, UR7, 0x654, UR6 ;  /* 0x0000065407067896 */ /* 0x000fe20008000006 */
[----:B------:R-:W-:Y:S01]  /*5f70*/  F2FP.SATFINITE.E4M3.F32.PACK_AB_MERGE_C R108, R109, R108, RZ ;  /* 0x0000006c6d6c723e */ /* 0x000fe200048070ff */
[----:B------:R-:W-:Y:S01]  /*5f80*/  UIADD3 UR7, UR47, -0x1, URZ ;  /* 0xffffffff2f077890 */ /* 0x000fe2000fffe03f */
[----:B------:R-:W-:Y:S01]  /*5f90*/  F2FP.SATFINITE.E4M3.F32.PACK_AB_MERGE_C R110, R111, R110, RZ ;  /* 0x0000006e6f6e723e */ /* 0x000fe200048070ff */
[-C--:B------:R-:W-:Y:S01]  /*5fa0*/  FMUL.FTZ R31, R31, R9.reuse ;  /* 0x000000091f1f7220 */ /* 0x080fe20000410000 */
[----:B------:R-:W-:Y:S01]  /*5fb0*/  F2FP.SATFINITE.E4M3.F32.PACK_AB_MERGE_C R116, R117, R116, RZ ;  /* 0x000000747574723e */ /* 0x000fe200048070ff */
[-C--:B------:R-:W-:Y:S01]  /*5fc0*/  FMUL.FTZ R34, R34, R9.reuse ;  /* 0x0000000922227220 */ /* 0x080fe20000410000 */
[----:B------:R-:W-:Y:S01]  /*5fd0*/  F2FP.SATFINITE.E4M3.F32.PACK_AB_MERGE_C R118, R119, R118, RZ ;  /* 0x000000767776723e */ /* 0x000fe200048070ff */
[-C--:B------:R-:W-:Y:S01]  /*5fe0*/  FMUL.FTZ R35, R35, R9.reuse ;  /* 0x0000000923237220 */ /* 0x080fe20000410000 */
[----:B------:R-:W-:Y:S01]  /*5ff0*/  F2FP.SATFINITE.E4M3.F32.PACK_AB_MERGE_C R92, R93, R92, RZ ;  /* 0x0000005c5d5c723e */ /* 0x000fe200048070ff */
[----:B------:R-:W-:Y:S01]  /*6000*/  SYNCS.ARRIVE.TRANS64.RED.A1T0 RZ, [UR6], RZ ;  /* 0x000000ffffff79a7 */ /* 0x000fe20008100406 */
        /* <DEDUP_REMOVED lines=17> */
[----:B------:R-:W-:Y:S01]  /*6120*/  FMUL.FTZ R51, R51, R9 ;  /* 0x0000000933337220 */ /* 0x000fe20000410000 */
        /* <DEDUP_REMOVED lines=42> */
.L_x_140:
[----:B------:R-:W-:Y:S06]  /*63d0*/  BAR.ARV 0x8, 0x200 ;  /* 0x0208000000007b1d */ /* 0x000fec0000002000 */
[----:B------:R-:W-:Y:S05]  /*63e0*/  @!P0 BRA `(.L_x_151) ;  /* 0x0000000000048947 */ /* 0x000fea0003800000 */
[----:B------:R-:W-:Y:S01]  /*63f0*/  BPT.TRAP 0x1 ;  /* 0x000000040000795c */ /* 0x000fe20000300000 */
.L_x_151:
[----:B------:R-:W-:Y:S02]  /*6400*/  IMAD.U32 R3, RZ, RZ, UR39 ;  /* 0x00000027ff037e24 */ /* 0x000fe4000f8e00ff */
[----:B------:R-:W-:Y:S02]  /*6410*/  IMAD.U32 R5, RZ, RZ, UR37 ;  /* 0x00000025ff057e24 */ /* 0x000fe4000f8e00ff */
[----:B------:R-:W-:-:S03]  /*6420*/  IMAD R20, R3, 0x8, R0 ;  /* 0x0000000803147824 */ /* 0x000fc600078e0200 */
[----:B------:R-:W-:-:S04]  /*6430*/  SHF.L.U32 R3, R5, 0x1f, RZ ;  /* 0x0000001f05037819 */ /* 0x000fc800000006ff */
[----:B------:R0:W1:Y:S01]  /*6440*/  SYNCS.PHASECHK.TRANS64.TRYWAIT P1, [R20+URZ+0x13250], R3 ;  /* 0x01325003140075a7 */ /* 0x000062000802017f */
[----:B------:R-:W-:Y:S05]  /*6450*/  @!P0 BRA `(.L_x_152) ;  /* 0x0000000000048947 */ /* 0x000fea0003800000 */
[----:B------:R-:W-:Y:S01]  /*6460*/  BPT.TRAP 0x1 ;  /* 0x000000040000795c */ /* 0x000fe20000300000 */
.L_x_152:
[----:B------:R-:W-:Y:S01]  /*6470*/  VIADD R0, R0, 0x1000 ;  /* 0x0000100000007836 */ /* 0x000fe20000000000 */
[----:B-1----:R-:W-:Y:S06]  /*6480*/  @P1 BRA `(.L_x_153) ;  /* 0x0000000000081947 */ /* 0x002fec0003800000 */
[----:B------:R-:W1:Y:S02]  /*6490*/  SYNCS.PHASECHK.TRANS64.TRYWAIT P1, [R20+URZ+0x13250], R3 ;  /* 0x01325003140075a7 */ /* 0x000e64000802017f */
[----:B-1----:R-:W-:Y:S05]  /*64a0*/  @!P1 BRA `(.L_x_154) ;  /* 0x0000007000589947 */ /* 0x002fea0003800000 */
.L_x_153:
[----:B------:R-:W-:Y:S01]  /*64b0*/  SHF.R.U32.HI R0, RZ, 0x4, R0 ;  /* 0x00000004ff007819 */ /* 0x000fe20000011600 */
[----:B------:R-:W-:Y:S01]  /*64c0*/  IMAD.U32 R11, RZ, RZ, UR39 ;  /* 0x00000027ff0b7e24 */ /* 0x000fe2000f8e00ff */
[----:B------:R-:W-:Y:S05]  /*64d0*/  WARPSYNC.ALL ;  /* 0x0000000000007948 */ /* 0x000fea0003800000 */
[----:B------:R-:W-:Y:S01]  /*64e0*/  LOP3.LUT R0, R0, 0x3fff, RZ, 0xc0, !PT ;  /* 0x00003fff00007812 */ /* 0x000fe200078ec0ff */
[----:B------:R-:W-:Y:S01]  /*64f0*/  WARPGROUP.ARRIVE ;  /* 0x00000000000079c5 */ /* 0x000fe20000000000 */
[----:B------:R-:W-:Y:S01]  /*6500*/  ULDC.64 UR10, c[0x0][0x9a0] ;  /* 0x00026800000a7ab9 */ /* 0x000fe20000000a00 */
[----:B------:R-:W-:Y:S01]  /*6510*/  IMAD.MOV.U32 R5, RZ, RZ, 0x3f800000 ;  /* 0x3f800000ff057424 */ /* 0x000fe200078e00ff */
[----:B------:R-:W-:Y:S01]  /*6520*/  LOP3.LUT R0, R0, 0x10000, RZ, 0xfc, !PT ;  /* 0x0001000000007812 */ /* 0x000fe200078efcff */
[----:B------:R-:W-:-:S04]  /*6530*/  UISETP.NE.U32.AND UP0, UPT, UR10, URZ, UPT ;  /* 0x0000003f0a00728c */ /* 0x000fc8000bf05070 */
[----:B------:R-:W-:Y:S01]  /*6540*/  IMAD R10, R11, 0x280, R0 ;  /* 0x000002800b0a7824 */ /* 0x000fe200078e0200 */
[----:B------:R-:W-:Y:S01]  /*6550*/  UISETP.NE.AND.EX UP0, UPT, UR11, URZ, UPT, UP0 ;  /* 0x0000003f0b00728c */ /* 0x000fe2000bf05300 */
[----:B------:R-:W-:-:S03]  /*6560*/  IMAD.MOV.U32 R11, RZ, RZ, -0x3ffffff0 ;  /* 0xc0000010ff0b7424 */ /* 0x000fc600078e00ff */
[----:B------:R-:W-:Y:S02]  /*6570*/  R2UR UR6, R10 ;  /* 0x000000000a0672ca */ /* 0x000fe400000e0000 */
[----:B------:R-:W-:Y:S02]  /*6580*/  R2UR UR7, R11 ;  /* 0x000000000b0772ca */ /* 0x000fe400000e0000 */
[----:B------:R-:W-:-:S03]  /*6590*/  PLOP3.LUT P1, PT, PT, PT, UP0, 0x80, 0x0 ;  /* 0x000000000000781c */ /* 0x000fc60003f2f008 */
[----:B------:R-:W-:Y:S01]  /*65a0*/  @UP0 ULDC.64 UR12, c[0x0][0x9c8] ;  /* 0x00027200000c0ab9 */ /* 0x000fe20000000a00 */
[----:B------:R-:W-:Y:S02]  /*65b0*/  @UP0 USHF.R.S32.HI UR9, URZ, 0x1f, UR46 ;  /* 0x0000001f3f090899 */ /* 0x000fe4000801142e */
[----:B------:R-:W-:Y:S02]  /*65c0*/  @UP0 UIMAD UR8, UR42, UR12, URZ ;  /* 0x0000000c2a0802a4 */ /* 0x000fe4000f8e023f */
[----:B------:R-:W-:Y:S02]  /*65d0*/  @UP0 UIMAD.WIDE.U32 UR4, UR41, UR12, URZ ;  /* 0x0000000c290402a5 */ /* 0x000fe4000f8e003f */
[----:B------:R-:W-:-:S07]  /*65e0*/  @UP0 UIMAD UR8, UR41, UR13, UR8 ;  /* 0x0000000d290802a4 */ /* 0x000fce000f8e0208 */
[----:B------:R-:W-:Y:S01]  /*65f0*/  QGMMA.64x64x32.F32.E4M3.E4M3 R24, R152, gdesc[UR4], R24, gsb0 ;  /* 0x00e0000498187df3 */ /* 0x000fe20008000818 */
[----:B------:R-:W-:Y:S01]  /*6600*/  @UP0 ULDC.64 UR12, c[0x0][0x9d0] ;  /* 0x00027400000c0ab9 */ /* 0x000fe20000000a00 */
[----:B------:R-:W-:Y:S02]  /*6610*/  @UP0 UIADD3 UR5, UR5, UR8, URZ ;  /* 0x0000000805050290 */ /* 0x000fe4000fffe03f */
[----:B------:R-:W-:Y:S02]  /*6620*/  @UP0 UIMAD UR8, UR9, UR12, URZ ;  /* 0x0000000c090802a4 */ /* 0x000fe4000f8e023f */
[----:B------:R-:W-:Y:S02]  /*6630*/  @UP0 UIMAD.WIDE.U32 UR4, UR46, UR12, UR4 ;  /* 0x0000000c2e0402a5 */ /* 0x000fe4000f8e0004 */
[----:B------:R-:W-:Y:S02]  /*6640*/  @UP0 UIMAD UR8, UR46, UR13, UR8 ;  /* 0x0000000d2e0802a4 */ /* 0x000fe4000f8e0208 */
[----:B------:R-:W-:-:S02]  /*6650*/  @UP0 ULEA UR6, UP1, UR4, UR10, 0x2 ;  /* 0x0000000a04060291 */ /* 0x000fc4000f82103f */
[----:B------:R-:W-:-:S04]  /*6660*/  @UP0 UIADD3 UR5, UR5, UR8, URZ ;  /* 0x0000000805050290 */ /* 0x000fc8000fffe03f */
[----:B------:R-:W-:Y:S01]  /*6670*/  @UP0 ULEA.HI.X UR5, UR4, UR11, UR5, 0x2, UP1 ;  /* 0x0000000b04050291 */ /* 0x000fe200088f1405 */
[----:B------:R-:W-:Y:S02]  /*6680*/  VIADD R12, R10, 0x80 ;  /* 0x000000800a0c7836 */ /* 0x000fe40000000000 */
[----:B------:R-:W-:Y:S01]  /*6690*/  @UP0 UMOV UR4, UR6 ;  /* 0x0000000600040c82 */ /* 0x000fe20008000000 */
[----:B------:R-:W-:Y:S02]  /*66a0*/  IMAD.MOV.U32 R13, RZ, RZ, -0x3ffffff0 ;  /* 0xc0000010ff0d7424 */ /* 0x000fe400078e00ff */
[----:B------:R-:W-:Y:S02]  /*66b0*/  IMAD.U32 R14, RZ, RZ, UR4 ;  /* 0x00000004ff0e7e24 */ /* 0x000fe4000f8e00ff */
[----:B------:R-:W-:Y:S01]  /*66c0*/  IMAD.U32 R15, RZ, RZ, UR5 ;  /* 0x00000005ff0f7e24 */ /* 0x000fe2000f8e00ff */
[----:B------:R-:W-:Y:S02]  /*66d0*/  R2UR UR6, R12 ;  /* 0x000000000c0672ca */ /* 0x000fe400000e0000 */
[----:B------:R-:W-:-:S02]  /*66e0*/  R2UR UR7, R13 ;  /* 0x000000000d0772ca */ /* 0x000fc400000e0000 */
[----:B------:R2:W3:Y:S01]  /*66f0*/  @P1 LDG.E R5, desc[UR48][R14.64] ;  /* 0x000000300e051981 */ /* 0x0004e2000c1e1900 */
[----:B------:R-:W-:Y:S02]  /*6700*/  WARPGROUP.DEPBAR.LE gsb0, 0x0 ;  /* 0x00008000000079c5 */ /* 0x000fe40000010000 */
[----:B------:R-:W-:-:S08]  /*6710*/  WARPGROUP.ARRIVE ;  /* 0x00000000000079c5 */ /* 0x000fd00000000000 */
[----:B------:R-:W-:Y:S01]  /*6720*/  QGMMA.64x64x32.F32.E4M3.E4M3 R24, R136, gdesc[UR4], R24, gsb0 ;  /* 0x00e0000488187df3 */ /* 0x000fe20008000818 */
[----:B------:R-:W-:Y:S02]  /*6730*/  VIADD R12, R10, 0x100 ;  /* 0x000001000a0c7836 */ /* 0x000fe40000000000 */
[----:B------:R-:W-:-:S03]  /*6740*/  IMAD.MOV.U32 R13, RZ, RZ, -0x3ffffff0 ;  /* 0xc0000010ff0d7424 */ /* 0x000fc600078e00ff */
[----:B------:R-:W-:Y:S02]  /*6750*/  R2UR UR6, R12 ;  /* 0x000000000c0672ca */ /* 0x000fe400000e0000 */
[----:B------:R-:W-:Y:S01]  /*6760*/  R2UR UR7, R13 ;  /* 0x000000000d0772ca */ /* 0x000fe200000e0000 */
[----:B------:R-:W-:Y:S02]  /*6770*/  VIADD R12, R10, 0x180 ;  /* 0x000001800a0c7836 */ /* 0x000fe40000000000 */
[----:B------:R-:W-:Y:S01]  /*6780*/  IMAD.MOV.U32 R13, RZ, RZ, -0x3ffffff0 ;  /* 0xc0000010ff0d7424 */ /* 0x000fe200078e00ff */
[----:B------:R-:W-:Y:S02]  /*6790*/  WARPGROUP.DEPBAR.LE gsb0, 0x0 ;  /* 0x00008000000079c5 */ /* 0x000fe40000010000 */
[----:B------:R-:W-:-:S07]  /*67a0*/  WARPGROUP.ARRIVE ;  /* 0x00000000000079c5 */ /* 0x000fce0000000000 */
[----:B------:R-:W-:Y:S01]  /*67b0*/  QGMMA.64x64x32.F32.E4M3.E4M3 R24, R140, gdesc[UR4], R24, gsb0 ;  /* 0x00e000048c187df3 */ /* 0x000fe20008000818 */
[----:B------:R-:W-:Y:S02]  /*67c0*/  R2UR UR6, R12 ;  /* 0x000000000c0672ca */ /* 0x000fe400000e0000 */
[----:B------:R-:W-:Y:S01]  /*67d0*/  R2UR UR7, R13 ;  /* 0x000000000d0772ca */ /* 0x000fe200000e0000 */
[----:B------:R-:W4:Y:S04]  /*67e0*/  SHFL.BFLY PT, R0, R7, 0x2, 0x1f ;  /* 0x0c401f0007007f89 */ /* 0x000f2800000e0000 */
[----:B------:R-:W5:Y:S01]  /*67f0*/  SHFL.BFLY PT, R9, R6, 0x2, 0x1f ;  /* 0x0c401f0006097f89 */ /* 0x000f6200000e0000 */
[----:B------:R-:W-:Y:S02]  /*6800*/  VIADD R10, R10, 0x200 ;  /* 0x000002000a0a7836 */ /* 0x000fe40000000000 */
[----:B------:R-:W-:Y:S01]  /*6810*/  IMAD.MOV.U32 R11, RZ, RZ, -0x3ffffff0 ;  /* 0xc0000010ff0b7424 */ /* 0x000fe200078e00ff */
[----:B------:R-:W-:-:S02]  /*6820*/  WARPGROUP.DEPBAR.LE gsb0, 0x0 ;  /* 0x00008000000079c5 */ /* 0x000fc40000010000 */
[----:B------:R-:W-:-:S06]  /*6830*/  WARPGROUP.ARRIVE ;  /* 0x00000000000079c5 */ /* 0x000fcc0000000000 */
[----:B------:R-:W-:Y:S01]  /*6840*/  QGMMA.64x64x32.F32.E4M3.E4M3 R24, R144, gdesc[UR4], R24, gsb0 ;  /* 0x00e0000490187df3 */ /* 0x000fe20008000818 */
[----:B------:R-:W-:Y:S02]  /*6850*/  R2UR UR6, R10 ;  /* 0x000000000a0672ca */ /* 0x000fe400000e0000 */
[----:B------:R-:W-:Y:S01]  /*6860*/  R2UR UR7, R11 ;  /* 0x000000000b0772ca */ /* 0x000fe200000e0000 */
[----:B----4-:R-:W-:-:S01]  /*6870*/  FADD.FTZ R0, R0, R7 ;  /* 0x0000000700007221 */ /* 0x010fc20000010000 */
[----:B-----5:R-:W-:-:S04]  /*6880*/  FADD.FTZ R9, R9, R6 ;  /* 0x0000000609097221 */ /* 0x020fc80000010000 */
[----:B01----:R-:W0:Y:S04]  /*6890*/  SHFL.BFLY PT, R3, R0, 0x1, 0x1f ;  /* 0x0c201f0000037f89 */ /* 0x003e2800000e0000 */
[----:B------:R-:W2:Y:S01]  /*68a0*/  SHFL.BFLY PT, R10, R9, 0x1, 0x1f ;  /* 0x0c201f00090a7f89 */ /* 0x000ea200000e0000 */
[----:B------:R-:W-:Y:S02]  /*68b0*/  IMAD.MOV.U32 R6, RZ, RZ, RZ ;  /* 0x000000ffff067224 */ /* 0x000fe400078e00ff */
[----:B0-----:R-:W-:Y:S01]  /*68c0*/  FADD.FTZ R13, R0, R3 ;  /* 0x00000003000d7221 */ /* 0x001fe20000010000 */
[----:B--2---:R-:W-:-:S04]  /*68d0*/  FADD.FTZ R14, R9, R10 ;  /* 0x0000000a090e7221 */ /* 0x004fc80000010000 */
[C---:B------:R-:W-:Y:S01]  /*68e0*/  FSETP.NE.FTZ.AND P1, PT, R13.reuse, RZ, PT ;  /* 0x000000ff0d00720b */ /* 0x040fe20003f35000 */
[----:B------:R-:W-:Y:S01]  /*68f0*/  FMUL.FTZ R15, R13, 0.00390625 ;  /* 0x3b8000000d0f7820 */ /* 0x000fe20000410000 */
[----:B------:R-:W-:Y:S01]  /*6900*/  FMUL.FTZ R21, R14, 0.00390625 ;  /* 0x3b8000000e157820 */ /* 0x000fe20000410000 */
        /* <DEDUP_REMOVED lines=10> */
[----:B------:R-:W2:Y:S01]  /*69b0*/  @P1 MUFU.RCP R12, R14 ;  /* 0x0000000e000c1308 */ /* 0x000ea20000001000 */
        /* <DEDUP_REMOVED lines=10> */
[-C--:B---3--:R-:W-:Y:S01]  /*6a60*/  FMUL.FTZ R6, R6, R5.reuse ;  /* 0x0000000506067220 */ /* 0x088fe20000410000 */
[----:B--2---:R-:W-:Y:S01]  /*6a70*/  FMUL.FTZ R4, R12, R5 ;  /* 0x000000050c047220 */ /* 0x004fe20000410000 */
[----:B------:R-:W-:-:S02]  /*6a80*/  WARPGROUP.DEPBAR.LE gsb0, 0x0 ;  /* 0x00008000000079c5 */ /* 0x000fc40000010000 */
[----:B------:R-:W-:Y:S05]  /*6a90*/  @!P0 BRA `(.L_x_155) ;  /* 0x0000000000048947 */ /* 0x000fea0003800000 */
[----:B------:R-:W-:Y:S01]  /*6aa0*/  BPT.TRAP 0x1 ;  /* 0x000000040000795c */ /* 0x000fe20000300000 */
.L_x_155:
[----:B------:R-:W-:Y:S01]  /*6ab0*/  VIADD R5, R20, 0x13260 ;  /* 0x0001326014057836 */ /* 0x000fe20000000000 */
[----:B------:R-:W-:Y:S01]  /*6ac0*/  UIADD3 UR39, UR39, 0x1, URZ ;  /* 0x0000000127277890 */ /* 0x000fe2000fffe03f */
[-C--:B------:R-:W-:Y:S01]  /*6ad0*/  FMUL.FTZ R56, R33, R6.reuse ;  /* 0x0000000621387220 */ /* 0x080fe20000410000 */
[-C--:B------:R-:W-:Y:S01]  /*6ae0*/  FMUL.FTZ R59, R25, R6.reuse ;  /* 0x00000006193b7220 */ /* 0x080fe20000410000 */
[-C--:B------:R-:W-:Y:S01]  /*6af0*/  FMUL.FTZ R57, R32, R6.reuse ;  /* 0x0000000620397220 */ /* 0x080fe20000410000 */
[----:B------:R-:W-:Y:S01]  /*6b00*/  PRMT R5, R2, 0x654, R5 ;  /* 0x0000065402057816 */ /* 0x000fe20000000005 */
[----:B------:R-:W-:Y:S01]  /*6b10*/  UISETP.NE.AND UP0, UPT, UR39, 0x2, UPT ;  /* 0x000000022700788c */ /* 0x000fe2000bf05270 */
[-C--:B------:R-:W-:Y:S01]  /*6b20*/  FMUL.FTZ R33, R37, R6.reuse ;  /* 0x0000000625217220 */ /* 0x080fe20000410000 */
[-C--:B------:R-:W-:Y:S01]  /*6b30*/  FMUL.FTZ R20, R41, R6.reuse ;  /* 0x0000000629147220 */ /* 0x080fe20000410000 */
[----:B------:R0:W-:Y:S01]  /*6b40*/  SYNCS.ARRIVE.TRANS64.RED.A1T0 RZ, [R5+URZ], RZ ;  /* 0x000000ff05ff79a7 */ /* 0x0001e2000810043f */
[-C--:B------:R-:W-:Y:S01]  /*6b50*/  FMUL.FTZ R15, R45, R6.reuse ;  /* 0x000000062d0f7220 */ /* 0x080fe20000410000 */
        /* <DEDUP_REMOVED lines=11> */
[-C--:B------:R-:W-:Y:S01]  /*6c10*/  FMUL.FTZ R41, R27, R4.reuse ;  /* 0x000000041b297220 */ /* 0x080fe20000410000 */
[-C--:B------:R-:W-:Y:S01]  /*6c20*/  FMUL.FTZ R37, R34, R4.reuse ;  /* 0x0000000422257220 */ /* 0x080fe20000410000 */
[----:B------:R-:W-:Y:S01]  /*6c30*/  USEL UR4, URZ, 0x1, UP0 ;  /* 0x000000013f047887 */ /* 0x000fe20008000000 */
        /* <DEDUP_REMOVED lines=8> */
[----:B------:R-:W-:Y:S01]  /*6cc0*/  PLOP3.LUT P0, PT, PT, PT, PT, 0x8, 0x0 ;  /* 0x000000000000781c */ /* 0x000fe20003f0e170 */
[-C--:B------:R-:W-:Y:S01]  /*6cd0*/  FMUL.FTZ R13, R47, R4.reuse ;  /* 0x000000042f0d7220 */ /* 0x080fe20000410000 */
[-C--:B------:R-:W-:Y:S01]  /*6ce0*/  FMUL.FTZ R10, R50, R4.reuse ;  /* 0x00000004320a7220 */ /* 0x080fe20000410000 */
[-C--:B------:R-:W-:Y:S01]  /*6cf0*/  FMUL.FTZ R6, R51, R4.reuse ;  /* 0x0000000433067220 */ /* 0x080fe20000410000 */
[-C--:B------:R-:W-:Y:S01]  /*6d00*/  FMUL.FTZ R9, R54, R4.reuse ;  /* 0x0000000436097220 */ /* 0x080fe20000410000 */
[----:B------:R-:W-:Y:S01]  /*6d10*/  FMUL.FTZ R55, R55, R4 ;  /* 0x0000000437377220 */ /* 0x000fe20000410000 */
[----:B------:R-:W-:-:S02]  /*6d20*/  UIADD3 UR36, UR36, 0x1, URZ ;  /* 0x0000000124247890 */ /* 0x000fc4000fffe03f */
[----:B------:R-:W-:Y:S02]  /*6d30*/  USEL UR39, UR39, URZ, UP0 ;  /* 0x0000003f27277287 */ /* 0x000fe40008000000 */
[----:B0-----:R-:W-:-:S12]  /*6d40*/  ULOP3.LUT UR37, UR37, UR4, URZ, 0x3c, !UPT ;  /* 0x0000000425257292 */ /* 0x001fd8000f8e3c3f */
.L_x_133:
[----:B------:R-:W0:Y:S01]  /*6d50*/  S2R R5, SR_CgaCtaId ;  /* 0x0000000000057919 */ /* 0x000e220000008800 */
[----:B------:R-:W-:Y:S01]  /*6d60*/  MOV R2, 0x400 ;  /* 0x0000040000027802 */ /* 0x000fe20000000f00 */
[----:B------:R-:W-:Y:S01]  /*6d70*/  BSSY B0, `(.L_x_156) ;  /* 0x00001cf000007945 */ /* 0x000fe20003800000 */
[----:B------:R-:W-:Y:S02]  /*6d80*/  BAR.SYNC.DEFER_BLOCKING 0x5, 0x200 ;  /* 0x0148000000007b1d */ /* 0x000fe40000010000 */
[----:B0-----:R-:W-:-:S05]  /*6d90*/  LEA R2, R5, R2, 0x18 ;  /* 0x0000000205027211 */ /* 0x001fca00078ec0ff */
[----:B------:R-:W0:Y:S02]  /*6da0*/  LDS.128 R28, [R2+0x132d0] ;  /* 0x0132d000021c7984 */ /* 0x000e240000000c00 */
[----:B0-----:R-:W-:Y:S02]  /*6db0*/  R2UR UR5, R29 ;  /* 0x000000001d0572ca */ /* 0x001fe400000e0000 */
[----:B------:R-:W-:Y:S01]  /*6dc0*/  R2UR UR46, R30 ;  /* 0x000000001e2e72ca */ /* 0x000fe200000e0000 */
[----:B------:R-:W-:Y:S06]  /*6dd0*/  BAR.ARV 0x4, 0x200 ;  /* 0x0108000000007b1d */ /* 0x000fec0000002000 */
[----:B------:R-:W-:Y:S08]  /*6de0*/  @P0 BRA `(.L_x_157) ;  /* 0x0000001000a80947 */ /* 0x000ff00003800000 */
[----:B------:R-:W0:Y:S01]  /*6df0*/  S2R R39, SR_TID.X ;  /* 0x0000000000277919 */ /* 0x000e220000002100 */
[----:B------:R-:W-:Y:S01]  /*6e00*/  ULDC.64 UR6, c[0x4][0x38] ;  /* 0x01000e0000067ab9 */ /* 0x000fe20000000a00 */
[----:B------:R-:W2:Y:S01]  /*6e10*/  LDL R38, [R1+0x4] ;  /* 0x0000040001267983 */ /* 0x000ea20000100800 */
[----:B------:R-:W1:Y:S01]  /*6e20*/  S2R R35, SR_SWINHI ;  /* 0x0000000000237919 */ /* 0x000e620000002f00 */
[----:B------:R-:W-:Y:S02]  /*6e30*/  F2FP.BF16.F32.PACK_AB R36, R36, R57 ;  /* 0x000000392424723e */ /* 0x000fe400000010ff */
[----:B------:R-:W-:Y:S02]  /*6e40*/  F2FP.BF16.F32.PACK_AB R33, R33, R56 ;  /* 0x000000382121723e */ /* 0x000fe400000010ff */
[----:B------:R-:W-:Y:S02]  /*6e50*/  F2FP.BF16.F32.PACK_AB R25, R25, R32 ;  /* 0x000000201919723e */ /* 0x000fe400000010ff */
[----:B------:R-:W-:-:S02]  /*6e60*/  F2FP.BF16.F32.PACK_AB R20, R15, R20 ;  /* 0x000000140f14723e */ /* 0x000fc400000010ff */
[----:B------:R-:W-:Y:S02]  /*6e70*/  F2FP.BF16.F32.PACK_AB R11, R11, R12 ;  /* 0x0000000c0b0b723e */ /* 0x000fe400000010ff */
[----:B------:R-:W-:Y:S02]  /*6e80*/  F2FP.BF16.F32.PACK_AB R8, R7, R8 ;  /* 0x000000080708723e */ /* 0x000fe400000010ff */
[----:B------:R-:W-:Y:S02]  /*6e90*/  F2FP.BF16.F32.PACK_AB R21, R21, R24 ;  /* 0x000000181515723e */ /* 0x000fe400000010ff */
[----:B------:R-:W-:Y:S02]  /*6ea0*/  F2FP.BF16.F32.PACK_AB R10, R9, R10 ;  /* 0x0000000a090a723e */ /* 0x000fe400000010ff */
[----:B------:R-:W-:Y:S02]  /*6eb0*/  F2FP.BF16.F32.PACK_AB R14, R13, R14 ;  /* 0x0000000e0d0e723e */ /* 0x000fe400000010ff */
[----:B------:R-:W-:-:S02]  /*6ec0*/  F2FP.BF16.F32.PACK_AB R44, R44, R45 ;  /* 0x0000002d2c2c723e */ /* 0x000fc400000010ff */
[----:B------:R-:W-:Y:S02]  /*6ed0*/  F2FP.BF16.F32.PACK_AB R41, R40, R41 ;  /* 0x000000292829723e */ /* 0x000fe400000010ff */
[----:B------:R-:W-:Y:S01]  /*6ee0*/  F2FP.BF16.F32.PACK_AB R55, R55, R6 ;  /* 0x000000063737723e */ /* 0x000fe200000010ff */
[----:B0-----:R-:W-:Y:S01]  /*6ef0*/  IMAD.SHL.U32 R4, R39, 0x4, RZ ;  /* 0x0000000427047824 */ /* 0x001fe200078e00ff */
[----:B------:R-:W-:Y:S02]  /*6f00*/  F2FP.BF16.F32.PACK_AB R60, R60, R61 ;  /* 0x0000003d3c3c723e */ /* 0x000fe400000010ff */
[----:B------:R-:W-:Y:S02]  /*6f10*/  F2FP.BF16.F32.PACK_AB R59, R58, R59 ;  /* 0x0000003b3a3b723e */ /* 0x000fe400000010ff */
[----:B------:R-:W-:Y:S02]  /*6f20*/  F2FP.BF16.F32.PACK_AB R34, R34, R37 ;  /* 0x000000252222723e */ /* 0x000fe400000010ff */
[----:B------:R-:W-:Y:S01]  /*6f30*/  F2FP.BF16.F32.PACK_AB R27, R26, R27 ;  /* 0x0000001b1a1b723e */ /* 0x000fe200000010ff */
[----:B------:R-:W-:Y:S01]  /*6f40*/  USHF.L.U32 UR11, UR41, 0x2, URZ ;  /* 0x00000002290b7899 */ /* 0x000fe2000800063f */
[----:B------:R-:W-:Y:S01]  /*6f50*/  LOP3.LUT R4, R4, 0xc, RZ, 0xc0, !PT ;  /* 0x0000000c04047812 */ /* 0x000fe200078ec0ff */
[----:B------:R-:W-:Y:S01]  /*6f60*/  USHF.L.U64.HI UR17, UR41, 0x2, UR42 ;  /* 0x0000000229117899 */ /* 0x000fe2000801022a */
[----:B------:R-:W-:Y:S02]  /*6f70*/  BAR.SYNC.DEFER_BLOCKING 0x1, 0x180 ;  /* 0x0046000000007b1d */ /* 0x000fe40000010000 */
[----:B------:R-:W-:Y:S01]  /*6f80*/  IADD3 R4, P0, R4, UR6, RZ ;  /* 0x0000000604047c10 */ /* 0x000fe2000ff1e0ff */
[----:B------:R-:W-:-:S03]  /*6f90*/  USHF.R.S32.HI UR16, URZ, 0x1f, UR45 ;  /* 0x0000001f3f107899 */ /* 0x000fc6000801142d */
[----:B------:R-:W-:Y:S01]  /*6fa0*/  ULDC.64 UR8, c[0x0][0xb90] ;  /* 0x0002e40000087ab9 */ /* 0x000fe20000000a00 */
[----:B------:R-:W-:Y:S01]  /*6fb0*/  IMAD.X R5, RZ, RZ, UR7, P0 ;  /* 0x00000007ff057e24 */ /* 0x000fe200080e06ff */
[----:B------:R-:W-:Y:S01]  /*6fc0*/  ULDC.64 UR6, c[0x0][0xc00] ;  /* 0x0003000000067ab9 */ /* 0x000fe20000000a00 */
[----:B------:R-:W-:Y:S01]  /*6fd0*/  ULDC.64 UR12, c[0x0][0xc08] ;  /* 0x00030200000c7ab9 */ /* 0x000fe20000000a00 */
[----:B------:R-:W-:Y:S02]  /*6fe0*/  ULDC.64 UR14, c[0x0][0xb98] ;  /* 0x0002e600000e7ab9 */ /* 0x000fe40000000a00 */
[----:B------:R0:W3:Y:S01]  /*6ff0*/  LDG.E.CONSTANT R28, desc[UR48][R4.64] ;  /* 0x00000030041c7981 */ /* 0x0000e2000c1e9900 */
[----:B------:R-:W-:Y:S02]  /*7000*/  UISETP.NE.U32.AND UP0, UPT, UR6, URZ, UPT ;  /* 0x0000003f0600728c */ /* 0x000fe4000bf05070 */
[----:B------:R-:W-:Y:S02]  /*7010*/  UIADD3 UR4, UP1, UR11, UR6, URZ ;  /* 0x000000060b047290 */ /* 0x000fe4000ff3e03f */
[----:B------:R-:W-:-:S02]  /*7020*/  UISETP.NE.AND.EX UP0, UPT, UR7, URZ, UPT, UP0 ;  /* 0x0000003f0700728c */ /* 0x000fc4000bf05300 */
[----:B------:R-:W-:Y:S01]  /*7030*/  UIADD3.X UR6, UR17, UR7, URZ, UP1, !UPT ;  /* 0x0000000711067290 */ /* 0x000fe20008ffe43f */
[----:B0-----:R-:W-:-:S04]  /*7040*/  LOP3.LUT P0, R4, R39, 0x3, RZ, 0xc0, !PT ;  /* 0x0000000327047812 */ /* 0x001fc8000780c0ff */
[----:B------:R-:W-:-:S04]  /*7050*/  ISETP.EQ.OR P0, PT, R4, 0x3, !P0 ;  /* 0x000000030400780c */ /* 0x000fc80004702670 */
[----:B------:R-:W-:Y:S02]  /*7060*/  SEL R29, R36, R33, P0 ;  /* 0x00000021241d7207 */ /* 0x000fe40000000000 */
[----:B------:R-:W-:Y:S02]  /*7070*/  SEL R36, R33, R36, P0 ;  /* 0x0000002421247207 */ /* 0x000fe40000000000 */
[----:B------:R-:W-:Y:S02]  /*7080*/  SEL R33, R25, R20, P0 ;  /* 0x0000001419217207 */ /* 0x000fe40000000000 */
[----:B------:R-:W-:Y:S02]  /*7090*/  SEL R20, R20, R25, P0 ;  /* 0x0000001914147207 */ /* 0x000fe40000000000 */
[----:B------:R-:W-:Y:S02]  /*70a0*/  SEL R25, R11, R8, P0 ;  /* 0x000000080b197207 */ /* 0x000fe40000000000 */
[----:B------:R-:W-:-:S02]  /*70b0*/  SEL R24, R8, R11, P0 ;  /* 0x0000000b08187207 */ /* 0x000fc40000000000 */
[----:B------:R-:W-:Y:S02]  /*70c0*/  MOV R8, R2 ;  /* 0x0000000200087202 */ /* 0x000fe40000000f00 */
[----:B-1----:R-:W-:Y:S02]  /*70d0*/  MOV R9, R35 ;  /* 0x0000002300097202 */ /* 0x002fe40000000f00 */
[----:B------:R-:W-:Y:S02]  /*70e0*/  SEL R35, R44, R41, P0 ;  /* 0x000000292c237207 */ /* 0x000fe40000000000 */
[----:B------:R-:W-:Y:S02]  /*70f0*/  SEL R44, R41, R44, P0 ;  /* 0x0000002c292c7207 */ /* 0x000fe40000000000 */
[----:B------:R-:W-:Y:S02]  /*7100*/  SEL R15, R60, R59, P0 ;  /* 0x0000003b3c0f7207 */ /* 0x000fe40000000000 */
[----:B------:R-:W-:-:S02]  /*7110*/  SEL R37, R34, R27, P0 ;  /* 0x0000001b22257207 */ /* 0x000fc40000000000 */
[----:B------:R-:W-:Y:S02]  /*7120*/  SEL R60, R59, R60, P0 ;  /* 0x0000003c3b3c7207 */ /* 0x000fe40000000000 */
[----:B------:R-:W-:Y:S02]  /*7130*/  SEL R34, R27, R34, P0 ;  /* 0x000000221b227207 */ /* 0x000fe40000000000 */
[----:B------:R-:W-:Y:S02]  /*7140*/  SEL R27, R21, R14, P0 ;  /* 0x0000000e151b7207 */ /* 0x000fe40000000000 */
[----:B------:R-:W-:Y:S02]  /*7150*/  SEL R14, R14, R21, P0 ;  /* 0x000000150e0e7207 */ /* 0x000fe40000000000 */
[----:B------:R-:W-:Y:S02]  /*7160*/  SEL R21, R10, R55, P0 ;  /* 0x000000370a157207 */ /* 0x000fe40000000000 */
[----:B------:R-:W-:Y:S01]  /*7170*/  SEL R26, R55, R10, P0 ;  /* 0x0000000a371a7207 */ /* 0x000fe20000000000 */
[----:B--2---:R-:W-:-:S03]  /*7180*/  IMAD.WIDE R4, R38, 0x2, R8 ;  /* 0x0000000226047825 */ /* 0x004fc600078e0208 */
[C---:B------:R-:W-:Y:S02]  /*7190*/  IADD3 R39, P3, R4.reuse, 0x20, RZ ;  /* 0x0000002004277810 */ /* 0x040fe40007f7e0ff */
[C---:B------:R-:W-:Y:S02]  /*71a0*/  IADD3 R43, P1, R4.reuse, 0x60, RZ ;  /* 0x00000060042b7810 */ /* 0x040fe40007f3e0ff */
[----:B------:R-:W-:Y:S02]  /*71b0*/  LOP3.LUT R13, R4, 0x380, RZ, 0xc0, !PT ;  /* 0x00000380040d7812 */ /* 0x000fe400078ec0ff */
[----:B------:R-:W-:Y:S01]  /*71c0*/  LOP3.LUT R6, R39, 0x380, RZ, 0xc0, !PT ;  /* 0x0000038027067812 */ /* 0x000fe200078ec0ff */
[----:B------:R-:W-:Y:S01]  /*71d0*/  IMAD.X R7, RZ, RZ, R5, P1 ;  /* 0x000000ffff077224 */ /* 0x000fe200008e0605 */
[----:B------:R-:W-:Y:S02]  /*71e0*/  LOP3.LUT R30, R43, 0x380, RZ, 0xc0, !PT ;  /* 0x000003802b1e7812 */ /* 0x000fe400078ec0ff */
[----:B------:R-:W-:-:S02]  /*71f0*/  SHF.R.U64 R13, R13, 0x3, RZ ;  /* 0x000000030d0d7819 */ /* 0x000fc400000012ff */
[----:B------:R-:W-:Y:S02]  /*7200*/  SHF.R.U64 R6, R6, 0x3, RZ ;  /* 0x0000000306067819 */ /* 0x000fe400000012ff */
[----:B------:R-:W-:Y:S02]  /*7210*/  IADD3 R41, P2, R4, 0x40, RZ ;  /* 0x0000004004297810 */ /* 0x000fe40007f5e0ff */
[----:B------:R-:W-:Y:S02]  /*7220*/  SHF.R.U64 R30, R30, 0x3, RZ ;  /* 0x000000031e1e7819 */ /* 0x000fe400000012ff */
[----:B------:R-:W-:Y:S01]  /*7230*/  LOP3.LUT R4, R13, R4, RZ, 0x3c, !PT ;  /* 0x000000040d047212 */ /* 0x000fe200078e3cff */
[--C-:B------:R-:W-:Y:S01]  /*7240*/  IMAD.X R11, RZ, RZ, R5.reuse, P2 ;  /* 0x000000ffff0b7224 */ /* 0x100fe200010e0605 */
[----:B------:R-:W-:Y:S01]  /*7250*/  LOP3.LUT R12, R6, R39, RZ, 0x3c, !PT ;  /* 0x00000027060c7212 */ /* 0x000fe200078e3cff */
[----:B------:R-:W-:Y:S01]  /*7260*/  IMAD.X R13, RZ, RZ, R5, P3 ;  /* 0x000000ffff0d7224 */ /* 0x000fe200018e0605 */
[----:B------:R-:W-:-:S02]  /*7270*/  LOP3.LUT R6, R30, R43, RZ, 0x3c, !PT ;  /* 0x0000002b1e067212 */ /* 0x000fc400078e3cff */
[----:B------:R-:W-:Y:S02]  /*7280*/  MOV R43, R4 ;  /* 0x00000004002b7202 */ /* 0x000fe40000000f00 */
[----:B------:R-:W-:Y:S02]  /*7290*/  LOP3.LUT R10, R41, 0x380, RZ, 0xc0, !PT ;  /* 0x00000380290a7812 */ /* 0x000fe400078ec0ff */
[----:B------:R-:W-:Y:S02]  /*72a0*/  PLOP3.LUT P2, PT, PT, PT, UP0, 0x80, 0x0 ;  /* 0x000000000000781c */ /* 0x000fe40003f4f008 */
[----:B------:R-:W-:-:S04]  /*72b0*/  SHF.R.U64 R10, R10, 0x3, RZ ;  /* 0x000000030a0a7819 */ /* 0x000fc800000012ff */
[----:B------:R-:W-:Y:S02]  /*72c0*/  LOP3.LUT R10, R10, R41, RZ, 0x3c, !PT ;  /* 0x000000290a0a7212 */ /* 0x000fe400078e3cff */
[----:B------:R-:W-:Y:S02]  /*72d0*/  MOV R41, R12 ;  /* 0x0000000c00297202 */ /* 0x000fe40000000f00 */
[----:B------:R-:W-:Y:S01]  /*72e0*/  MOV R39, R10 ;  /* 0x0000000a00277202 */ /* 0x000fe20000000f00 */
[----:B------:R-:W-:Y:S02]  /*72f0*/  IMAD.U32 R10, RZ, RZ, UR4 ;  /* 0x00000004ff0a7e24 */ /* 0x000fe4000f8e00ff */
[----:B------:R-:W-:Y:S01]  /*7300*/  IMAD.U32 R11, RZ, RZ, UR6 ;  /* 0x00000006ff0b7e24 */ /* 0x000fe2000f8e00ff */
[----:B---3--:R-:W-:Y:S01]  /*7310*/  LOP3.LUT R5, R28, 0x2, RZ, 0x3c, !PT ;  /* 0x000000021c057812 */ /* 0x008fe200078e3cff */
[----:B------:R-:W-:Y:S04]  /*7320*/  SHFL.IDX PT, R15, R15, R28, 0x1c1f ;  /* 0x001c1f1c0f0f7589 */ /* 0x000fe800000e0000 */
[----:B------:R-:W-:Y:S04]  /*7330*/  SHFL.IDX PT, R25, R25, R28, 0x1c1f ;  /* 0x001c1f1c19197589 */ /* 0x000fe800000e0000 */
[----:B------:R-:W-:Y:S04]  /*7340*/  SHFL.IDX PT, R35, R35, R28, 0x1c1f ;  /* 0x001c1f1c23237589 */ /* 0x000fe800000e0000 */
[----:B------:R-:W0:Y:S04]  /*7350*/  SHFL.IDX PT, R60, R60, R5, 0x1c1f ;  /* 0x001c1f053c3c7589 */ /* 0x000e2800000e0000 */
[----:B------:R-:W1:Y:S04]  /*7360*/  SHFL.IDX PT, R30, R24, R5, 0x1c1f ;  /* 0x001c1f05181e7589 */ /* 0x000e6800000e0000 */
[----:B------:R-:W-:Y:S04]  /*7370*/  SHFL.IDX PT, R44, R44, R5, 0x1c1f ;  /* 0x001c1f052c2c7589 */ /* 0x000fe800000e0000 */
[----:B------:R-:W-:Y:S04]  /*7380*/  SHFL.IDX PT, R29, R29, R28, 0x1c1f ;  /* 0x001c1f1c1d1d7589 */ /* 0x000fe800000e0000 */
[----:B------:R-:W-:Y:S04]  /*7390*/  SHFL.IDX PT, R37, R37, R28, 0x1c1f ;  /* 0x001c1f1c25257589 */ /* 0x000fe800000e0000 */
[----:B------:R-:W2:Y:S04]  /*73a0*/  SHFL.IDX PT, R36, R36, R5, 0x1c1f ;  /* 0x001c1f0524247589 */ /* 0x000ea800000e0000 */
[----:B------:R-:W-:Y:S01]  /*73b0*/  SHFL.IDX PT, R27, R27, R28, 0x1c1f ;  /* 0x001c1f1c1b1b7589 */ /* 0x000fe200000e0000 */
[----:B0-----:R-:W-:-:S03]  /*73c0*/  SEL R4, R15, R60, P0 ;  /* 0x0000003c0f047207 */ /* 0x001fc60000000000 */
[----:B------:R0:W3:Y:S01]  /*73d0*/  SHFL.IDX PT, R38, R34, R5, 0x1c1f ;  /* 0x001c1f0522267589 */ /* 0x0000e200000e0000 */
[----:B-1----:R-:W-:-:S03]  /*73e0*/  SEL R32, R25, R30, P0 ;  /* 0x0000001e19207207 */ /* 0x002fc60000000000 */
[----:B------:R1:W4:Y:S04]  /*73f0*/  SHFL.IDX PT, R40, R14, R5, 0x1c1f ;  /* 0x001c1f050e287589 */ /* 0x00032800000e0000 */
[----:B------:R-:W-:Y:S01]  /*7400*/  SHFL.IDX PT, R33, R33, R28, 0x1c1f ;  /* 0x001c1f1c21217589 */ /* 0x000fe200000e0000 */
[----:B0-----:R-:W-:-:S03]  /*7410*/  SEL R34, R30, R25, P0 ;  /* 0x000000191e227207 */ /* 0x001fc60000000000 */
[----:B------:R-:W0:Y:S04]  /*7420*/  SHFL.IDX PT, R20, R20, R5, 0x1c1f ;  /* 0x001c1f0514147589 */ /* 0x000e2800000e0000 */
[----:B------:R4:W-:Y:S01]  /*7430*/  SHFL.IDX PT, R21, R21, R28, 0x1c1f ;  /* 0x001c1f1c15157589 */ /* 0x0009e200000e0000 */
[----:B--2---:R-:W-:Y:S02]  /*7440*/  SEL R12, R29, R36, P0 ;  /* 0x000000241d0c7207 */ /* 0x004fe40000000000 */
[----:B-1----:R-:W-:Y:S01]  /*7450*/  SEL R14, R36, R29, P0 ;  /* 0x0000001d240e7207 */ /* 0x002fe20000000000 */
[----:B------:R1:W2:Y:S01]  /*7460*/  SHFL.IDX PT, R42, R26, R5, 0x1c1f ;  /* 0x001c1f051a2a7589 */ /* 0x0002a200000e0000 */
[----:B------:R-:W2:Y:S01]  /*7470*/  LDC R29, c[0x0][0xbe8] ;  /* 0x0002fa00ff1d7b82 */ /* 0x000ea20000000800 */
[----:B---3--:R-:W-:-:S02]  /*7480*/  SEL R13, R37, R38, P0 ;  /* 0x00000026250d7207 */ /* 0x008fc40000000000 */
[----:B----4-:R-:W-:Y:S02]  /*7490*/  MOV R28, R6 ;  /* 0x00000006001c7202 */ /* 0x010fe40000000f00 */
[----:B------:R-:W-:Y:S02]  /*74a0*/  SEL R6, R60, R15, P0 ;  /* 0x0000000f3c067207 */ /* 0x000fe40000000000 */
[----:B-1----:R-:W-:Y:S02]  /*74b0*/  SEL R5, R35, R44, P0 ;  /* 0x0000002c23057207 */ /* 0x002fe40000000000 */
[----:B------:R-:W-:Y:S02]  /*74c0*/  SEL R7, R44, R35, P0 ;  /* 0x000000232c077207 */ /* 0x000fe40000000000 */
[----:B------:R-:W-:Y:S02]  /*74d0*/  SEL R15, R38, R37, P0 ;  /* 0x00000025260f7207 */ /* 0x000fe40000000000 */
[----:B------:R-:W-:Y:S01]  /*74e0*/  SEL R25, R27, R40, P0 ;  /* 0x000000281b197207 */ /* 0x000fe20000000000 */
[----:B------:R-:W-:Y:S01]  /*74f0*/  STSM.16.M88.4 [R43], R4 ;  /* 0x000000042b007844 */ /* 0x000fe20000000200 */
[----:B0-----:R-:W-:-:S02]  /*7500*/  SEL R24, R33, R20, P0 ;  /* 0x0000001421187207 */ /* 0x001fc40000000000 */
[----:B------:R-:W-:Y:S01]  /*7510*/  SEL R26, R20, R33, P0 ;  /* 0x00000021141a7207 */ /* 0x000fe20000000000 */
[----:B------:R0:W-:Y:S01]  /*7520*/  STSM.16.M88.4 [R41], R12 ;  /* 0x0000000c29007844 */ /* 0x0001e20000000200 */
[----:B------:R-:W-:Y:S02]  /*7530*/  SEL R27, R40, R27, P0 ;  /* 0x0000001b281b7207 */ /* 0x000fe40000000000 */
[----:B--2---:R-:W-:Y:S02]  /*7540*/  SEL R33, R21, R42, P0 ;  /* 0x0000002a15217207 */ /* 0x004fe40000000000 */
[----:B------:R-:W-:Y:S01]  /*7550*/  SEL R35, R42, R21, P0 ;  /* 0x000000152a237207 */ /* 0x000fe20000000000 */
[----:B------:R1:W-:Y:S04]  /*7560*/  STSM.16.M88.4 [R39], R24 ;  /* 0x0000001827007844 */ /* 0x0003e80000000200 */
[----:B------:R1:W-:Y:S01]  /*7570*/  STSM.16.M88.4 [R28], R32 ;  /* 0x000000201c007844 */ /* 0x0003e20000000200 */
[----:B------:R-:W-:Y:S06]  /*7580*/  BAR.SYNC.DEFER_BLOCKING 0x1, 0x180 ;  /* 0x0046000000007b1d */ /* 0x000fec0000010000 */
[----:B------:R-:W2:Y:S01]  /*7590*/  @P2 LDG.E R20, desc[UR48][R10.64] ;  /* 0x000000300a142981 */ /* 0x000ea2000c1e1900 */
[----:B------:R-:W-:Y:S01]  /*75a0*/  ISETP.NE.AND P1, PT, R29, 0x1, PT ;  /* 0x000000011d00780c */ /* 0x000fe20003f25270 */
[----:B------:R-:W-:Y:S01]  /*75b0*/  UMOV UR4, URZ ;  /* 0x0000003f00047c82 */ /* 0x000fe20008000000 */
[----:B0-----:R-:W-:Y:S01]  /*75c0*/  IMAD.U32 R12, RZ, RZ, UR44 ;  /* 0x0000002cff0c7e24 */ /* 0x001fe2000f8e00ff */
[----:B------:R-:W-:-:S02]  /*75d0*/  UIMAD UR6, UR16, UR8, URZ ;  /* 0x00000008100672a4 */ /* 0x000fc4000f8e023f */
[----:B------:R-:W-:Y:S01]  /*75e0*/  USEL UR42, UR42, URZ, !UP0 ;  /* 0x0000003f2a2a7287 */ /* 0x000fe2000c000000 */
[----:B------:R-:W-:Y:S01]  /*75f0*/  IMAD R12, R12, 0xc0, R157 ;  /* 0x000000c00c0c7824 */ /* 0x000fe200078e029d */
[----:B------:R-:W-:Y:S02]  /*7600*/  UIMAD UR10, UR45, UR9, UR6 ;  /* 0x000000092d0a72a4 */ /* 0x000fe4000f8e0206 */
[----:B------:R-:W-:Y:S01]  /*7610*/  UISETP.NE.U32.AND UP1, UPT, UR12, URZ, UPT ;  /* 0x0000003f0c00728c */ /* 0x000fe2000bf25070 */
[----:B------:R-:W-:Y:S01]  /*7620*/  IMAD.MOV.U32 R4, RZ, RZ, R12 ;  /* 0x000000ffff047224 */ /* 0x000fe200078e000c */
[----:B------:R-:W-:Y:S02]  /*7630*/  USEL UR41, UR41, URZ, !UP0 ;  /* 0x0000003f29297287 */ /* 0x000fe4000c000000 */
[----:B------:R-:W0:Y:S01]  /*7640*/  @P1 LDC R21, c[0x0][0xbec] ;  /* 0x0002fb00ff151b82 */ /* 0x000e220000000800 */
[----:B------:R-:W-:-:S06]  /*7650*/  UISETP.NE.AND.EX UP0, UPT, UR13, URZ, UPT, UP1 ;  /* 0x0000003f0d00728c */ /* 0x000fcc000bf05310 */
[----:B------:R-:W-:Y:S01]  /*7660*/  PLOP3.LUT P3, PT, PT, PT, UP0, 0x80, 0x0 ;  /* 0x000000000000781c */ /* 0x000fe20003f6f008 */
[----:B------:R-:W3:Y:S01]  /*7670*/  @P1 LDC R30, c[0x0][0xbf0] ;  /* 0x0002fc00ff1e1b82 */ /* 0x000ee20000000800 */
[----:B0-----:R-:W-:-:S05]  /*7680*/  @P1 IMAD.HI.U32 R5, R12, R21, RZ ;  /* 0x000000150c051227 */ /* 0x001fca00078e00ff */
[----:B---3--:R-:W-:-:S05]  /*7690*/  @P1 SHF.R.U32.HI R4, RZ, R30, R5 ;  /* 0x0000001eff041219 */ /* 0x008fca0000011605 */
[----:B------:R-:W-:-:S04]  /*76a0*/  IMAD.MOV R6, RZ, RZ, -R4 ;  /* 0x000000ffff067224 */ /* 0x000fc800078e0a04 */
[----:B------:R-:W-:Y:S01]  /*76b0*/  IMAD R7, R29, R6, R12 ;  /* 0x000000061d077224 */ /* 0x000fe200078e020c */
[----:B------:R-:W-:-:S04]  /*76c0*/  SHF.R.S32.HI R6, RZ, 0x1f, R4 ;  /* 0x0000001fff067819 */ /* 0x000fc80000011404 */
[----:B------:R-:W-:Y:S02]  /*76d0*/  SHF.R.S32.HI R5, RZ, 0x1f, R7 ;  /* 0x0000001fff057819 */ /* 0x000fe40000011407 */
[----:B--2---:R-:W-:-:S13]  /*76e0*/  @P2 R2UR UR4, R20 ;  /* 0x00000000140422ca */ /* 0x004fda00000e0000 */
[----:B------:R-:W-:Y:S02]  /*76f0*/  USHF.R.S32.HI UR7, URZ, 0x1f, UR4 ;  /* 0x0000001f3f077899 */ /* 0x000fe40008011404 */
[----:B------:R-:W-:Y:S02]  /*7700*/  UMOV UR6, UR4 ;  /* 0x0000000400067c82 */ /* 0x000fe40008000000 */
[----:B------:R-:W-:-:S04]  /*7710*/  UIMAD.WIDE.U32 UR8, UR45, UR8, UR6 ;  /* 0x000000082d0872a5 */ /* 0x000fc8000f8e0006 */
[----:B------:R-:W-:Y:S02]  /*7720*/  UIADD3 UR9, UR9, UR10, URZ ;  /* 0x0000000a09097290 */ /* 0x000fe4000fffe03f */
[----:B------:R-:W-:Y:S02]  /*7730*/  UIMAD UR10, UR42, UR14, URZ ;  /* 0x0000000e2a0a72a4 */ /* 0x000fe4000f8e023f */
[----:B------:R-:W-:Y:S02]  /*7740*/  UIMAD.WIDE.U32 UR8, UR41, UR14, UR8 ;  /* 0x0000000e290872a5 */ /* 0x000fe4000f8e0008 */
[----:B------:R-:W-:-:S03]  /*7750*/  UIMAD UR10, UR41, UR15, UR10 ;  /* 0x0000000f290a72a4 */ /* 0x000fc6000f8e020a */
[----:B------:R-:W-:Y:S01]  /*7760*/  ULDC.64 UR14, c[0x0][0xb88] ;  /* 0x0002e200000e7ab9 */ /* 0x000fe20000000a00 */
[----:B------:R-:W-:Y:S01]  /*7770*/  IADD3 R4, P0, R4, UR8, RZ ;  /* 0x0000000804047c10 */ /* 0x000fe2000ff1e0ff */
[----:B------:R-:W-:Y:S01]  /*7780*/  IMAD R12, R5, UR14, RZ ;  /* 0x0000000e050c7c24 */ /* 0x000fe2000f8e02ff */
[----:B------:R-:W-:Y:S01]  /*7790*/  @UP0 UIADD3 UR8, UP1, UR11, UR12, URZ ;  /* 0x0000000c0b080290 */ /* 0x000fe2000ff3e03f */
[----:B------:R-:W-:Y:S02]  /*77a0*/  IMAD.U32 R13, RZ, RZ, UR10 ;  /* 0x0000000aff0d7e24 */ /* 0x000fe4000f8e00ff */
[----:B------:R-:W-:Y:S01]  /*77b0*/  ULDC UR12, c[0x0][0xa88] ;  /* 0x0002a200000c7ab9 */ /* 0x000fe20000000800 */
[----:B------:R-:W-:Y:S02]  /*77c0*/  ULDC.64 UR10, c[0x0][0xb50] ;  /* 0x0002d400000a7ab9 */ /* 0x000fe40000000a00 */
[----:B------:R-:W-:Y:S01]  /*77d0*/  IADD3.X R5, R6, UR9, R13, P0, !PT ;  /* 0x0000000906057c10 */ /* 0x000fe200087fe40d */
[----:B------:R-:W-:Y:S01]  /*77e0*/  @UP0 UIADD3.X UR9, UR17, UR13, URZ, UP1, !UPT ;  /* 0x0000000d11090290 */ /* 0x000fe20008ffe43f */
[----:B------:R-:W-:-:S02]  /*77f0*/  IMAD R13, R7, UR15, R12 ;  /* 0x0000000f070d7c24 */ /* 0x000fc4000f8e020c */
[----:B------:R-:W-:Y:S02]  /*7800*/  IMAD.U32 R6, RZ, RZ, UR12 ;  /* 0x0000000cff067e24 */ /* 0x000fe4000f8e00ff */
[----:B------:R-:W-:-:S04]  /*7810*/  IMAD.WIDE.U32 R4, R7, UR14, R4 ;  /* 0x0000000e07047c25 */ /* 0x000fc8000f8e0004 */
[----:B------:R-:W-:Y:S01]  /*7820*/  IMAD.IADD R5, R5, 0x1, R13 ;  /* 0x0000000105057824 */ /* 0x000fe200078e020d */
[C---:B------:R-:W-:Y:S01]  /*7830*/  LEA R7, P0, R4.reuse, UR10, 0x2 ;  /* 0x0000000a04077c11 */ /* 0x040fe2000f8010ff */
[----:B------:R-:W-:Y:S02]  /*7840*/  IMAD.U32 R12, RZ, RZ, UR8 ;  /* 0x00000008ff0c7e24 */ /* 0x000fe4000f8e00ff */
[----:B------:R-:W-:Y:S01]  /*7850*/  IMAD.U32 R13, RZ, RZ, UR9 ;  /* 0x00000009ff0d7e24 */ /* 0x000fe2000f8e00ff */
[----:B------:R-:W-:Y:S01]  /*7860*/  LEA.HI.X R5, R4, UR11, R5, 0x2, P0 ;  /* 0x0000000b04057c11 */ /* 0x000fe200080f1405 */
[----:B------:R-:W-:-:S03]  /*7870*/  IMAD.U32 R4, RZ, RZ, UR44 ;  /* 0x0000002cff047e24 */ /* 0x000fc6000f8e00ff */
[----:B------:R1:W5:Y:S01]  /*7880*/  @P3 LDG.E R6, desc[UR48][R12.64] ;  /* 0x000000300c063981 */ /* 0x000362000c1e1900 */
[----:B------:R-:W-:Y:S05]  /*7890*/  @P3 BRA `(.L_x_158) ;  /* 0x0000000000103947 */ /* 0x000fea0003800000 */
[----:B------:R-:W-:Y:S05]  /*78a0*/  @!P2 BRA `(.L_x_158) ;  /* 0x00000000000ca947 */ /* 0x000fea0003800000 */
[----:B-1----:R-:W2:Y:S04]  /*78b0*/  LDG.E R13, desc[UR48][R10.64] ;  /* 0x000000300a0d7981 */ /* 0x002ea8000c1e1900 */
[----:B-----5:R-:W2:Y:S02]  /*78c0*/  LDG.E R6, desc[UR48][R10.64+0x4] ;  /* 0x000004300a067981 */ /* 0x020ea4000c1e1900 */
[----:B--2---:R-:W-:-:S07]  /*78d0*/  IMAD.IADD R6, R6, 0x1, -R13 ;  /* 0x0000000106067824 */ /* 0x004fce00078e0a0d */
.L_x_158:
[----:B-1----:R-:W-:Y:S01]  /*78e0*/  IMAD R13, R18, 0x40, R17 ;  /* 0x00000040120d7824 */ /* 0x002fe200078e0211 */
[----:B------:R-:W-:Y:S01]  /*78f0*/  SHFL.IDX PT, R14, R7, RZ, 0x1c1f ;  /* 0x001c1fff070e7589 */ /* 0x000fe200000e0000 */
[----:B-----5:R-:W-:Y:S01]  /*7900*/  IMAD R35, R6, R29, RZ ;  /* 0x0000001d06237224 */ /* 0x020fe200078e02ff */
[----:B------:R-:W-:Y:S01]  /*7910*/  LOP3.LUT P0, RZ, R19, 0x3, RZ, 0xc0, !PT ;  /* 0x0000000313ff7812 */ /* 0x000fe2000780c0ff */
[----:B------:R-:W-:Y:S01]  /*7920*/  IMAD.WIDE R12, R13, 0x2, R8 ;  /* 0x000000020d0c7825 */ /* 0x000fe200078e0208 */
[----:B------:R-:W0:Y:S01]  /*7930*/  SHFL.IDX PT, R15, R5, RZ, 0x1c1f ;  /* 0x001c1fff050f7589 */ /* 0x000e2200000e0000 */
[----:B------:R-:W1:Y:S01]  /*7940*/  @P1 LDC R33, c[0x0][0xbf0] ;  /* 0x0002fc00ff211b82 */ /* 0x000e620000000800 */
[----:B------:R-:W-:Y:S01]  /*7950*/  ULDC.64 UR10, c[0x0][0xaa0] ;  /* 0x0002a800000a7ab9 */ /* 0x000fe20000000a00 */
[----:B------:R-:W-:Y:S01]  /*7960*/  IMAD R8, R4, 0xc0, R23 ;  /* 0x000000c004087824 */ /* 0x000fe200078e0217 */
[----:B------:R-:W-:Y:S01]  /*7970*/  SHFL.IDX PT, R20, R7, 0x1, 0x1c1f ;  /* 0x003c1f0007147f89 */ /* 0x000fe200000e0000 */
[----:B------:R-:W-:-:S02]  /*7980*/  IADD3 R9, P3, R12, 0x1800, RZ ;  /* 0x000018000c097810 */ /* 0x000fc40007f7e0ff */
[----:B------:R-:W-:Y:S01]  /*7990*/  VIADD R4, R8, 0x8 ;  /* 0x0000000808047836 */ /* 0x000fe20000000000 */
[----:B------:R2:W3:Y:S01]  /*79a0*/  SHFL.IDX PT, R21, R5, 0x1, 0x1c1f ;  /* 0x003c1f0005157f89 */ /* 0x0004e200000e0000 */
[----:B------:R-:W-:Y:S02]  /*79b0*/  IADD3 R25, P4, R12, 0x3000, RZ ;  /* 0x000030000c197810 */ /* 0x000fe40007f9e0ff */
[-C--:B------:R-:W-:Y:S02]  /*79c0*/  ISETP.GE.OR P2, PT, R8, R35.reuse, P0 ;  /* 0x000000230800720c */ /* 0x080fe40000746670 */
[----:B------:R-:W-:Y:S02]  /*79d0*/  LOP3.LUT R8, R9, 0x380, RZ, 0xc0, !PT ;  /* 0x0000038009087812 */ /* 0x000fe400078ec0ff */
[----:B------:R-:W-:Y:S02]  /*79e0*/  ISETP.GE.OR P0, PT, R4, R35, P0 ;  /* 0x000000230400720c */ /* 0x000fe40000706670 */
[----:B--2---:R-:W-:-:S02]  /*79f0*/  LOP3.LUT R5, R12, 0x380, RZ, 0xc0, !PT ;  /* 0x000003800c057812 */ /* 0x004fc400078ec0ff */
[----:B------:R-:W-:Y:S02]  /*7a00*/  LOP3.LUT R24, R25, 0x380, RZ, 0xc0, !PT ;  /* 0x0000038019187812 */ /* 0x000fe400078ec0ff */
[----:B------:R-:W-:Y:S02]  /*7a10*/  SHF.R.U64 R5, R5, 0x3, RZ ;  /* 0x0000000305057819 */ /* 0x000fe400000012ff */
[----:B------:R-:W-:Y:S01]  /*7a20*/  SHF.R.U64 R8, R8, 0x3, RZ ;  /* 0x0000000308087819 */ /* 0x000fe200000012ff */
[----:B0-----:R-:W-:Y:S01]  /*7a30*/  @!P2 ST.E desc[UR48][R14.64], R3 ;  /* 0x000000030e00a985 */ /* 0x001fe2000c101930 */
[----:B------:R-:W-:Y:S02]  /*7a40*/  SHF.R.U64 R24, R24, 0x3, RZ ;  /* 0x0000000318187819 */ /* 0x000fe400000012ff */
[----:B------:R-:W-:Y:S01]  /*7a50*/  LOP3.LUT R4, R5, R12, RZ, 0x3c, !PT ;  /* 0x0000000c05047212 */ /* 0x000fe200078e3cff */
[--C-:B------:R-:W-:Y:S01]  /*7a60*/  IMAD.MOV.U32 R5, RZ, RZ, R13.reuse ;  /* 0x000000ffff057224 */ /* 0x100fe200078e000d */
[----:B------:R-:W-:Y:S01]  /*7a70*/  LOP3.LUT R8, R8, R9, RZ, 0x3c, !PT ;  /* 0x0000000908087212 */ /* 0x000fe200078e3cff */
[--C-:B------:R-:W-:Y:S01]  /*7a80*/  IMAD.X R9, RZ, RZ, R13.reuse, P3 ;  /* 0x000000ffff097224 */ /* 0x100fe200018e060d */
[----:B------:R-:W-:Y:S01]  /*7a90*/  LOP3.LUT R24, R24, R25, RZ, 0x3c, !PT ;  /* 0x0000001918187212 */ /* 0x000fe200078e3cff */
[----:B------:R-:W-:Y:S01]  /*7aa0*/  IMAD.X R25, RZ, RZ, R13, P4 ;  /* 0x000000ffff197224 */ /* 0x000fe200020e060d */
[----:B---3--:R0:W-:Y:S04]  /*7ab0*/  @!P0 ST.E desc[UR48][R20.64], R0 ;  /* 0x0000000014008985 */ /* 0x0081e8000c101930 */
[----:B------:R-:W2:Y:S04]  /*7ac0*/  LD.E.128 R4, desc[UR48][R4.64] ;  /* 0x0000003004047980 */ /* 0x000ea8000c101d00 */
[----:B------:R-:W3:Y:S04]  /*7ad0*/  LD.E.128 R8, desc[UR48][R8.64] ;  /* 0x0000003008087980 */ /* 0x000ee8000c101d00 */
[----:B------:R-:W4:Y:S01]  /*7ae0*/  LD.E.128 R24, desc[UR48][R24.64] ;  /* 0x0000003018187980 */ /* 0x000f22000c101d00 */
[----:B0-----:R-:W0:Y:S01]  /*7af0*/  @P1 LDC R21, c[0x0][0xbec] ;  /* 0x0002fb00ff151b82 */ /* 0x001e220000000800 */
[----:B------:R-:W-:Y:S01]  /*7b00*/  IADD3 R28, P0, R12, 0x4800, RZ ;  /* 0x000048000c1c7810 */ /* 0x000fe20007f1e0ff */
[----:B------:R-:W-:-:S03]  /*7b10*/  UIMAD UR8, UR7, UR10, URZ ;  /* 0x0000000a070872a4 */ /* 0x000fc6000f8e023f */
[----:B------:R-:W-:Y:S01]  /*7b20*/  LOP3.LUT R12, R28, 0x380, RZ, 0xc0, !PT ;  /* 0x000003801c0c7812 */ /* 0x000fe200078ec0ff */
[----:B------:R-:W-:Y:S01]  /*7b30*/  UIMAD.WIDE.U32 UR6, UR4, UR10, URZ ;  /* 0x0000000a040672a5 */ /* 0x000fe2000f8e003f */
[----:B------:R-:W-:Y:S02]  /*7b40*/  IMAD R0, R16, 0x30, R18 ;  /* 0x0000003010007824 */ /* 0x000fe400078e0212 */
[----:B------:R-:W-:Y:S01]  /*7b50*/  SHF.R.U64 R3, R12, 0x3, RZ ;  /* 0x000000030c037819 */ /* 0x000fe200000012ff */
[----:B------:R-:W-:Y:S01]  /*7b60*/  UIMAD UR8, UR4, UR11, UR8 ;  /* 0x0000000b040872a4 */ /* 0x000fe2000f8e0208 */
[----:B------:R-:W-:Y:S02]  /*7b70*/  IMAD.X R13, RZ, RZ, R13, P0 ;  /* 0x000000ffff0d7224 */ /* 0x000fe400000e060d */
[----:B------:R-:W-:Y:S01]  /*7b80*/  LOP3.LUT R12, R3, R28, RZ, 0x3c, !PT ;  /* 0x0000001c030c7212 */ /* 0x000fe200078e3cff */
[----:B------:R-:W-:Y:S01]  /*7b90*/  ULDC.64 UR10, c[0x0][0xae8] ;  /* 0x0002ba00000a7ab9 */ /* 0x000fe20000000a00 */
[----:B------:R-:W-:Y:S01]  /*7ba0*/  IMAD.U32 R3, RZ, RZ, UR44 ;  /* 0x0000002cff037e24 */ /* 0x000fe2000f8e00ff */
[----:B------:R-:W-:-:S02]  /*7bb0*/  UIADD3 UR7, UR7, UR8, URZ ;  /* 0x0000000807077290 */ /* 0x000fc4000fffe03f */
[----:B------:R-:W-:Y:S01]  /*7bc0*/  UIMAD UR4, UR16, UR10, URZ ;  /* 0x0000000a100472a4 */ /* 0x000fe2000f8e023f */
[----:B------:R-:W-:Y:S01]  /*7bd0*/  IMAD R30, R3, 0xc0, R0 ;  /* 0x000000c0031e7824 */ /* 0x000fe200078e0200 */
[----:B------:R-:W-:Y:S01]  /*7be0*/  UIMAD.WIDE.U32 UR6, UR45, UR10, UR6 ;  /* 0x0000000a2d0672a5 */ /* 0x000fe2000f8e0006 */
[----:B------:R-:W5:Y:S01]  /*7bf0*/  LD.E.128 R12, desc[UR48][R12.64] ;  /* 0x000000300c0c7980 */ /* 0x000f62000c101d00 */
[----:B------:R-:W-:Y:S01]  /*7c00*/  UIMAD UR4, UR45, UR11, UR4 ;  /* 0x0000000b2d0472a4 */ /* 0x000fe2000f8e0204 */
[----:B------:R-:W-:Y:S01]  /*7c10*/  IMAD.MOV.U32 R3, RZ, RZ, R30 ;  /* 0x000000ffff037224 */ /* 0x000fe200078e001e */
[----:B------:R-:W-:Y:S01]  /*7c20*/  ULDC.64 UR8, c[0x0][0xaf0] ;  /* 0x0002bc0000087ab9 */ /* 0x000fe20000000a00 */
[----:B0-----:R-:W-:Y:S01]  /*7c30*/  @P1 IMAD.HI.U32 R0, R30, R21, RZ ;  /* 0x000000151e001227 */ /* 0x001fe200078e00ff */
[----:B------:R-:W-:Y:S01]  /*7c40*/  UIADD3 UR7, UR7, UR4, URZ ;  /* 0x0000000407077290 */ /* 0x000fe2000fffe03f */
[----:B------:R-:W-:Y:S01]  /*7c50*/  @!PT LDS RZ, [RZ] ;  /* 0x00000000fffff984 */ /* 0x000fe20000000800 */
[----:B------:R-:W-:Y:S01]  /*7c60*/  @!PT LDS RZ, [RZ] ;  /* 0x00000000fffff984 */ /* 0x000fe20000000800 */
[----:B------:R-:W-:Y:S01]  /*7c70*/  @!PT LDS RZ, [RZ] ;  /* 0x00000000fffff984 */ /* 0x000fe20000000800 */
[----:B------:R-:W-:Y:S01]  /*7c80*/  @!PT LDS RZ, [RZ] ;  /* 0x00000000fffff984 */ /* 0x000fe20000000800 */
[----:B------:R0:W-:Y:S06]  /*7c90*/  MEMBAR.ALL.CTA ;  /* 0x0000000000007992 */ /* 0x0001ec0000008000 */
[----:B0-----:R-:W0:Y:S01]  /*7ca0*/  FENCE.VIEW.ASYNC.S ;  /* 0x00000000000073c6 */ /* 0x001e220000000000 */
[----:B------:R-:W-:Y:S01]  /*7cb0*/  UIMAD UR4, UR42, UR8, URZ ;  /* 0x000000082a0472a4 */ /* 0x000fe2000f8e023f */
[----:B------:R-:W-:Y:S01]  /*7cc0*/  SHF.R.S32.HI R37, RZ, 0x1f, R17 ;  /* 0x0000001fff257819 */ /* 0x000fe20000011411 */
[----:B------:R-:W-:Y:S01]  /*7cd0*/  UIMAD.WIDE.U32 UR6, UR41, UR8, UR6 ;  /* 0x00000008290672a5 */ /* 0x000fe2000f8e0006 */
[----:B-1----:R-:W-:Y:S01]  /*7ce0*/  @P1 SHF.R.U32.HI R3, RZ, R33, R0 ;  /* 0x00000021ff031219 */ /* 0x002fe20000011600 */
[----:B------:R-:W-:-:S03]  /*7cf0*/  UIMAD UR4, UR41, UR9, UR4 ;  /* 0x00000009290472a4 */ /* 0x000fc6000f8e0204 */
[--C-:B------:R-:W-:Y:S01]  /*7d00*/  SHF.R.S32.HI R0, RZ, 0x1f, R3.reuse ;  /* 0x0000001fff007819 */ /* 0x100fe20000011403 */
[----:B------:R-:W-:Y:S01]  /*7d10*/  UIADD3 UR4, UR7, UR4, URZ ;  /* 0x0000000407047290 */ /* 0x000fe2000fffe03f */
[----:B------:R-:W-:Y:S01]  /*7d20*/  IMAD.MOV R28, RZ, RZ, -R3 ;  /* 0x000000ffff1c7224 */ /* 0x000fe200078e0a03 */
[----:B------:R-:W-:Y:S01]  /*7d30*/  ULDC.64 UR8, c[0x0][0xae0] ;  /* 0x0002b80000087ab9 */ /* 0x000fe20000000a00 */
[----:B------:R-:W-:Y:S02]  /*7d40*/  IMAD.U32 R21, RZ, RZ, UR7 ;  /* 0x00000007ff157e24 */ /* 0x000fe4000f8e00ff */
[----:B------:R-:W-:Y:S02]  /*7d50*/  IMAD R0, R0, UR8, RZ ;  /* 0x0000000800007c24 */ /* 0x000fe4000f8e02ff */
[----:B------:R-:W-:Y:S02]  /*7d60*/  IMAD R29, R29, R28, R30 ;  /* 0x0000001c1d1d7224 */ /* 0x000fe400078e021e */
[----:B------:R-:W-:Y:S01]  /*7d70*/  IMAD.U32 R20, RZ, RZ, UR6 ;  /* 0x00000006ff147e24 */ /* 0x000fe2000f8e00ff */
[----:B------:R-:W-:Y:S01]  /*7d80*/  ULDC.64 UR6, c[0x0][0xad8] ;  /* 0x0002b60000067ab9 */ /* 0x000fe20000000a00 */
[----:B------:R-:W-:Y:S01]  /*7d90*/  IMAD.U32 R21, RZ, RZ, UR4 ;  /* 0x00000004ff157e24 */ /* 0x000fe2000f8e00ff */
[----:B------:R-:W-:Y:S01]  /*7da0*/  ULDC UR4, c[0x0][0xac8] ;  /* 0x0002b20000047ab9 */ /* 0x000fe20000000800 */
[C---:B------:R-:W-:Y:S01]  /*7db0*/  IMAD R33, R3.reuse, UR9, R0 ;  /* 0x0000000903217c24 */ /* 0x040fe2000f8e0200 */
[----:B------:R-:W-:Y:S01]  /*7dc0*/  SHF.R.S32.HI R0, RZ, 0x1f, R29 ;  /* 0x0000001fff007819 */ /* 0x000fe2000001141d */
[----:B------:R-:W-:-:S04]  /*7dd0*/  IMAD.WIDE.U32 R20, R3, UR8, R20 ;  /* 0x0000000803147c25 */ /* 0x000fc8000f8e0014 */
[----:B------:R-:W-:Y:S02]  /*7de0*/  IMAD.IADD R21, R21, 0x1, R33 ;  /* 0x0000000115157824 */ /* 0x000fe400078e0221 */
[----:B------:R-:W-:Y:S02]  /*7df0*/  IMAD R0, R0, UR6, RZ ;  /* 0x0000000600007c24 */ /* 0x000fe4000f8e02ff */
[----:B------:R-:W-:-:S04]  /*7e00*/  IMAD.WIDE.U32 R20, R29, UR6, R20 ;  /* 0x000000061d147c25 */ /* 0x000fc8000f8e0014 */
[----:B------:R-:W-:Y:S01]  /*7e10*/  IMAD R3, R29, UR7, R0 ;  /* 0x000000071d037c24 */ /* 0x000fe2000f8e0200 */
[----:B------:R-:W-:Y:S02]  /*7e20*/  ULDC.64 UR6, c[0x0][0xa80] ;  /* 0x0002a00000067ab9 */ /* 0x000fe40000000a00 */
[C---:B------:R-:W-:Y:S01]  /*7e30*/  LEA R30, P0, R20.reuse, UR6, 0x1 ;  /* 0x00000006141e7c11 */ /* 0x040fe2000f8008ff */
[----:B------:R-:W-:Y:S02]  /*7e40*/  IMAD.IADD R3, R21, 0x1, R3 ;  /* 0x0000000115037824 */ /* 0x000fe400078e0203 */
[----:B------:R-:W-:Y:S02]  /*7e50*/  IMAD.U32 R21, RZ, RZ, UR44 ;  /* 0x0000002cff157e24 */ /* 0x000fe4000f8e00ff */
[----:B0-----:R-:W-:Y:S01]  /*7e60*/  SHFL.IDX PT, R28, R30, 0x1, 0x181f ;  /* 0x00381f001e1c7f89 */ /* 0x001fe200000e0000 */
[----:B------:R-:W-:Y:S01]  /*7e70*/  LEA.HI.X R32, R20, UR7, R3, 0x1, P0 ;  /* 0x0000000714207c11 */ /* 0x000fe200080f0c03 */
[----:B------:R-:W-:Y:S01]  /*7e80*/  IMAD R36, R21, 0xc0, R18 ;  /* 0x000000c015247824 */ /* 0x000fe200078e0212 */
[----:B------:R-:W-:Y:S01]  /*7e90*/  ISETP.GE.AND P0, PT, R17, UR4, PT ;  /* 0x0000000411007c0c */ /* 0x000fe2000bf06270 */
[----:B------:R-:W0:Y:S02]  /*7ea0*/  SHFL.IDX PT, R20, R30, RZ, 0x181f ;  /* 0x00181fff1e147589 */ /* 0x000e2400000e0000 */
[C---:B------:R-:W-:Y:S01]  /*7eb0*/  VIADD R0, R36.reuse, 0x30 ;  /* 0x0000003024007836 */ /* 0x040fe20000000000 */
[C---:B------:R-:W-:Y:S01]  /*7ec0*/  ISETP.GE.OR P1, PT, R36.reuse, R35, P0 ;  /* 0x000000232400720c */ /* 0x040fe20000726670 */
[----:B------:R-:W1:Y:S01]  /*7ed0*/  SHFL.IDX PT, R42, R30, 0x2, 0x181f ;  /* 0x00581f001e2a7f89 */ /* 0x000e6200000e0000 */
[----:B------:R-:W-:-:S02]  /*7ee0*/  VIADD R3, R36, 0x60 ;  /* 0x0000006024037836 */ /* 0x000fc40000000000 */
[-C--:B------:R-:W-:Y:S01]  /*7ef0*/  ISETP.GE.OR P2, PT, R0, R35.reuse, P0 ;  /* 0x000000230000720c */ /* 0x080fe20000746670 */
[----:B------:R-:W1:Y:S01]  /*7f00*/  SHFL.IDX PT, R34, R32, RZ, 0x181f ;  /* 0x00181fff20227589 */ /* 0x000e6200000e0000 */
[----:B------:R-:W-:Y:S01]  /*7f10*/  VIADD R0, R2, 0x13220 ;  /* 0x0001322002007836 */ /* 0x000fe20000000000 */
[----:B------:R-:W-:Y:S02]  /*7f20*/  ISETP.GE.OR P3, PT, R3, R35, P0 ;  /* 0x000000230300720c */ /* 0x000fe40000766670 */
[----:B------:R-:W1:Y:S02]  /*7f30*/  SHFL.IDX PT, R38, R32, 0x1, 0x181f ;  /* 0x00381f0020267f89 */ /* 0x000e6400000e0000 */
[----:B------:R-:W-:Y:S02]  /*7f40*/  PRMT R0, RZ, 0x654, R0 ;  /* 0x00000654ff007816 */ /* 0x000fe40000000000 */
[----:B------:R-:W1:Y:S02]  /*7f50*/  SHFL.IDX PT, R40, R32, 0x2, 0x181f ;  /* 0x00581f0020287f89 */ /* 0x000e6400000e0000 */
[----:B------:R1:W-:Y:S02]  /*7f60*/  SYNCS.ARRIVE.TRANS64.RED.A1T0 RZ, [R0+URZ], RZ ;  /* 0x000000ff00ff79a7 */ /* 0x0003e4000810043f */
[----:B------:R-:W2:Y:S01]  /*7f70*/  SHFL.IDX PT, R30, R30, 0x3, 0x181f ;  /* 0x00781f001e1e7f89 */ /* 0x000ea200000e0000 */
[----:B0-----:R-:W-:-:S03]  /*7f80*/  @!P1 LEA R2, P4, R17, R20, 0x1 ;  /* 0x0000001411029211 */ /* 0x001fc600078808ff */
[----:B------:R-:W0:Y:S01]  /*7f90*/  SHFL.IDX PT, R32, R32, 0x3, 0x181f ;  /* 0x00781f0020207f89 */ /* 0x000e2200000e0000 */
[C---:B------:R-:W-:Y:S01]  /*7fa0*/  @!P2 LEA R20, P5, R17.reuse, R28, 0x1 ;  /* 0x0000001c1114a211 */ /* 0x040fe200078a08ff */
[----:B-1----:R-:W-:Y:S01]  /*7fb0*/  VIADD R0, R36, 0x90 ;  /* 0x0000009024007836 */ /* 0x002fe20000000000 */
[C---:B------:R-:W-:Y:S02]  /*7fc0*/  @!P3 LEA R28, P6, R17.reuse, R42, 0x1 ;  /* 0x0000002a111cb211 */ /* 0x040fe400078c08ff */
[C-C-:B------:R-:W-:Y:S02]  /*7fd0*/  @!P1 LEA.HI.X R3, R17.reuse, R34, R37.reuse, 0x1, P4 ;  /* 0x0000002211039211 */ /* 0x140fe400020f0c25 */
[----:B------:R-:W-:Y:S02]  /*7fe0*/  ISETP.GE.OR P0, PT, R0, R35, P0 ;  /* 0x000000230000720c */ /* 0x000fe40000706670 */
[C-C-:B------:R-:W-:Y:S02]  /*7ff0*/  @!P2 LEA.HI.X R21, R17.reuse, R38, R37.reuse, 0x1, P5 ;  /* 0x000000261115a211 */ /* 0x140fe400028f0c25 */
[----:B------:R-:W-:Y:S01]  /*8000*/  @!P3 LEA.HI.X R29, R17, R40, R37, 0x1, P6 ;  /* 0x00000028111db211 */ /* 0x000fe200030f0c25 */
[----:B--2---:R1:W-:Y:S04]  /*8010*/  @!P1 ST.E.128 desc[UR48][R2.64], R4 ;  /* 0x0000000402009985 */ /* 0x0043e8000c101d30 */
[----:B---3--:R1:W-:Y:S04]  /*8020*/  @!P2 ST.E.128 desc[UR48][R20.64], R8 ;  /* 0x000000081400a985 */ /* 0x0083e8000c101d30 */
[----:B----4-:R1:W-:Y:S01]  /*8030*/  @!P3 ST.E.128 desc[UR48][R28.64], R24 ;  /* 0x000000181c00b985 */ /* 0x0103e2000c101d30 */
[----:B0-----:R-:W-:Y:S05]  /*8040*/  @P0 BRA `(.L_x_159) ;  /* 0x0000000800840947 */ /* 0x001fea0003800000 */
[----:B-1----:R-:W-:-:S04]  /*8050*/  LEA R2, P0, R17, R30, 0x1 ;  /* 0x0000001e11027211 */ /* 0x002fc800078008ff */
[----:B------:R-:W-:-:S05]  /*8060*/  LEA.HI.X R3, R17, R32, R37, 0x1, P0 ;  /* 0x0000002011037211 */ /* 0x000fca00000f0c25 */
[----:B-----5:R0:W-:Y:S01]  /*8070*/  ST.E.128 desc[UR48][R2.64], R12 ;  /* 0x0000000c02007985 */ /* 0x0201e2000c101d30 */
[----:B------:R-:W-:Y:S05]  /*8080*/  BRA `(.L_x_159) ;  /* 0x0000000800747947 */ /* 0x000fea0003800000 */
.L_x_157:
[----:B------:R-:W-:Y:S01]  /*8090*/  ULDC.64 UR6, c[0x0][0xc00] ;  /* 0x0003000000067ab9 */ /* 0x000fe20000000a00 */
[----:B------:R-:W-:Y:S01]  /*80a0*/  ULDC UR4, c[0x0][0xa88] ;  /* 0x0002a20000047ab9 */ /* 0x000fe20000000800 */
[----:B------:R-:W-:Y:S01]  /*80b0*/  UISETP.NE.U32.AND UP0, UPT, UR6, URZ, UPT ;  /* 0x0000003f0600728c */ /* 0x000fe2000bf05070 */
[----:B------:R-:W0:Y:S03]  /*80c0*/  LDC R11, c[0x0][0xbe8] ;  /* 0x0002fa00ff0b7b82 */ /* 0x000e260000000800 */
[----:B------:R-:W-:-:S03]  /*80d0*/  UISETP.NE.AND.EX UP0, UPT, UR7, URZ, UPT, UP0 ;  /* 0x0000003f0700728c */ /* 0x000fc6000bf05300 */
[----:B------:R-:W-:Y:S02]  /*80e0*/  ULDC.64 UR6, c[0x0][0xc00] ;  /* 0x0003000000067ab9 */ /* 0x000fe40000000a00 */
[----:B------:R-:W-:Y:S01]  /*80f0*/  UIMAD.WIDE UR6, UR41, 0x4, UR6 ;  /* 0x00000004290678a5 */ /* 0x000fe2000f8e0206 */
[----:B------:R-:W-:-:S05]  /*8100*/  PLOP3.LUT P2, PT, PT, PT, UP0, 0x80, 0x0 ;  /* 0x000000000000781c */ /* 0x000fca0003f4f008 */
[----:B------:R-:W-:Y:S02]  /*8110*/  IMAD.U32 R2, RZ, RZ, UR6 ;  /* 0x00000006ff027e24 */ /* 0x000fe4000f8e00ff */
[----:B------:R-:W-:Y:S01]  /*8120*/  IMAD.U32 R3, RZ, RZ, UR7 ;  /* 0x00000007ff037e24 */ /* 0x000fe2000f8e00ff */
[----:B------:R-:W-:Y:S02]  /*8130*/  ULDC.64 UR6, c[0x0][0xc08] ;  /* 0x0003020000067ab9 */ /* 0x000fe40000000a00 */
[----:B------:R-:W-:-:S03]  /*8140*/  UISETP.NE.U32.AND UP1, UPT, UR6, URZ, UPT ;  /* 0x0000003f0600728c */ /* 0x000fc6000bf25070 */
[----:B------:R-:W2:Y:S01]  /*8150*/  @P2 LDG.E R6, desc[UR48][R2.64] ;  /* 0x0000003002062981 */ /* 0x000ea2000c1e1900 */
[----:B------:R-:W-:Y:S01]  /*8160*/  UISETP.NE.AND.EX UP1, UPT, UR7, URZ, UPT, UP1 ;  /* 0x0000003f0700728c */ /* 0x000fe2000bf25310 */
[----:B------:R-:W-:-:S05]  /*8170*/  IMAD.U32 R0, RZ, RZ, UR4 ;  /* 0x00000004ff007e24 */ /* 0x000fca000f8e00ff */
[----:B------:R-:W-:-:S05]  /*8180*/  PLOP3.LUT P3, PT, PT, PT, UP1, 0x80, 0x0 ;  /* 0x000000000000781c */ /* 0x000fca0003f6f018 */
[----:B------:R-:W-:Y:S02]  /*8190*/  @UP1 ULDC.64 UR6, c[0x0][0xc08] ;  /* 0x0003020000061ab9 */ /* 0x000fe40000000a00 */
[----:B------:R-:W-:-:S06]  /*81a0*/  @UP1 UIMAD.WIDE UR6, UR41, 0x4, UR6 ;  /* 0x00000004290618a5 */ /* 0x000fcc000f8e0206 */
[----:B------:R-:W-:Y:S02]  /*81b0*/  IMAD.U32 R4, RZ, RZ, UR6 ;  /* 0x00000006ff047e24 */ /* 0x000fe4000f8e00ff */
[----:B------:R-:W-:-:S05]  /*81c0*/  IMAD.U32 R5, RZ, RZ, UR7 ;  /* 0x00000007ff057e24 */ /* 0x000fca000f8e00ff */
[----:B------:R1:W5:Y:S01]  /*81d0*/  @P3 LDG.E R0, desc[UR48][R4.64] ;  /* 0x0000003004003981 */ /* 0x000362000c1e1900 */
[----:B0-----:R-:W-:Y:S01]  /*81e0*/  ISETP.NE.AND P0, PT, R11, 0x1, PT ;  /* 0x000000010b00780c */ /* 0x001fe20003f05270 */
[----:B------:R-:W-:Y:S01]  /*81f0*/  UMOV UR4, URZ ;  /* 0x0000003f00047c82 */ /* 0x000fe20008000000 */
[----:B------:R-:W-:Y:S01]  /*8200*/  USHF.R.S32.HI UR10, URZ, 0x1f, UR45 ;  /* 0x0000001f3f0a7899 */ /* 0x000fe2000801142d */
[----:B------:R-:W0:Y:S10]  /*8210*/  S2R R7, SR_TID.X ;  /* 0x0000000000077919 */ /* 0x000e340000002100 */
[----:B------:R-:W3:Y:S01]  /*8220*/  @P0 LDC R9, c[0x0][0xbec] ;  /* 0x0002fb00ff090b82 */ /* 0x000ee20000000800 */
[----:B0-----:R-:W-:-:S05]  /*8230*/  VIADD R7, R7, 0xffffff80 ;  /* 0xffffff8007077836 */ /* 0x001fca0000000000 */
[----:B------:R-:W-:Y:S02]  /*8240*/  ISETP.GE.AND P1, PT, R7, 0xc0, PT ;  /* 0x000000c00700780c */ /* 0x000fe40003f26270 */
[----:B--2---:R-:W-:-:S13]  /*8250*/  @P2 R2UR UR4, R6 ;  /* 0x00000000060422ca */ /* 0x004fda00000e0000 */
[----:B------:R-:W-:Y:S01]  /*8260*/  USHF.R.S32.HI UR9, URZ, 0x1f, UR4 ;  /* 0x0000001f3f097899 */ /* 0x000fe20008011404 */
[----:B-1-3--:R-:W-:Y:S11]  /*8270*/  @P3 BRA `(.L_x_160) ;  /* 0x0000000000103947 */ /* 0x00aff60003800000 */
[----:B------:R-:W-:Y:S05]  /*8280*/  @!P2 BRA `(.L_x_160) ;  /* 0x00000000000ca947 */ /* 0x000fea0003800000 */
[----:B------:R-:W2:Y:S04]  /*8290*/  LDG.E R5, desc[UR48][R2.64] ;  /* 0x0000003002057981 */ /* 0x000ea8000c1e1900 */
[----:B-----5:R-:W2:Y:S02]  /*82a0*/  LDG.E R0, desc[UR48][R2.64+0x4] ;  /* 0x0000043002007981 */ /* 0x020ea4000c1e1900 */
[----:B--2---:R-:W-:-:S07]  /*82b0*/  IMAD.IADD R0, R0, 0x1, -R5 ;  /* 0x0000000100007824 */ /* 0x004fce00078e0a05 */
.L_x_160:
[----:B------:R-:W-:Y:S01]  /*82c0*/  USEL UR41, UR41, URZ, !UP0 ;  /* 0x0000003f29297287 */ /* 0x000fe2000c000000 */
[----:B------:R-:W-:Y:S01]  /*82d0*/  BSSY B1, `(.L_x_161) ;  /* 0x000002d000017945 */ /* 0x000fe20003800000 */
[----:B------:R-:W-:-:S03]  /*82e0*/  USEL UR42, UR42, URZ, !UP0 ;  /* 0x0000003f2a2a7287 */ /* 0x000fc6000c000000 */
[----:B------:R-:W-:Y:S09]  /*82f0*/  @P1 BRA `(.L_x_162) ;  /* 0x0000000000a81947 */ /* 0x000ff20003800000 */
[----:B------:R-:W0:Y:S01]  /*8300*/  S2R R3, SR_TID.X ;  /* 0x0000000000037919 */ /* 0x000e220000002100 */
[----:B------:R-:W1:Y:S01]  /*8310*/  LDC R7, c[0x0][0xbe8] ;  /* 0x0002fa00ff077b82 */ /* 0x000e620000000800 */
[----:B------:R-:W-:-:S04]  /*8320*/  IMAD.U32 R2, RZ, RZ, UR44 ;  /* 0x0000002cff027e24 */ /* 0x000fc8000f8e00ff */
[----:B0-----:R-:W-:Y:S02]  /*8330*/  IMAD R2, R2, 0xc0, R3 ;  /* 0x000000c002027824 */ /* 0x001fe400078e0203 */
[----:B-1---5:R-:W-:Y:S02]  /*8340*/  IMAD R3, R0, R7, RZ ;  /* 0x0000000700037224 */ /* 0x022fe400078e02ff */
[----:B------:R-:W-:-:S05]  /*8350*/  VIADD R4, R2, 0xffffff80 ;  /* 0xffffff8002047836 */ /* 0x000fca0000000000 */
[----:B------:R-:W-:-:S13]  /*8360*/  ISETP.GE.AND P1, PT, R4, R3, PT ;  /* 0x000000030400720c */ /* 0x000fda0003f26270 */
[----:B------:R-:W-:Y:S05]  /*8370*/  @P1 BRA `(.L_x_162) ;  /* 0x0000000000881947 */ /* 0x000fea0003800000 */
[----:B------:R-:W-:Y:S01]  /*8380*/  ISETP.NE.AND P1, PT, R7, 0x1, PT ;  /* 0x000000010700780c */ /* 0x000fe20003f25270 */
[----:B------:R-:W-:Y:S01]  /*8390*/  ULDC.64 UR12, c[0x0][0xb90] ;  /* 0x0002e400000c7ab9 */ /* 0x000fe20000000a00 */
[----:B------:R-:W-:Y:S01]  /*83a0*/  UMOV UR6, UR4 ;  /* 0x0000000400067c82 */ /* 0x000fe20008000000 */
[----:B------:R-:W-:Y:S01]  /*83b0*/  UIMAD UR8, UR10, UR12, URZ ;  /* 0x0000000c0a0872a4 */ /* 0x000fe2000f8e023f */
[----:B------:R-:W-:Y:S01]  /*83c0*/  IMAD.MOV.U32 R2, RZ, RZ, R4 ;  /* 0x000000ffff027224 */ /* 0x000fe200078e0004 */
[----:B------:R-:W-:Y:S02]  /*83d0*/  UMOV UR7, UR9 ;  /* 0x0000000900077c82 */ /* 0x000fe40008000000 */
[----:B------:R-:W-:Y:S02]  /*83e0*/  UIMAD.WIDE.U32 UR6, UR45, UR12, UR6 ;  /* 0x0000000c2d0672a5 */ /* 0x000fe4000f8e0006 */
[----:B------:R-:W-:-:S03]  /*83f0*/  UIMAD UR8, UR45, UR13, UR8 ;  /* 0x0000000d2d0872a4 */ /* 0x000fc6000f8e0208 */
[----:B------:R-:W-:Y:S01]  /*8400*/  ULDC.64 UR12, c[0x0][0xb98] ;  /* 0x0002e600000c7ab9 */ /* 0x000fe20000000a00 */
[----:B------:R-:W0:Y:S01]  /*8410*/  @P1 LDC R3, c[0x0][0xbec] ;  /* 0x0002fb00ff031b82 */ /* 0x000e220000000800 */
[----:B------:R-:W-:Y:S02]  /*8420*/  UIADD3 UR7, UR7, UR8, URZ ;  /* 0x0000000807077290 */ /* 0x000fe4000fffe03f */
[----:B------:R-:W-:Y:S02]  /*8430*/  UIMAD UR8, UR42, UR12, URZ ;  /* 0x0000000c2a0872a4 */ /* 0x000fe4000f8e023f */
[----:B------:R-:W-:Y:S02]  /*8440*/  UIMAD.WIDE.U32 UR6, UR41, UR12, UR6 ;  /* 0x0000000c290672a5 */ /* 0x000fe4000f8e0006 */
[----:B------:R-:W-:Y:S01]  /*8450*/  UIMAD UR8, UR41, UR13, UR8 ;  /* 0x0000000d290872a4 */ /* 0x000fe2000f8e0208 */
[----:B------:R-:W1:Y:S02]  /*8460*/  @P1 LDC R6, c[0x0][0xbf0] ;  /* 0x0002fc00ff061b82 */ /* 0x000e640000000800 */
[----:B------:R-:W-:Y:S01]  /*8470*/  ULDC.64 UR12, c[0x0][0xb88] ;  /* 0x0002e200000c7ab9 */ /* 0x000fe20000000a00 */
[----:B0-----:R-:W-:-:S05]  /*8480*/  @P1 IMAD.HI.U32 R3, R4, R3, RZ ;  /* 0x0000000304031227 */ /* 0x001fca00078e00ff */
[----:B-1----:R-:W-:Y:S01]  /*8490*/  @P1 SHF.R.U32.HI R2, RZ, R6, R3 ;  /* 0x00000006ff021219 */ /* 0x002fe20000011603 */
[----:B------:R-:W-:-:S03]  /*84a0*/  IMAD.U32 R6, RZ, RZ, UR8 ;  /* 0x00000008ff067e24 */ /* 0x000fc6000f8e00ff */
[--C-:B------:R-:W-:Y:S01]  /*84b0*/  SHF.R.S32.HI R3, RZ, 0x1f, R2.reuse ;  /* 0x0000001fff037819 */ /* 0x100fe20000011402 */
[----:B------:R-:W-:Y:S01]  /*84c0*/  IMAD.MOV R5, RZ, RZ, -R2 ;  /* 0x000000ffff057224 */ /* 0x000fe200078e0a02 */
[----:B------:R-:W-:-:S03]  /*84d0*/  IADD3 R2, P1, R2, UR6, RZ ;  /* 0x0000000602027c10 */ /* 0x000fc6000ff3e0ff */
[----:B------:R-:W-:Y:S01]  /*84e0*/  IMAD R5, R7, R5, R4 ;  /* 0x0000000507057224 */ /* 0x000fe200078e0204 */
[----:B------:R-:W-:Y:S01]  /*84f0*/  IADD3.X R3, R3, UR7, R6, P1, !PT ;  /* 0x0000000703037c10 */ /* 0x000fe20008ffe406 */
[----:B------:R-:W-:-:S03]  /*8500*/  ULDC.64 UR6, c[0x0][0xb50] ;  /* 0x0002d40000067ab9 */ /* 0x000fc60000000a00 */
[----:B------:R-:W-:Y:S01]  /*8510*/  SHF.R.S32.HI R4, RZ, 0x1f, R5 ;  /* 0x0000001fff047819 */ /* 0x000fe20000011405 */
[----:B------:R-:W-:-:S04]  /*8520*/  IMAD.WIDE.U32 R2, R5, UR12, R2 ;  /* 0x0000000c05027c25 */ /* 0x000fc8000f8e0002 */
[----:B------:R-:W-:-:S04]  /*8530*/  IMAD R4, R4, UR12, RZ ;  /* 0x0000000c04047c24 */ /* 0x000fc8000f8e02ff */
[----:B------:R-:W-:Y:S01]  /*8540*/  IMAD R7, R5, UR13, R4 ;  /* 0x0000000d05077c24 */ /* 0x000fe2000f8e0204 */
[----:B------:R-:W-:-:S03]  /*8550*/  LEA R4, P1, R2, UR6, 0x2 ;  /* 0x0000000602047c11 */ /* 0x000fc6000f8210ff */
[----:B------:R-:W-:-:S05]  /*8560*/  IMAD.IADD R3, R3, 0x1, R7 ;  /* 0x0000000103037824 */ /* 0x000fca00078e0207 */
[----:B------:R-:W-:Y:S01]  /*8570*/  LEA.HI.X R5, R2, UR7, R3, 0x2, P1 ;  /* 0x0000000702057c11 */ /* 0x000fe200088f1403 */
[----:B------:R-:W-:-:S05]  /*8580*/  IMAD.MOV.U32 R3, RZ, RZ, -0x800000 ;  /* 0xff800000ff037424 */ /* 0x000fca00078e00ff */
[----:B------:R0:W-:Y:S02]  /*8590*/  STG.E desc[UR48][R4.64], R3 ;  /* 0x0000000304007986 */ /* 0x0001e4000c101930 */
.L_x_162:
[----:B------:R-:W-:Y:S05]  /*85a0*/  BSYNC B1 ;  /* 0x0000000000017941 */ /* 0x000fea0003800000 */
.L_x_161:
[----:B0-----:R-:W0:Y:S01]  /*85b0*/  @P0 LDC R3, c[0x0][0xbf0] ;  /* 0x0002fc00ff030b82 */ /* 0x001e220000000800 */
[----:B------:R-:W-:Y:S01]  /*85c0*/  ULDC.64 UR12, c[0x0][0xaa0] ;  /* 0x0002a800000c7ab9 */ /* 0x000fe20000000a00 */
[----:B------:R-:W-:Y:S01]  /*85d0*/  IMAD.U32 R5, RZ, RZ, UR44 ;  /* 0x0000002cff057e24 */ /* 0x000fe2000f8e00ff */
[----:B------:R-:W-:Y:S01]  /*85e0*/  UIMAD UR8, UR9, UR12, URZ ;  /* 0x0000000c090872a4 */ /* 0x000fe2000f8e023f */
[----:B------:R-:W-:Y:S01]  /*85f0*/  IMAD R2, R16, 0x30, R18 ;  /* 0x0000003010027824 */ /* 0x000fe200078e0212 */
[----:B------:R-:W-:Y:S01]  /*8600*/  UIMAD.WIDE.U32 UR6, UR4, UR12, URZ ;  /* 0x0000000c040672a5 */ /* 0x000fe2000f8e003f */
[----:B------:R-:W-:Y:S01]  /*8610*/  SHF.R.S32.HI R13, RZ, 0x1f, R17 ;  /* 0x0000001fff0d7819 */ /* 0x000fe20000011411 */
[----:B------:R-:W-:Y:S01]  /*8620*/  UIMAD UR8, UR4, UR13, UR8 ;  /* 0x0000000d040872a4 */ /* 0x000fe2000f8e0208 */
[----:B------:R-:W-:Y:S02]  /*8630*/  IMAD R4, R5, 0xc0, R2 ;  /* 0x000000c005047824 */ /* 0x000fe400078e0202 */
[----:B------:R-:W-:Y:S01]  /*8640*/  ULDC.64 UR12, c[0x0][0xae8] ;  /* 0x0002ba00000c7ab9 */ /* 0x000fe20000000a00 */
[----:B------:R-:W-:Y:S01]  /*8650*/  UIADD3 UR7, UR7, UR8, URZ ;  /* 0x0000000807077290 */ /* 0x000fe2000fffe03f */
[----:B------:R-:W-:Y:S01]  /*8660*/  @P0 IMAD.HI.U32 R2, R4, R9, RZ ;  /* 0x0000000904020227 */ /* 0x000fe200078e00ff */
[----:B------:R-:W-:-:S02]  /*8670*/  UIMAD UR4, UR10, UR12, URZ ;  /* 0x0000000c0a0472a4 */ /* 0x000fc4000f8e023f */
[----:B------:R-:W-:Y:S01]  /*8680*/  UIMAD.WIDE.U32 UR6, UR45, UR12, UR6 ;  /* 0x0000000c2d0672a5 */ /* 0x000fe2000f8e0006 */
[----:B------:R-:W-:Y:S01]  /*8690*/  IMAD.MOV.U32 R5, RZ, RZ, R4 ;  /* 0x000000ffff057224 */ /* 0x000fe200078e0004 */
[----:B------:R-:W-:Y:S01]  /*86a0*/  UIMAD UR4, UR45, UR13, UR4 ;  /* 0x0000000d2d0472a4 */ /* 0x000fe2000f8e0204 */
[----:B------:R-:W-:-:S03]  /*86b0*/  ULDC.64 UR8, c[0x0][0xaf0] ;  /* 0x0002bc0000087ab9 */ /* 0x000fc60000000a00 */
[----:B------:R-:W-:Y:S02]  /*86c0*/  UIADD3 UR7, UR7, UR4, URZ ;  /* 0x0000000407077290 */ /* 0x000fe4000fffe03f */
[----:B------:R-:W-:Y:S01]  /*86d0*/  UIMAD UR4, UR42, UR8, URZ ;  /* 0x000000082a0472a4 */ /* 0x000fe2000f8e023f */
[----:B0-----:R-:W-:Y:S01]  /*86e0*/  @P0 SHF.R.U32.HI R5, RZ, R3, R2 ;  /* 0x00000003ff050219 */ /* 0x001fe20000011602 */
[----:B------:R-:W-:Y:S02]  /*86f0*/  UIMAD.WIDE.U32 UR6, UR41, UR8, UR6 ;  /* 0x00000008290672a5 */ /* 0x000fe4000f8e0006 */
[----:B------:R-:W-:Y:S01]  /*8700*/  UIMAD UR4, UR41, UR9, UR4 ;  /* 0x00000009290472a4 */ /* 0x000fe2000f8e0204 */
[--C-:B------:R-:W-:Y:S01]  /*8710*/  SHF.R.S32.HI R2, RZ, 0x1f, R5.reuse ;  /* 0x0000001fff027819 */ /* 0x100fe20000011405 */
[----:B------:R-:W-:Y:S01]  /*8720*/  IMAD.MOV R7, RZ, RZ, -R5 ;  /* 0x000000ffff077224 */ /* 0x000fe200078e0a05 */
[----:B------:R-:W-:Y:S01]  /*8730*/  ULDC.64 UR8, c[0x0][0xae0] ;  /* 0x0002b80000087ab9 */ /* 0x000fe20000000a00 */
[----:B------:R-:W-:-:S02]  /*8740*/  UIADD3 UR4, UR7, UR4, URZ ;  /* 0x0000000407047290 */ /* 0x000fc4000fffe03f */
[----:B------:R-:W-:Y:S02]  /*8750*/  IMAD.U32 R3, RZ, RZ, UR7 ;  /* 0x00000007ff037e24 */ /* 0x000fe4000f8e00ff */
[----:B------:R-:W-:Y:S02]  /*8760*/  IMAD R7, R11, R7, R4 ;  /* 0x000000070b077224 */ /* 0x000fe400078e0204 */
[----:B------:R-:W-:Y:S02]  /*8770*/  IMAD R6, R2, UR8, RZ ;  /* 0x0000000802067c24 */ /* 0x000fe4000f8e02ff */
[----:B------:R-:W-:Y:S01]  /*8780*/  IMAD.U32 R2, RZ, RZ, UR6 ;  /* 0x00000006ff027e24 */ /* 0x000fe2000f8e00ff */
[----:B------:R-:W-:Y:S01]  /*8790*/  SHF.R.S32.HI R4, RZ, 0x1f, R7 ;  /* 0x0000001fff047819 */ /* 0x000fe20000011407 */
[----:B------:R-:W-:Y:S01]  /*87a0*/  IMAD.U32 R3, RZ, RZ, UR4 ;  /* 0x00000004ff037e24 */ /* 0x000fe2000f8e00ff */
[----:B------:R-:W-:Y:S01]  /*87b0*/  ULDC.64 UR6, c[0x0][0xad8] ;  /* 0x0002b60000067ab9 */ /* 0x000fe20000000a00 */
[C---:B------:R-:W-:Y:S01]  /*87c0*/  IMAD R9, R5.reuse, UR9, R6 ;  /* 0x0000000905097c24 */ /* 0x040fe2000f8e0206 */
[----:B------:R-:W-:Y:S01]  /*87d0*/  ULDC UR4, c[0x0][0xac8] ;  /* 0x0002b20000047ab9 */ /* 0x000fe20000000800 */
[----:B------:R-:W-:-:S04]  /*87e0*/  IMAD.WIDE.U32 R2, R5, UR8, R2 ;  /* 0x0000000805027c25 */ /* 0x000fc8000f8e0002 */
[----:B------:R-:W-:Y:S02]  /*87f0*/  IMAD R4, R4, UR6, RZ ;  /* 0x0000000604047c24 */ /* 0x000fe4000f8e02ff */
[----:B------:R-:W-:Y:S02]  /*8800*/  IMAD.IADD R3, R3, 0x1, R9 ;  /* 0x0000000103037824 */ /* 0x000fe400078e0209 */
[C---:B------:R-:W-:Y:S02]  /*8810*/  IMAD R5, R7.reuse, UR7, R4 ;  /* 0x0000000707057c24 */ /* 0x040fe4000f8e0204 */
[----:B------:R-:W-:Y:S01]  /*8820*/  IMAD.WIDE.U32 R2, R7, UR6, R2 ;  /* 0x0000000607027c25 */ /* 0x000fe2000f8e0002 */
[----:B------:R-:W-:-:S03]  /*8830*/  ULDC.64 UR6, c[0x0][0xa80] ;  /* 0x0002a00000067ab9 */ /* 0x000fc60000000a00 */
[----:B------:R-:W-:Y:S01]  /*8840*/  IMAD.IADD R3, R3, 0x1, R5 ;  /* 0x0000000103037824 */ /* 0x000fe200078e0205 */
[----:B------:R-:W-:Y:S01]  /*8850*/  LEA R4, P0, R2, UR6, 0x1 ;  /* 0x0000000602047c11 */ /* 0x000fe2000f8008ff */
[----:B------:R-:W-:Y:S02]  /*8860*/  IMAD.U32 R9, RZ, RZ, UR44 ;  /* 0x0000002cff097e24 */ /* 0x000fe4000f8e00ff */
[----:B-----5:R-:W-:Y:S01]  /*8870*/  IMAD R11, R0, R11, RZ ;  /* 0x0000000b000b7224 */ /* 0x020fe200078e02ff */
[----:B------:R-:W-:Y:S01]  /*8880*/  LEA.HI.X R8, R2, UR7, R3, 0x1, P0 ;  /* 0x0000000702087c11 */ /* 0x000fe200080f0c03 */
[----:B------:R-:W0:Y:S01]  /*8890*/  SHFL.IDX PT, R6, R4, RZ, 0x181f ;  /* 0x00181fff04067589 */ /* 0x000e2200000e0000 */
[----:B------:R-:W-:Y:S01]  /*88a0*/  IMAD R30, R9, 0xc0, R18 ;  /* 0x000000c0091e7824 */ /* 0x000fe200078e0212 */
[----:B------:R-:W-:Y:S02]  /*88b0*/  ISETP.GE.AND P0, PT, R17, UR4, PT ;  /* 0x0000000411007c0c */ /* 0x000fe4000bf06270 */
[----:B------:R-:W1:Y:S01]  /*88c0*/  SHFL.IDX PT, R14, R4, 0x1, 0x181f ;  /* 0x00381f00040e7f89 */ /* 0x000e6200000e0000 */
[C---:B------:R-:W-:Y:S01]  /*88d0*/  VIADD R0, R30.reuse, 0x30 ;  /* 0x000000301e007836 */ /* 0x040fe20000000000 */
[CC--:B------:R-:W-:Y:S01]  /*88e0*/  ISETP.GE.OR P3, PT, R30.reuse, R11.reuse, P0 ;  /* 0x0000000b1e00720c */ /* 0x0c0fe20000766670 */
[C---:B------:R-:W-:Y:S01]  /*88f0*/  VIADD R2, R30.reuse, 0x60 ;  /* 0x000000601e027836 */ /* 0x040fe20000000000 */
[----:B------:R-:W2:Y:S01]  /*8900*/  SHFL.IDX PT, R24, R4, 0x2, 0x181f ;  /* 0x00581f0004187f89 */ /* 0x000ea200000e0000 */
[----:B------:R-:W-:Y:S01]  /*8910*/  VIADD R3, R30, 0x90 ;  /* 0x000000901e037836 */ /* 0x000fe20000000000 */
[----:B------:R-:W-:-:S02]  /*8920*/  ISETP.GE.OR P2, PT, R0, R11, P0 ;  /* 0x0000000b0000720c */ /* 0x000fc40000746670 */
[----:B------:R-:W3:Y:S01]  /*8930*/  SHFL.IDX PT, R10, R8, RZ, 0x181f ;  /* 0x00181fff080a7589 */ /* 0x000ee200000e0000 */
[-C--:B------:R-:W-:Y:S02]  /*8940*/  ISETP.GE.OR P1, PT, R2, R11.reuse, P0 ;  /* 0x0000000b0200720c */ /* 0x080fe40000726670 */
[----:B------:R-:W-:Y:S01]  /*8950*/  ISETP.GE.OR P0, PT, R3, R11, P0 ;  /* 0x0000000b0300720c */ /* 0x000fe20000706670 */
[----:B------:R1:W4:Y:S04]  /*8960*/  SHFL.IDX PT, R28, R4, 0x3, 0x181f ;  /* 0x00781f00041c7f89 */ /* 0x00032800000e0000 */
[----:B------:R-:W4:Y:S04]  /*8970*/  SHFL.IDX PT, R12, R8, 0x1, 0x181f ;  /* 0x00381f00080c7f89 */ /* 0x000f2800000e0000 */
[----:B------:R-:W4:Y:S01]  /*8980*/  SHFL.IDX PT, R20, R8, 0x2, 0x181f ;  /* 0x00581f0008147f89 */ /* 0x000f2200000e0000 */
[----:B0-----:R-:W-:-:S03]  /*8990*/  @!P3 LEA R2, P6, R17, R6, 0x1 ;  /* 0x000000061102b211 */ /* 0x001fc600078c08ff */
[----:B------:R4:W0:Y:S01]  /*89a0*/  SHFL.IDX PT, R26, R8, 0x3, 0x181f ;  /* 0x00781f00081a7f89 */ /* 0x00082200000e0000 */
[C---:B-1----:R-:W-:Y:S02]  /*89b0*/  @!P2 LEA R4, P5, R17.reuse, R14, 0x1 ;  /* 0x0000000e1104a211 */ /* 0x042fe400078a08ff */
[C---:B--2---:R-:W-:Y:S02]  /*89c0*/  @!P1 LEA R6, P4, R17.reuse, R24, 0x1 ;  /* 0x0000001811069211 */ /* 0x044fe400078808ff */
[C---:B---3--:R-:W-:Y:S02]  /*89d0*/  @!P3 LEA.HI.X R3, R17.reuse, R10, R13, 0x1, P6 ;  /* 0x0000000a1103b211 */ /* 0x048fe400030f0c0d */
[----:B----4-:R-:W-:-:S03]  /*89e0*/  @!P0 LEA R8, P6, R17, R28, 0x1 ;  /* 0x0000001c11088211 */ /* 0x010fc600078c08ff */
[----:B------:R2:W-:Y:S01]  /*89f0*/  @!P3 ST.E.128 desc[UR48][R2.64], RZ ;  /* 0x000000ff0200b985 */ /* 0x0005e2000c101d30 */
[C-C-:B------:R-:W-:Y:S02]  /*8a00*/  @!P2 LEA.HI.X R5, R17.reuse, R12, R13.reuse, 0x1, P5 ;  /* 0x0000000c1105a211 */ /* 0x140fe400028f0c0d */
[----:B------:R-:W-:-:S03]  /*8a10*/  @!P1 LEA.HI.X R7, R17, R20, R13, 0x1, P4 ;  /* 0x0000001411079211 */ /* 0x000fc600020f0c0d */
[----:B------:R2:W-:Y:S01]  /*8a20*/  @!P2 ST.E.128 desc[UR48][R4.64], RZ ;  /* 0x000000ff0400a985 */ /* 0x0005e2000c101d30 */
[----:B0-----:R-:W-:-:S03]  /*8a30*/  @!P0 LEA.HI.X R9, R17, R26, R13, 0x1, P6 ;  /* 0x0000001a11098211 */ /* 0x001fc600030f0c0d */
[----:B------:R2:W-:Y:S04]  /*8a40*/  @!P1 ST.E.128 desc[UR48][R6.64], RZ ;  /* 0x000000ff06009985 */ /* 0x0005e8000c101d30 */
[----:B------:R2:W-:Y:S02]  /*8a50*/  @!P0 ST.E.128 desc[UR48][R8.64], RZ ;  /* 0x000000ff08008985 */ /* 0x0005e4000c101d30 */
.L_x_159:
[----:B------:R-:W-:Y:S05]  /*8a60*/  BSYNC B0 ;  /* 0x0000000000007941 */ /* 0x000fea0003800000 */
.L_x_156:
[----:B------:R-:W-:Y:S02]  /*8a70*/  ULDC UR4, c[0x0][0xc3c] ;  /* 0x00030f0000047ab9 */ /* 0x000fe40000000800 */
[----:B------:R-:W-:-:S13]  /*8a80*/  ISETP.GE.AND P0, PT, R31, UR4, PT ;  /* 0x000000041f007c0c */ /* 0x000fda000bf06270 */
[----:B------:R-:W-:Y:S05]  /*8a90*/  @!P0 BRA `(.L_x_163) ;  /* 0xffffff8000d08947 */ /* 0x000fea000383ffff */
[----:B------:R-:W-:Y:S05]  /*8aa0*/  EXIT ;  /* 0x000000000000794d */ /* 0x000fea0003800000 */
.L_x_130:
[----:B------:R-:W-:-:S08]  /*8ab0*/  NOP ;  /* 0x0000000000007918 */ /* 0x000fd00000000000 */
[----:B------:R-:W0:-:S00]  /*8ac0*/  USETMAXREG.DEALLOC.CTAPOOL 0x20 ;  /* 0x00000020000079c8 */ /* 0x000e0000080e0500 */
[----:B0-----:R-:W2:Y:S01]  /*8ad0*/  LDL.LU R2, [R1] ;  /* 0x0000000001027983 */ /* 0x001ea20000300800 */
[----:B------:R-:W-:-:S06]  /*8ae0*/  LOP3.LUT R0, R0, 0x3, RZ, 0xc0, !PT ;  /* 0x0000000300007812 */ /* 0x000fcc00078ec0ff */
[----:B------:R-:W0:Y:S02]  /*8af0*/  SHFL.IDX PT, R0, R0, RZ, 0x1f ;  /* 0x00001fff00007589 */ /* 0x000e2400000e0000 */
[----:B0-----:R-:W-:Y:S01]  /*8b00*/  ISETP.NE.AND P0, PT, R0, RZ, PT ;  /* 0x000000ff0000720c */ /* 0x001fe20003f05270 */
[----:B------:R-:W-:Y:S01]  /*8b10*/  IMAD.MOV.U32 R0, RZ, RZ, RZ ;  /* 0x000000ffff007224 */ /* 0x000fe200078e00ff */
[----:B--2---:R-:W-:-:S11]  /*8b20*/  LOP3.LUT R2, R2, 0xfffffffd, RZ, 0xc0, !PT ;  /* 0xfffffffd02027812 */ /* 0x004fd600078ec0ff */
[----:B------:R-:W-:-:S05]  /*8b30*/  @P0 LOP3.LUT R2, R2, 0x2, RZ, 0xfc, !PT ;  /* 0x0000000202020812 */ /* 0x000fca00078efcff */
[----:B------:R0:W-:Y:S01]  /*8b40*/  STL [R1], R2 ;  /* 0x0000000201007387 */ /* 0x0001e20000100800 */
[----:B------:R-:W-:Y:S05]  /*8b50*/  @!P0 BRA `(.L_x_164) ;  /* 0x0000000000248947 */ /* 0x000fea0003800000 */
[----:B------:R-:W1:Y:S08]  /*8b60*/  S2UR UR5, SR_CgaCtaId ;  /* 0x00000000000579c3 */ /* 0x000e700000008800 */
[----:B------:R-:W-:Y:S06]  /*8b70*/  BAR.SYNC.DEFER_BLOCKING 0x5, 0x200 ;  /* 0x0148000000007b1d */ /* 0x000fec0000010000 */
[----:B------:R-:W-:-:S02]  /*8b80*/  UMOV UR4, 0x400 ;  /* 0x0000040000047882 */ /* 0x000fc40000000000 */
[----:B-1----:R-:W-:-:S09]  /*8b90*/  ULEA UR4, UR5, UR4, 0x18 ;  /* 0x0000000405047291 */ /* 0x002fd2000f8ec03f */
[----:B------:R-:W1:Y:S02]  /*8ba0*/  LDS.128 R24, [UR4+0x132d0] ;  /* 0x0132d004ff187984 */ /* 0x000e640008000c00 */
[----:B-1----:R-:W-:Y:S02]  /*8bb0*/  R2UR UR45, R27 ;  /* 0x000000001b2d72ca */ /* 0x002fe400000e0000 */
[----:B------:R-:W-:Y:S01]  /*8bc0*/  R2UR UR36, R26 ;  /* 0x000000001a2472ca */ /* 0x000fe200000e0000 */
[----:B------:R-:W-:Y:S06]  /*8bd0*/  BAR.ARV 0x4, 0x200 ;  /* 0x0108000000007b1d */ /* 0x000fec0000002000 */
[----:B------:R-:W-:Y:S08]  /*8be0*/  BRA `(.L_x_165) ;  /* 0x0000000800187947 */ /* 0x000ff00003800000 */
.L_x_164:
[----:B0-----:R-:W0:Y:S01]  /*8bf0*/  S2R R2, SR_TID.X ;  /* 0x0000000000027919 */ /* 0x001e220000002100 */
[----:B------:R-:W-:Y:S01]  /*8c00*/  ULDC UR4, c[0x0][0xc3c] ;  /* 0x00030f0000047ab9 */ /* 0x000fe20000000800 */
[----:B------:R-:W1:Y:S01]  /*8c10*/  LDC R11, c[0x0][0xc38] ;  /* 0x00030e00ff0b7b82 */ /* 0x000e620000000800 */
[----:B0-----:R-:W-:-:S04]  /*8c20*/  LOP3.LUT R5, R2, 0x1f, RZ, 0xc0, !PT ;  /* 0x0000001f02057812 */ /* 0x001fc800078ec0ff */
[----:B------:R-:W-:-:S04]  /*8c30*/  ISETP.NE.AND P0, PT, R5, 0x1f, PT ;  /* 0x0000001f0500780c */ /* 0x000fc80003f05270 */
[----:B------:R-:W-:-:S13]  /*8c40*/  ISETP.GE.OR P1, PT, R5, UR4, !P0 ;  /* 0x0000000405007c0c */ /* 0x000fda000c726670 */
[----:B------:R-:W0:Y:S02]  /*8c50*/  @!P1 LDC.64 R2, c[0x0][0xc80] ;  /* 0x00032000ff029b82 */ /* 0x000e240000000a00 */
[----:B0-----:R-:W-:-:S05]  /*8c60*/  @!P1 IMAD.WIDE.U32 R2, R5, 0x4, R2 ;  /* 0x0000000405029825 */ /* 0x001fca00078e0002 */
[----:B------:R-:W2:Y:S01]  /*8c70*/  @!P1 LDG.E R0, desc[UR48][R2.64] ;  /* 0x0000003002009981 */ /* 0x000ea2000c1e1900 */
[C---:B------:R-:W-:Y:S01]  /*8c80*/  ISETP.NE.AND P1, PT, R5.reuse, RZ, PT ;  /* 0x000000ff0500720c */ /* 0x040fe20003f25270 */
[----:B------:R-:W-:Y:S01]  /*8c90*/  UMOV UR45, URZ ;  /* 0x0000003f002d7c82 */ /* 0x000fe20008000000 */
[C---:B------:R-:W-:Y:S01]  /*8ca0*/  ISETP.GE.U32.AND P2, PT, R5.reuse, 0x2, PT ;  /* 0x000000020500780c */ /* 0x040fe20003f46070 */
[----:B------:R-:W-:Y:S01]  /*8cb0*/  IMAD.MOV.U32 R24, RZ, RZ, RZ ;  /* 0x000000ffff187224 */ /* 0x000fe200078e00ff */
[C---:B------:R-:W-:Y:S02]  /*8cc0*/  ISETP.GE.U32.AND P3, PT, R5.reuse, 0x4, PT ;  /* 0x000000040500780c */ /* 0x040fe40003f66070 */
[C---:B------:R-:W-:Y:S02]  /*8cd0*/  ISETP.GE.U32.AND P4, PT, R5.reuse, 0x8, PT ;  /* 0x000000080500780c */ /* 0x040fe40003f86070 */
[----:B------:R-:W-:Y:S01]  /*8ce0*/  ISETP.GE.U32.AND P5, PT, R5, 0x10, PT ;  /* 0x000000100500780c */ /* 0x000fe20003fa6070 */
[----:B--2---:R-:W0:Y:S02]  /*8cf0*/  SHFL.UP PT, R4, R0, 0x1, RZ ;  /* 0x0420000000047989 */ /* 0x004e2400000e00ff */
[----:B0-----:R-:W-:-:S05]  /*8d00*/  SEL R7, R4, RZ, P1 ;  /* 0x000000ff04077207 */ /* 0x001fca0000800000 */
[----:B------:R-:W-:-:S05]  /*8d10*/  IMAD.IADD R7, R0, 0x1, R7 ;  /* 0x0000000100077824 */ /* 0x000fca00078e0207 */
[----:B------:R-:W0:Y:S02]  /*8d20*/  SHFL.UP PT, R4, R7, 0x2, RZ ;  /* 0x0440000007047989 */ /* 0x000e2400000e00ff */
        /* <DEDUP_REMOVED lines=10> */
[----:B------:R-:W-:Y:S02]  /*8dd0*/  IMAD.IADD R6, R2, 0x1, R7 ;  /* 0x0000000102067824 */ /* 0x000fe400078e0207 */
[----:B------:R-:W0:Y:S03]  /*8de0*/  S2R R7, SR_CTAID.X ;  /* 0x0000000000077919 */ /* 0x000e260000002500 */
[----:B------:R-:W1:Y:S02]  /*8df0*/  SHFL.IDX PT, R4, R6, 0x1f, 0x1f ;  /* 0x03e01f0006047f89 */ /* 0x000e6400000e0000 */
[----:B-1----:R-:W-:-:S04]  /*8e00*/  IMAD R4, R4, R11, RZ ;  /* 0x0000000b04047224 */ /* 0x002fc800078e02ff */
[----:B------:R-:W-:Y:S01]  /*8e10*/  IMAD.MOV.U32 R3, RZ, RZ, R4 ;  /* 0x000000ffff037224 */ /* 0x000fe200078e0004 */
[----:B0-----:R-:W-:-:S13]  /*8e20*/  ISETP.GT.AND P6, PT, R4, R7, PT ;  /* 0x000000070400720c */ /* 0x001fda0003fc4270 */
[----:B------:R-:W-:Y:S05]  /*8e30*/  @P6 BRA `(.L_x_166) ;  /* 0x0000000000a06947 */ /* 0x000fea0003800000 */
[----:B------:R-:W-:Y:S01]  /*8e40*/  IMAD.MOV.U32 R4, RZ, RZ, R3 ;  /* 0x000000ffff047224 */ /* 0x000fe200078e0003 */
[----:B------:R-:W-:Y:S01]  /*8e50*/  UMOV UR45, URZ ;  /* 0x0000003f002d7c82 */ /* 0x000fe20008000000 */
[----:B------:R-:W-:Y:S01]  /*8e60*/  ULDC UR6, c[0x0][0xc3c] ;  /* 0x00030f0000067ab9 */ /* 0x000fe20000000800 */
[----:B------:R-:W-:-:S05]  /*8e70*/  ULDC UR5, c[0x0][0xc3c] ;  /* 0x00030f0000057ab9 */ /* 0x000fca0000000800 */
.L_x_170:
[----:B------:R-:W-:-:S03]  /*8e80*/  UIADD3 UR4, UR45, 0x1f, URZ ;  /* 0x0000001f2d047890 */ /* 0x000fc6000fffe03f */
[----:B------:R-:W-:Y:S01]  /*8e90*/  UMOV UR45, UR5 ;  /* 0x00000005002d7c82 */ /* 0x000fe20008000000 */
[----:B------:R-:W-:-:S06]  /*8ea0*/  UISETP.GE.AND UP0, UPT, UR4, UR6, UPT ;  /* 0x000000060400728c */ /* 0x000fcc000bf06270 */
[----:B------:R-:W-:-:S13]  /*8eb0*/  PLOP3.LUT P6, PT, PT, PT, UP0, 0x40, 0x0 ;  /* 0x000000000000781c */ /* 0x000fda0003fce808 */
[----:B------:R-:W-:Y:S05]  /*8ec0*/  @!P6 BRA `(.L_x_167) ;  /* 0x000000040034e947 */ /* 0x000fea0003800000 */
[----:B------:R-:W-:Y:S01]  /*8ed0*/  UMOV UR45, UR4 ;  /* 0x00000004002d7c82 */ /* 0x000fe20008000000 */
[----:B------:R-:W-:Y:S01]  /*8ee0*/  BSSY B0, `(.L_x_168) ;  /* 0x0000008000007945 */ /* 0x000fe20003800000 */
[----:B------:R-:W-:Y:S02]  /*8ef0*/  VIADD R9, R5, UR45 ;  /* 0x0000002d05097c36 */ /* 0x000fe40008000000 */
[----:B------:R-:W-:-:S03]  /*8f00*/  IMAD.MOV.U32 R0, RZ, RZ, RZ ;  /* 0x000000ffff007224 */ /* 0x000fc600078e00ff */
[----:B------:R-:W-:-:S13]  /*8f10*/  ISETP.GE.OR P6, PT, R9, UR6, !P0 ;  /* 0x0000000609007c0c */ /* 0x000fda000c7c6670 */
[----:B------:R-:W-:Y:S05]  /*8f20*/  @P6 BRA `(.L_x_169) ;  /* 0x00000000000c6947 */ /* 0x000fea0003800000 */
[----:B------:R-:W0:Y:S02]  /*8f30*/  LDC.64 R2, c[0x0][0xc80] ;  /* 0x00032000ff027b82 */ /* 0x000e240000000a00 */
[----:B0-----:R-:W-:-:S05]  /*8f40*/  IMAD.WIDE R2, R9, 0x4, R2 ;  /* 0x0000000409027825 */ /* 0x001fca00078e0202 */
[----:B------:R0:W5:Y:S02]  /*8f50*/  LDG.E R0, desc[UR48][R2.64] ;  /* 0x0000003002007981 */ /* 0x000164000c1e1900 */
.L_x_169:
[----:B------:R-:W-:Y:S05]  /*8f60*/  BSYNC B0 ;  /* 0x0000000000007941 */ /* 0x000fea0003800000 */
.L_x_168:
[----:B0----5:R-:W0:Y:S02]  /*8f70*/  SHFL.UP PT, R2, R0, 0x1, RZ ;  /* 0x0420000000027989 */ /* 0x021e2400000e00ff */
        /* <DEDUP_REMOVED lines=14> */
[----:B------:R-:W0:Y:S03]  /*9060*/  LDC R11, c[0x0][0xc38] ;  /* 0x00030e00ff0b7b82 */ /* 0x000e260000000800 */
[----:B------:R-:W0:Y:S02]  /*9070*/  SHFL.IDX PT, R3, R6, 0x1f, 0x1f ;  /* 0x03e01f0006037f89 */ /* 0x000e2400000e0000 */
[----:B0-----:R-:W-:-:S04]  /*9080*/  IMAD R3, R3, R11, RZ ;  /* 0x0000000b03037224 */ /* 0x001fc800078e02ff */
[----:B------:R-:W-:-:S05]  /*9090*/  IMAD.IADD R4, R3, 0x1, R4 ;  /* 0x0000000103047824 */ /* 0x000fca00078e0204 */
[----:B------:R-:W-:-:S13]  /*90a0*/  ISETP.GT.AND P6, PT, R4, R7, PT ;  /* 0x000000070400720c */ /* 0x000fda0003fc4270 */
[----:B------:R-:W-:Y:S05]  /*90b0*/  @!P6 BRA `(.L_x_170) ;  /* 0xfffffffc0070e947 */ /* 0x000fea000383ffff */
.L_x_166:
[----:B------:R-:W-:-:S04]  /*90c0*/  IMAD.IADD R9, R4, 0x1, -R3 ;  /* 0x0000000104097824 */ /* 0x000fc800078e0a03 */
[----:B------:R-:W-:-:S05]  /*90d0*/  IMAD R2, R6, R11, R9 ;  /* 0x0000000b06027224 */ /* 0x000fca00078e0209 */
[----:B------:R-:W-:-:S13]  /*90e0*/  ISETP.GT.AND P0, PT, R2, R7, PT ;  /* 0x000000070200720c */ /* 0x000fda0003f04270 */
[----:B------:R-:W-:Y:S02]  /*90f0*/  VOTEU.ANY UR5, UPT, !P0 ;  /* 0x0000000000057886 */ /* 0x000fe400040e0100 */
[----:B------:R-:W-:Y:S02]  /*9100*/  UPOPC UR4, UR5 ;  /* 0x00000005000472bf */ /* 0x000fe40008000000 */
[----:B------:R-:W-:-:S04]  /*9110*/  ISETP.NE.AND P0, PT, RZ, UR5, PT ;  /* 0x00000005ff007c0c */ /* 0x000fc8000bf05270 */
[----:B------:R-:W-:-:S05]  /*9120*/  IMAD.U32 R13, RZ, RZ, UR4 ;  /* 0x00000004ff0d7e24 */ /* 0x000fca000f8e00ff */
[----:B------:R-:W0:Y:S02]  /*9130*/  SHFL.IDX PT, R0, R0, R13, 0x1f ;  /* 0x00001f0d00007589 */ /* 0x000e2400000e0000 */
[----:B0-----:R-:W-:-:S04]  /*9140*/  IABS R4, R0 ;  /* 0x0000000000047213 */ /* 0x001fc80000000000 */
[----:B------:R-:W0:Y:S08]  /*9150*/  I2F.RP R8, R4 ;  /* 0x0000000400087306 */ /* 0x000e300000209400 */
[----:B0-----:R-:W0:Y:S02]  /*9160*/  MUFU.RCP R8, R8 ;  /* 0x0000000800087308 */ /* 0x001e240000001000 */
[----:B0-----:R-:W-:-:S06]  /*9170*/  VIADD R2, R8, 0xffffffe ;  /* 0x0ffffffe08027836 */ /* 0x001fcc0000000000 */
[----:B------:R0:W1:Y:S01]  /*9180*/  F2I.FTZ.U32.TRUNC.NTZ R3, R2 ;  /* 0x0000000200037305 */ /* 0x000062000021f000 */
[----:B------:R-:W-:Y:S05]  /*9190*/  @!P0 BRA `(.L_x_171) ;  /* 0x00000000000c8947 */ /* 0x000fea0003800000 */
[----:B------:R-:W-:-:S06]  /*91a0*/  UIADD3 UR5, UR4, -0x1, URZ ;  /* 0xffffffff04057890 */ /* 0x000fcc000fffe03f */
[----:B------:R-:W-:-:S05]  /*91b0*/  IMAD.U32 R13, RZ, RZ, UR5 ;  /* 0x00000005ff0d7e24 */ /* 0x000fca000f8e00ff */
[----:B------:R2:W3:Y:S02]  /*91c0*/  SHFL.IDX PT, R24, R6, R13, 0x1f ;  /* 0x00001f0d06187589 */ /* 0x0004e400000e0000 */
.L_x_171:
[----:B01----:R-:W-:Y:S01]  /*91d0*/  IMAD.MOV R2, RZ, RZ, -R3 ;  /* 0x000000ffff027224 */ /* 0x003fe200078e0a03 */
[----:B------:R-:W-:Y:S01]  /*91e0*/  UIADD3 UR45, UR4, UR45, URZ ;  /* 0x0000002d042d7290 */ /* 0x000fe2000fffe03f */
[----:B---3--:R-:W-:Y:S02]  /*91f0*/  IMAD R24, R24, R11, R9 ;  /* 0x0000000b18187224 */ /* 0x008fe400078e0209 */
[----:B------:R-:W-:Y:S01]  /*9200*/  IMAD.MOV.U32 R11, RZ, RZ, R2 ;  /* 0x000000ffff0b7224 */ /* 0x000fe200078e0002 */
[----:B------:R-:W-:Y:S01]  /*9210*/  IABS R2, R0 ;  /* 0x0000000000027213 */ /* 0x000fe20000000000 */
[----:B------:R-:W-:Y:S02]  /*9220*/  IMAD.IADD R9, R7, 0x1, -R24 ;  /* 0x0000000107097824 */ /* 0x000fe400078e0a18 */
[----:B------:R-:W-:Y:S02]  /*9230*/  IMAD R7, R11, R4, RZ ;  /* 0x000000040b077224 */ /* 0x000fe400078e02ff */
[----:B------:R-:W-:Y:S01]  /*9240*/  IMAD.MOV R8, RZ, RZ, -R2 ;  /* 0x000000ffff087224 */ /* 0x000fe200078e0a02 */
[----:B--2---:R-:W-:Y:S01]  /*9250*/  IABS R6, R9 ;  /* 0x0000000900067213 */ /* 0x004fe20000000000 */
[----:B------:R-:W-:-:S04]  /*9260*/  IMAD.MOV.U32 R2, RZ, RZ, RZ ;  /* 0x000000ffff027224 */ /* 0x000fc800078e00ff */
[----:B------:R-:W-:-:S04]  /*9270*/  IMAD.HI.U32 R2, R3, R7, R2 ;  /* 0x0000000703027227 */ /* 0x000fc800078e0002 */
[----:B------:R-:W-:Y:S02]  /*9280*/  IMAD.MOV.U32 R3, RZ, RZ, R6 ;  /* 0x000000ffff037224 */ /* 0x000fe400078e0006 */
[----:B------:R-:W-:Y:S02]  /*9290*/  IMAD.MOV.U32 R6, RZ, RZ, R8 ;  /* 0x000000ffff067224 */ /* 0x000fe400078e0008 */
[----:B------:R-:W-:-:S04]  /*92a0*/  IMAD.HI.U32 R2, R2, R3, RZ ;  /* 0x0000000302027227 */ /* 0x000fc800078e00ff */
[----:B------:R-:W-:-:S05]  /*92b0*/  IMAD R3, R2, R6, R3 ;  /* 0x0000000602037224 */ /* 0x000fca00078e0203 */
[----:B------:R-:W-:-:S13]  /*92c0*/  ISETP.GT.U32.AND P1, PT, R4, R3, PT ;  /* 0x000000030400720c */ /* 0x000fda0003f24070 */
[----:B------:R-:W-:Y:S02]  /*92d0*/  @!P1 IMAD.IADD R3, R3, 0x1, -R4 ;  /* 0x0000000103039824 */ /* 0x000fe400078e0a04 */
[----:B------:R-:W-:Y:S01]  /*92e0*/  @!P1 VIADD R2, R2, 0x1 ;  /* 0x0000000102029836 */ /* 0x000fe20000000000 */
[----:B------:R-:W-:Y:S02]  /*92f0*/  ISETP.NE.AND P1, PT, R0, RZ, PT ;  /* 0x000000ff0000720c */ /* 0x000fe40003f25270 */
[----:B------:R-:W-:Y:S02]  /*9300*/  ISETP.GE.U32.AND P0, PT, R3, R4, PT ;  /* 0x000000040300720c */ /* 0x000fe40003f06070 */
[----:B------:R-:W-:-:S04]  /*9310*/  LOP3.LUT R3, R9, R0, RZ, 0x3c, !PT ;  /* 0x0000000009037212 */ /* 0x000fc800078e3cff */
[----:B------:R-:W-:-:S07]  /*9320*/  ISETP.GE.AND P2, PT, R3, RZ, PT ;  /* 0x000000ff0300720c */ /* 0x000fce0003f46270 */
[----:B------:R-:W-:-:S06]  /*9330*/  @P0 VIADD R2, R2, 0x1 ;  /* 0x0000000102020836 */ /* 0x000fcc0000000000 */
[----:B------:R-:W-:Y:S01]  /*9340*/  @!P2 IMAD.MOV R2, RZ, RZ, -R2 ;  /* 0x000000ffff02a224 */ /* 0x000fe200078e0a02 */
[----:B------:R-:W-:-:S04]  /*9350*/  @!P1 LOP3.LUT R2, RZ, R0, RZ, 0x33, !PT ;  /* 0x00000000ff029212 */ /* 0x000fc800078e33ff */
[----:B------:R-:W-:Y:S01]  /*9360*/  R2UR UR36, R2 ;  /* 0x00000000022472ca */ /* 0x000fe200000e0000 */
[----:B------:R-:W-:-:S04]  /*9370*/  IMAD.MOV R25, RZ, RZ, -R2 ;  /* 0x000000ffff197224 */ /* 0x000fc800078e0a02 */
[----:B------:R-:W-:Y:S01]  /*9380*/  IMAD R25, R0, R25, R9 ;  /* 0x0000001900197224 */ /* 0x000fe200078e0209 */
[----:B------:R-:W-:Y:S09]  /*9390*/  BRA `(.L_x_172) ;  /* 0x00000000000c7947 */ /* 0x000ff20003800000 */
.L_x_167:
[----:B------:R-:W-:Y:S01]  /*93a0*/  IMAD.MOV.U32 R24, RZ, RZ, R7 ;  /* 0x000000ffff187224 */ /* 0x000fe200078e0007 */
[----:B------:R-:W-:Y:S01]  /*93b0*/  UMOV UR36, URZ ;  /* 0x0000003f00247c82 */ /* 0x000fe20008000000 */
[----:B------:R-:W-:-:S07]  /*93c0*/  IMAD.MOV.U32 R25, RZ, RZ, RZ ;  /* 0x000000ffff197224 */ /* 0x000fce00078e00ff */
.L_x_172:
[----:B------:R-:W-:Y:S01]  /*93d0*/  ISETP.NE.AND P0, PT, R5, RZ, PT ;  /* 0x000000ff0500720c */ /* 0x000fe20003f05270 */
[----:B------:R-:W-:Y:S02]  /*93e0*/  IMAD.U32 R26, RZ, RZ, UR36 ;  /* 0x00000024ff1a7e24 */ /* 0x000fe4000f8e00ff */
[----:B------:R-:W-:-:S10]  /*93f0*/  IMAD.U32 R27, RZ, RZ, UR45 ;  /* 0x0000002dff1b7e24 */ /* 0x000fd4000f8e00ff */
[----:B------:R-:W0:Y:S01]  /*9400*/  @!P0 S2R R3, SR_CgaCtaId ;  /* 0x0000000000038919 */ /* 0x000e220000008800 */
[----:B------:R-:W-:-:S04]  /*9410*/  @!P0 MOV R0, 0x400 ;  /* 0x0000040000008802 */ /* 0x000fc80000000f00 */
[----:B0-----:R-:W-:-:S05]  /*9420*/  @!P0 LEA R0, R3, R0, 0x18 ;  /* 0x0000000003008211 */ /* 0x001fca00078ec0ff */
[----:B------:R1:W-:Y:S01]  /*9430*/  @!P0 STS.128 [R0+0x132d0], R24 ;  /* 0x0132d01800008388 */ /* 0x0003e20000000c00 */
[----:B------:R-:W-:Y:S06]  /*9440*/  BAR.ARV 0x5, 0x200 ;  /* 0x0148000000007b1d */ /* 0x000fec0000002000 */
.L_x_165:
[----:B------:R-:W-:Y:S01]  /*9450*/  ULDC UR4, c[0x0][0xc3c] ;  /* 0x00030f0000047ab9 */ /* 0x000fe20000000800 */
[----:B------:R2:W-:Y:S01]  /*9460*/  STL [R1+0x8], RZ ;  /* 0x000008ff01007387 */ /* 0x0005e20000100800 */
[----:B------:R-:W-:Y:S01]  /*9470*/  UISETP.GE.AND UP0, UPT, UR45, UR4, UPT ;  /* 0x000000042d00728c */ /* 0x000fe2000bf06270 */
[----:B------:R-:W-:Y:S02]  /*9480*/  IMAD.MOV.U32 R19, RZ, RZ, 0x1 ;  /* 0x00000001ff137424 */ /* 0x000fe400078e00ff */
[----:B------:R-:W-:-:S03]  /*9490*/  IMAD.MOV.U32 R18, RZ, RZ, RZ ;  /* 0x000000ffff127224 */ /* 0x000fc600078e00ff */
[----:B------:R-:W-:-:S13]  /*94a0*/  PLOP3.LUT P0, PT, PT, PT, UP0, 0x80, 0x0 ;  /* 0x000000000000781c */ /* 0x000fda0003f0f008 */
[----:B--2---:R-:W-:Y:S05]  /*94b0*/  @P0 BRA `(.L_x_173) ;  /* 0x0000003800fc0947 */ /* 0x004fea0003800000 */
[----:B------:R-:W2:Y:S01]  /*94c0*/  S2R R11, SR_TID.X ;  /* 0x00000000000b7919 */ /* 0x000ea20000002100 */
[----:B------:R-:W3:Y:S01]  /*94d0*/  S2UR UR5, SR_CgaCtaId ;  /* 0x00000000000579c3 */ /* 0x000ee20000008800 */
[----:B------:R-:W-:Y:S01]  /*94e0*/  UMOV UR4, 0x400 ;  /* 0x0000040000047882 */ /* 0x000fe20000000000 */
[----:B------:R-:W-:Y:S01]  /*94f0*/  IMAD.MOV.U32 R19, RZ, RZ, 0x1 ;  /* 0x00000001ff137424 */ /* 0x000fe200078e00ff */
[----:B------:R4:W-:Y:S01]  /*9500*/  STL [R1+0x8], RZ ;  /* 0x000008ff01007387 */ /* 0x0009e20000100800 */
[----:B------:R-:W-:Y:S01]  /*9510*/  IMAD.MOV.U32 R18, RZ, RZ, RZ ;  /* 0x000000ffff127224 */ /* 0x000fe200078e00ff */
[----:B------:R-:W-:Y:S02]  /*9520*/  ULOP3.LUT UR39, UR38, 0x1, URZ, 0xfc, !UPT ;  /* 0x0000000126277892 */ /* 0x000fe4000f8efc3f */
[----:B------:R-:W-:Y:S01]  /*9530*/  ULOP3.LUT UR44, UR38, 0x2, URZ, 0xfc, !UPT ;  /* 0x00000002262c7892 */ /* 0x000fe2000f8efc3f */
[----:B------:R-:W-:Y:S01]  /*9540*/  ULDC UR43, c[0x0][0xc] ;  /* 0x00000300002b7ab9 */ /* 0x000fe20000000800 */
[----:B------:R-:W-:Y:S01]  /*9550*/  ULDC.64 UR52, c[0x0][0x198] ;  /* 0x0000660000347ab9 */ /* 0x000fe20000000a00 */
[----:B---3--:R-:W-:-:S06]  /*9560*/  ULEA UR4, UR5, UR4, 0x18 ;  /* 0x0000000405047291 */ /* 0x008fcc000f8ec03f */
[----:B------:R-:W-:Y:S01]  /*9570*/  IMAD.U32 R16, RZ, RZ, UR4 ;  /* 0x00000004ff107e24 */ /* 0x000fe2000f8e00ff */
[C---:B--2---:R-:W-:Y:S01]  /*9580*/  LOP3.LUT R10, R11.reuse, 0x7f, RZ, 0xc0, !PT ;  /* 0x0000007f0b0a7812 */ /* 0x044fe200078ec0ff */
[C---:B------:R-:W-:Y:S01]  /*9590*/  IMAD.SHL.U32 R29, R11.reuse, 0x40, RZ ;  /* 0x000000400b1d7824 */ /* 0x040fe200078e00ff */
[----:B------:R-:W-:Y:S01]  /*95a0*/  SHF.R.U32.HI R4, RZ, 0x1, R11 ;  /* 0x00000001ff047819 */ /* 0x000fe2000001160b */
[----:B0-----:R-:W-:Y:S02]  /*95b0*/  IMAD.SHL.U32 R2, R11, 0x10, RZ ;  /* 0x000000100b027824 */ /* 0x001fe400078e00ff */
[----:B------:R-:W-:Y:S01]  /*95c0*/  IMAD.SHL.U32 R6, R10, 0x10, RZ ;  /* 0x000000100a067824 */ /* 0x000fe200078e00ff */
[----:B------:R-:W-:Y:S01]  /*95d0*/  LOP3.LUT R3, R29, 0x180, RZ, 0xc0, !PT ;  /* 0x000001801d037812 */ /* 0x000fe200078ec0ff */
[C---:B------:R-:W-:Y:S01]  /*95e0*/  IMAD.SHL.U32 R8, R11.reuse, 0x2, RZ ;  /* 0x000000020b087824 */ /* 0x040fe200078e00ff */
[----:B------:R-:W-:Y:S01]  /*95f0*/  LOP3.LUT R5, R2, 0x1b0, RZ, 0xc0, !PT ;  /* 0x000001b002057812 */ /* 0x000fe200078ec0ff */
[----:B-1----:R-:W-:Y:S01]  /*9600*/  IMAD.SHL.U32 R0, R11, 0x20, RZ ;  /* 0x000000200b007824 */ /* 0x002fe200078e00ff */
[----:B------:R-:W-:-:S02]  /*9610*/  LOP3.LUT R7, R6, 0x600, RZ, 0xc0, !PT ;  /* 0x0000060006077812 */ /* 0x000fc400078ec0ff */
[----:B------:R-:W-:Y:S01]  /*9620*/  LOP3.LUT R3, R3, 0x30, R4, 0xf8, !PT ;  /* 0x0000003003037812 */ /* 0x000fe200078ef804 */
[----:B------:R-:W-:Y:S01]  /*9630*/  IMAD.SHL.U32 R4, R11, 0x8, RZ ;  /* 0x000000080b047824 */ /* 0x000fe200078e00ff */
[----:B------:R-:W-:Y:S01]  /*9640*/  LOP3.LUT R9, R5, 0x30, R8, 0x78, !PT ;  /* 0x0000003005097812 */ /* 0x000fe200078e7808 */
[----:B------:R-:W-:Y:S01]  /*9650*/  IMAD.SHL.U32 R8, R11, 0x4, RZ ;  /* 0x000000040b087824 */ /* 0x000fe200078e00ff */
[----:B------:R-:W-:Y:S02]  /*9660*/  LOP3.LUT R6, R7, 0x40, R2, 0xf8, !PT ;  /* 0x0000004007067812 */ /* 0x000fe400078ef802 */
[----:B------:R-:W-:Y:S02]  /*9670*/  LOP3.LUT R4, R3, 0x30, R4, 0x78, !PT ;  /* 0x0000003003047812 */ /* 0x000fe400078e7804 */
[----:B------:R-:W-:Y:S02]  /*9680*/  LOP3.LUT R7, R7, 0x60, R0, 0xf8, !PT ;  /* 0x0000006007077812 */ /* 0x000fe400078ef800 */
[----:B------:R-:W-:-:S02]  /*9690*/  LOP3.LUT R9, R6, R9, RZ, 0xfc, !PT ;  /* 0x0000000906097212 */ /* 0x000fc400078efcff */
[----:B------:R-:W-:Y:S02]  /*96a0*/  SHF.R.U32.HI R3, RZ, 0x2, R10 ;  /* 0x00000002ff037819 */ /* 0x000fe4000001160a */
[----:B------:R-:W-:Y:S02]  /*96b0*/  LOP3.LUT R5, R0, 0x80, RZ, 0xc0, !PT ;  /* 0x0000008000057812 */ /* 0x000fe400078ec0ff */
[--C-:B------:R-:W-:Y:S02]  /*96c0*/  LOP3.LUT R28, R7, 0x100, R0.reuse, 0xf8, !PT ;  /* 0x00000100071c7812 */ /* 0x100fe400078ef800 */
[----:B------:R-:W-:Y:S01]  /*96d0*/  LOP3.LUT R2, R3, 0x60, R0, 0xf8, !PT ;  /* 0x0000006003027812 */ /* 0x000fe200078ef800 */
[----:B------:R-:W-:Y:S01]  /*96e0*/  IMAD.IADD R0, R16, 0x1, R9 ;  /* 0x0000000110007824 */ /* 0x000fe200078e0209 */
[----:B------:R-:W-:Y:S02]  /*96f0*/  LOP3.LUT R5, R5, 0x10, R11, 0xf8, !PT ;  /* 0x0000001005057812 */ /* 0x000fe400078ef80b */
[----:B------:R-:W-:-:S02]  /*9700*/  LOP3.LUT R29, R4, 0x640, R29, 0xf8, !PT ;  /* 0x00000640041d7812 */ /* 0x000fc400078ef81d */
[----:B------:R4:W-:Y:S01]  /*9710*/  STL [R1+0x4], R0 ;  /* 0x0000040001007387 */ /* 0x0009e20000100800 */
[----:B------:R-:W-:-:S04]  /*9720*/  LOP3.LUT R5, R5, 0x10, R8, 0x78, !PT ;  /* 0x0000001005057812 */ /* 0x000fc800078e7808 */
[----:B------:R-:W-:-:S07]  /*9730*/  LOP3.LUT R28, R28, R5, RZ, 0xfc, !PT ;  /* 0x000000051c1c7212 */ /* 0x000fce00078efcff */
.L_x_240:
[----:B------:R-:W-:Y:S01]  /*9740*/  ULDC.64 UR4, c[0x0][0xc88] ;  /* 0x0003220000047ab9 */ /* 0x000fe20000000a00 */
[----:B------:R-:W-:Y:S01]  /*9750*/  ULDC.64 UR8, c[0x0][0xa00] ;  /* 0x0002800000087ab9 */ /* 0x000fe20000000a00 */
[----:B------:R-:W-:Y:S01]  /*9760*/  UIMAD.WIDE UR4, UR45, 0x4, UR4 ;  /* 0x000000042d0478a5 */ /* 0x000fe2000f8e0204 */
[----:B------:R-:W-:-:S05]  /*9770*/  ULDC.64 UR10, c[0x0][0xa08] ;  /* 0x00028200000a7ab9 */ /* 0x000fca0000000a00 */
[----:B------:R-:W-:Y:S02]  /*9780*/  IMAD.U32 R2, RZ, RZ, UR4 ;  /* 0x00000004ff027e24 */ /* 0x000fe4000f8e00ff */
[----:B0-----:R-:W-:Y:S01]  /*9790*/  IMAD.U32 R3, RZ, RZ, UR5 ;  /* 0x00000005ff037e24 */ /* 0x001fe2000f8e00ff */
[----:B------:R-:W-:-:S04]  /*97a0*/  ULDC.64 UR4, c[0x0][0xa28] ;  /* 0x00028a0000047ab9 */ /* 0x000fc80000000a00 */
[----:B------:R-:W2:Y:S01]  /*97b0*/  LDG.E R2, desc[UR48][R2.64] ;  /* 0x0000003002027981 */ /* 0x000ea2000c1e1900 */
[----:B------:R-:W-:Y:S01]  /*97c0*/  UISETP.NE.U32.AND UP0, UPT, UR4, URZ, UPT ;  /* 0x0000003f0400728c */ /* 0x000fe2000bf05070 */
[----:B------:R-:W-:Y:S02]  /*97d0*/  ISETP.NE.U32.AND P0, PT, RZ, UR8, PT ;  /* 0x00000008ff007c0c */ /* 0x000fe4000bf05070 */
[----:B------:R-:W-:Y:S01]  /*97e0*/  ISETP.NE.U32.AND P1, PT, RZ, UR10, PT ;  /* 0x0000000aff007c0c */ /* 0x000fe2000bf25070 */
[----:B------:R-:W-:Y:S01]  /*97f0*/  UISETP.NE.AND.EX UP0, UPT, UR5, URZ, UPT, UP0 ;  /* 0x0000003f0500728c */ /* 0x000fe2000bf05300 */
[----:B------:R-:W-:Y:S02]  /*9800*/  ISETP.NE.AND.EX P0, PT, RZ, UR9, PT, P0 ;  /* 0x00000009ff007c0c */ /* 0x000fe4000bf05300 */
[----:B------:R-:W-:-:S03]  /*9810*/  ISETP.NE.AND.EX P1, PT, RZ, UR11, PT, P1 ;  /* 0x0000000bff007c0c */ /* 0x000fc6000bf25310 */
[----:B------:R-:W-:Y:S02]  /*9820*/  PLOP3.LUT P2, PT, PT, PT, UP0, 0x80, 0x0 ;  /* 0x000000000000781c */ /* 0x000fe40003f4f008 */
[----:B--2---:R-:W-:-:S13]  /*9830*/  R2UR UR46, R2 ;  /* 0x00000000022e72ca */ /* 0x004fda00000e0000 */
[----:B------:R-:W-:Y:S02]  /*9840*/  USHF.R.S32.HI UR47, URZ, 0x1f, UR46 ;  /* 0x0000001f3f2f7899 */ /* 0x000fe4000801142e */
[----:B------:R-:W-:Y:S02]  /*9850*/  @UP0 ULEA UR4, UP1, UR46, UR4, 0x2 ;  /* 0x000000042e040291 */ /* 0x000fe4000f82103f */
[----:B------:R-:W-:Y:S02]  /*9860*/  USHF.L.U32 UR50, UR46, 0x2, URZ ;  /* 0x000000022e327899 */ /* 0x000fe4000800063f */
[----:B------:R-:W-:Y:S02]  /*9870*/  @UP0 ULEA.HI.X UR5, UR46, UR5, UR47, 0x2, UP1 ;  /* 0x000000052e050291 */ /* 0x000fe400088f142f */
[----:B------:R-:W-:Y:S01]  /*9880*/  USHF.L.U64.HI UR51, UR46, 0x2, UR47 ;  /* 0x000000022e337899 */ /* 0x000fe2000801022f */
[----:B------:R-:W-:Y:S01]  /*9890*/  IMAD.U32 R2, RZ, RZ, UR4 ;  /* 0x00000004ff027e24 */ /* 0x000fe2000f8e00ff */
[----:B------:R-:W-:-:S02]  /*98a0*/  UIADD3 UR6, UP0, UR50, UR8, URZ ;  /* 0x0000000832067290 */ /* 0x000fc4000ff1e03f */
[----:B------:R-:W-:Y:S01]  /*98b0*/  UIADD3 UR7, UP1, UR50, UR10, URZ ;  /* 0x0000000a32077290 */ /* 0x000fe2000ff3e03f */
[----:B------:R-:W-:Y:S01]  /*98c0*/  IMAD.U32 R3, RZ, RZ, UR5 ;  /* 0x00000005ff037e24 */ /* 0x000fe2000f8e00ff */
[----:B------:R-:W-:Y:S02]  /*98d0*/  UIADD3.X UR4, UR51, UR9, URZ, UP0, !UPT ;  /* 0x0000000933047290 */ /* 0x000fe400087fe43f */
[----:B------:R-:W-:Y:S01]  /*98e0*/  UIADD3.X UR5, UR51, UR11, URZ, UP1, !UPT ;  /* 0x0000000b33057290 */ /* 0x000fe20008ffe43f */
[----:B------:R-:W-:Y:S01]  /*98f0*/  ULDC.64 UR8, c[0x0][0xa18] ;  /* 0x0002860000087ab9 */ /* 0x000fe20000000a00 */
[----:B----4-:R0:W5:Y:S01]  /*9900*/  @P2 LDG.E R0, desc[UR48][R2.64] ;  /* 0x0000003002002981 */ /* 0x010162000c1e1900 */
[----:B------:R-:W-:Y:S01]  /*9910*/  UISETP.NE.U32.AND UP0, UPT, UR8, URZ, UPT ;  /* 0x0000003f0800728c */ /* 0x000fe2000bf05070 */
[----:B-1----:R-:W-:Y:S02]  /*9920*/  IMAD.U32 R4, RZ, RZ, UR7 ;  /* 0x00000007ff047e24 */ /* 0x002fe4000f8e00ff */
[----:B------:R-:W-:Y:S01]  /*9930*/  IMAD.U32 R5, RZ, RZ, UR5 ;  /* 0x00000005ff057e24 */ /* 0x000fe2000f8e00ff */
[----:B------:R-:W-:-:S04]  /*9940*/  UISETP.NE.AND.EX UP0, UPT, UR9, URZ, UPT, UP0 ;  /* 0x0000003f0900728c */ /* 0x000fc8000bf05300 */
[----:B------:R1:W5:Y:S01]  /*9950*/  @P1 LDG.E R9, desc[UR48][R4.64] ;  /* 0x0000003004091981 */ /* 0x000362000c1e1900 */
[----:B0-----:R-:W-:Y:S01]  /*9960*/  IMAD.U32 R3, RZ, RZ, UR4 ;  /* 0x00000004ff037e24 */ /* 0x001fe2000f8e00ff */
[----:B------:R-:W-:Y:S01]  /*9970*/  PLOP3.LUT P3, PT, PT, PT, UP0, 0x80, 0x0 ;  /* 0x000000000000781c */ /* 0x000fe20003f6f008 */
[----:B------:R-:W-:-:S04]  /*9980*/  IMAD.U32 R2, RZ, RZ, UR6 ;  /* 0x00000006ff027e24 */ /* 0x000fc8000f8e00ff */
[----:B------:R-:W-:Y:S01]  /*9990*/  @UP0 UIADD3 UR4, UP1, UR50, UR8, URZ ;  /* 0x0000000832040290 */ /* 0x000fe2000ff3e03f */
[----:B------:R1:W5:Y:S03]  /*99a0*/  @P0 LDG.E R8, desc[UR48][R2.64] ;  /* 0x0000003002080981 */ /* 0x000366000c1e1900 */
[----:B------:R-:W-:Y:S01]  /*99b0*/  @UP0 UIADD3.X UR5, UR51, UR9, URZ, UP1, !UPT ;  /* 0x0000000933050290 */ /* 0x000fe20008ffe43f */
[----:B------:R-:W-:Y:S01]  /*99c0*/  ULDC UR6, c[0x0][0x288] ;  /* 0x0000a20000067ab9 */ /* 0x000fe20000000800 */
[----:B------:R-:W-:Y:S02]  /*99d0*/  IMAD.U32 R6, RZ, RZ, UR4 ;  /* 0x00000004ff067e24 */ /* 0x000fe4000f8e00ff */
[----:B------:R-:W-:Y:S02]  /*99e0*/  IMAD.U32 R26, RZ, RZ, UR6 ;  /* 0x00000006ff1a7e24 */ /* 0x000fe4000f8e00ff */
[----:B------:R-:W-:-:S05]  /*99f0*/  IMAD.U32 R7, RZ, RZ, UR5 ;  /* 0x00000005ff077e24 */ /* 0x000fca000f8e00ff */
[----:B------:R1:W5:Y:S01]  /*9a00*/  @P3 LDG.E R26, desc[UR48][R6.64] ;  /* 0x00000030061a3981 */ /* 0x000362000c1e1900 */
[----:B------:R-:W-:Y:S05]  /*9a10*/  @P3 BRA `(.L_x_174) ;  /* 0x0000000000103947 */ /* 0x000fea0003800000 */
[----:B------:R-:W-:Y:S05]  /*9a20*/  @!P0 BRA `(.L_x_174) ;  /* 0x00000000000c8947 */ /* 0x000fea0003800000 */
[----:B-1----:R-:W2:Y:S04]  /*9a30*/  LDG.E R7, desc[UR48][R2.64] ;  /* 0x0000003002077981 */ /* 0x002ea8000c1e1900 */
[----:B-----5:R-:W2:Y:S02]  /*9a40*/  LDG.E R26, desc[UR48][R2.64+0x4] ;  /* 0x00000430021a7981 */ /* 0x020ea4000c1e1900 */
[----:B--2---:R-:W-:-:S07]  /*9a50*/  IMAD.IADD R26, R26, 0x1, -R7 ;  /* 0x000000011a1a7824 */ /* 0x004fce00078e0a07 */
.L_x_174:
[----:B------:R-:W-:Y:S01]  /*9a60*/  UMOV UR54, URZ ;  /* 0x0000003f00367c82 */ /* 0x000fe20008000000 */
[----:B------:R-:W-:Y:S01]  /*9a70*/  ULDC.64 UR6, c[0x0][0xa20] ;  /* 0x0002880000067ab9 */ /* 0x000fe20000000a00 */
[----:B-----5:R-:W-:Y:S01]  /*9a80*/  @P0 R2UR UR54, R8 ;  /* 0x00000000083602ca */ /* 0x020fe200000e0000 */
[----:B------:R-:W-:Y:S01]  /*9a90*/  UMOV UR41, URZ ;  /* 0x0000003f00297c82 */ /* 0x000fe20008000000 */
[----:B------:R-:W-:Y:S01]  /*9aa0*/  ISETP.NE.U32.AND P0, PT, RZ, UR6, PT ;  /* 0x00000006ff007c0c */ /* 0x000fe2000bf05070 */
[----:B------:R-:W-:Y:S01]  /*9ab0*/  UMOV UR42, URZ ;  /* 0x0000003f002a7c82 */ /* 0x000fe20008000000 */
[----:B------:R-:W-:Y:S01]  /*9ac0*/  ULDC.64 UR4, c[0x0][0x418] ;  /* 0x0001060000047ab9 */ /* 0x000fe20000000a00 */
[----:B------:R-:W-:Y:S01]  /*9ad0*/  @P2 R2UR UR41, R0 ;  /* 0x00000000002922ca */ /* 0x000fe200000e0000 */
[----:B------:R-:W-:Y:S01]  /*9ae0*/  UISETP.NE.U32.AND UP0, UPT, UR4, URZ, UPT ;  /* 0x0000003f0400728c */ /* 0x000fe2000bf05070 */
[----:B------:R-:W-:Y:S01]  /*9af0*/  @P1 R2UR UR42, R9 ;  /* 0x00000000092a12ca */ /* 0x000fe200000e0000 */
[----:B------:R-:W-:Y:S01]  /*9b00*/  IMAD.U32 R22, RZ, RZ, UR46 ;  /* 0x0000002eff167e24 */ /* 0x000fe2000f8e00ff */
[----:B------:R-:W-:Y:S01]  /*9b10*/  ISETP.NE.AND.EX P0, PT, RZ, UR7, PT, P0 ;  /* 0x00000007ff007c0c */ /* 0x000fe2000bf05300 */
[----:B------:R-:W-:Y:S01]  /*9b20*/  UISETP.NE.AND.EX UP0, UPT, UR5, URZ, UPT, UP0 ;  /* 0x0000003f0500728c */ /* 0x000fe2000bf05300 */
[----:B------:R-:W-:-:S02]  /*9b30*/  ULDC UR4, c[0x0][0x424] ;  /* 0x0001090000047ab9 */ /* 0x000fc40000000800 */
[----:B------:R-:W-:Y:S01]  /*9b40*/  ULDC UR5, c[0x0][0x2f0] ;  /* 0x0000bc0000057ab9 */ /* 0x000fe20000000800 */
[----:B------:R-:W-:-:S04]  /*9b50*/  USEL UR4, UR4, 0x1, UP0 ;  /* 0x0000000104047887 */ /* 0x000fc80008000000 */
[----:B------:R-:W-:Y:S02]  /*9b60*/  UIMAD UR4, UR4, UR5, URZ ;  /* 0x00000005040472a4 */ /* 0x000fe4000f8e023f */
[----:B------:R-:W-:Y:S02]  /*9b70*/  UIADD3 UR42, UR42, UR41, URZ ;  /* 0x000000292a2a7290 */ /* 0x000fe4000fffe03f */
[----:B------:R-:W-:Y:S10]  /*9b80*/  @!P0 BRA `(.L_x_175) ;  /* 0x00000000001c8947 */ /* 0x000ff40003800000 */
[----:B------:R-:W-:-:S04]  /*9b90*/  UIADD3 UR4, UP0, UR50, UR6, URZ ;  /* 0x0000000632047290 */ /* 0x000fc8000ff1e03f */
[----:B------:R-:W-:Y:S02]  /*9ba0*/  UIADD3.X UR5, UR51, UR7, URZ, UP0, !UPT ;  /* 0x0000000733057290 */ /* 0x000fe400087fe43f */
[----:B-1----:R-:W-:-:S04]  /*9bb0*/  IMAD.U32 R2, RZ, RZ, UR4 ;  /* 0x00000004ff027e24 */ /* 0x002fc8000f8e00ff */
[----:B------:R-:W-:-:S05]  /*9bc0*/  IMAD.U32 R3, RZ, RZ, UR5 ;  /* 0x00000005ff037e24 */ /* 0x000fca000f8e00ff */
[----:B------:R-:W2:Y:S02]  /*9bd0*/  LDG.E R2, desc[UR48][R2.64] ;  /* 0x0000003002027981 */ /* 0x000ea4000c1e1900 */
[----:B--2---:R-:W-:Y:S01]  /*9be0*/  R2UR UR4, R2 ;  /* 0x00000000020472ca */ /* 0x004fe200000e0000 */
[----:B------:R-:W-:-:S14]  /*9bf0*/  BRA `(.L_x_176) ;  /* 0x0000000000187947 */ /* 0x000fdc0003800000 */
.L_x_175:
[----:B------:R-:W-:Y:S05]  /*9c00*/  @!P1 BRA `(.L_x_176) ;  /* 0x0000000000149947 */ /* 0x000fea0003800000 */
[----:B-1----:R-:W2:Y:S04]  /*9c10*/  LDG.E R2, desc[UR48][R4.64] ;  /* 0x0000003004027981 */ /* 0x002ea8000c1e1900 */
[----:B------:R-:W3:Y:S01]  /*9c20*/  LDG.E R0, desc[UR48][R4.64+0x4] ;  /* 0x0000043004007981 */ /* 0x000ee2000c1e1900 */
[----:B--2---:R-:W-:Y:S02]  /*9c30*/  R2UR UR5, R2 ;  /* 0x00000000020572ca */ /* 0x004fe400000e0000 */
[----:B---3--:R-:W-:-:S13]  /*9c40*/  R2UR UR4, R0 ;  /* 0x00000000000472ca */ /* 0x008fda00000e0000 */
[----:B------:R-:W-:-:S12]  /*9c50*/  UIADD3 UR4, -UR5, UR4, URZ ;  /* 0x0000000405047290 */ /* 0x000fd8000fffe13f */
.L_x_176:
[----:B------:R-:W-:Y:S01]  /*9c60*/  UIADD3 UR41, -UR41, UR4, URZ ;  /* 0x0000000429297290 */ /* 0x000fe2000fffe13f */
[----:B------:R-:W-:Y:S03]  /*9c70*/  BSSY B7, `(.L_x_177) ;  /* 0x00002a9000077945 */ /* 0x000fe60003800000 */
[----:B------:R-:W-:Y:S02]  /*9c80*/  UIADD3 UR4, UR41, 0x9f, URZ ;  /* 0x0000009f29047890 */ /* 0x000fe4000fffe03f */
[----:B------:R-:W-:Y:S02]  /*9c90*/  ISETP.LT.AND P0, PT, RZ, UR41, PT ;  /* 0x00000029ff007c0c */ /* 0x000fe4000bf01270 */
[----:B------:R-:W-:-:S04]  /*9ca0*/  UIMAD.WIDE UR4, UR4, 0x66666667, URZ ;  /* 0x66666667040478a5 */ /* 0x000fc8000f8e023f */
[----:B------:R-:W-:-:S04]  /*9cb0*/  USHF.R.U32.HI UR40, URZ, 0x1f, UR5 ;  /* 0x0000001f3f287899 */ /* 0x000fc80008011605 */
[----:B------:R-:W-:-:S03]  /*9cc0*/  ULEA.HI.SX32 UR40, UR5, UR40, 0x1a ;  /* 0x0000002805287291 */ /* 0x000fc6000f8fd23f */
[----:B------:R-:W-:Y:S09]  /*9cd0*/  @P0 BRA `(.L_x_178) ;  /* 0x0000000000440947 */ /* 0x000ff20003800000 */
[----:B------:R-:W0:Y:S02]  /*9ce0*/  S2R R0, SR_TID.X ;  /* 0x0000000000007919 */ /* 0x000e240000002100 */
[----:B0-----:R-:W-:-:S04]  /*9cf0*/  LOP3.LUT R0, R0, 0x7f, RZ, 0xc0, !PT ;  /* 0x0000007f00007812 */ /* 0x001fc800078ec0ff */
[----:B------:R-:W-:-:S13]  /*9d00*/  ISETP.NE.AND P0, PT, R0, RZ, PT ;  /* 0x000000ff0000720c */ /* 0x000fda0003f05270 */
[----:B------:R-:W-:Y:S05]  /*9d10*/  @P0 BRA `(.L_x_179) ;  /* 0x0000002800780947 */ /* 0x000fea0003800000 */
[----:B-1----:R-:W0:Y:S01]  /*9d20*/  S2R R5, SR_LANEID ;  /* 0x0000000000057919 */ /* 0x002e220000000000 */
[----:B------:R-:W-:Y:S01]  /*9d30*/  VOTEU.ANY UR4, UPT, PT ;  /* 0x0000000000047886 */ /* 0x000fe200038e0100 */
[----:B------:R-:W1:Y:S01]  /*9d40*/  LDC.64 R2, c[0x0][0xc60] ;  /* 0x00031800ff027b82 */ /* 0x000e620000000a00 */
[----:B------:R-:W0:Y:S02]  /*9d50*/  FLO.U32 R0, UR4 ;  /* 0x0000000400007d00 */ /* 0x000e2400080e0000 */
[----:B0-----:R-:W-:-:S06]  /*9d60*/  ISETP.EQ.U32.AND P0, PT, R0, R5, PT ;  /* 0x000000050000720c */ /* 0x001fcc0003f02070 */
[----:B------:R-:W1:Y:S07]  /*9d70*/  POPC R5, UR4 ;  /* 0x0000000400057d09 */ /* 0x000e6e0008000000 */
[----:B-1----:R-:W2:Y:S01]  /*9d80*/  @P0 ATOMG.E.ADD.STRONG.GPU PT, R3, desc[UR48][R2.64], R5 ;  /* 0x00000005020309a8 */ /* 0x002ea200081ee1f0 */
[----:B------:R-:W0:Y:S02]  /*9d90*/  S2R R4, SR_LTMASK ;  /* 0x0000000000047919 */ /* 0x000e240000003900 */
[----:B0-----:R-:W-:-:S04]  /*9da0*/  LOP3.LUT R4, R4, UR4, RZ, 0xc0, !PT ;  /* 0x0000000404047c12 */ /* 0x001fc8000f8ec0ff */
[----:B------:R-:W0:Y:S01]  /*9db0*/  POPC R7, R4 ;  /* 0x0000000400077309 */ /* 0x000e220000000000 */
[----:B--2---:R-:W0:Y:S02]  /*9dc0*/  SHFL.IDX PT, R0, R3, R0, 0x1f ;  /* 0x00001f0003007589 */ /* 0x004e2400000e0000 */
[----:B0-----:R-:W-:Y:S01]  /*9dd0*/  IADD3 R24, R0, UR43, R7 ;  /* 0x0000002b00187c10 */ /* 0x001fe2000fffe007 */
[----:B------:R-:W-:Y:S06]  /*9de0*/  BRA `(.L_x_179) ;  /* 0x0000002800447947 */ /* 0x000fec0003800000 */
.L_x_178:
[----:B------:R-:W-:Y:S01]  /*9df0*/  VIADD R0, R16, 0xe000 ;  /* 0x0000e00010007836 */ /* 0x000fe20000000000 */
[----:B------:R-:W-:Y:S04]  /*9e00*/  BSSY B6, `(.L_x_180) ;  /* 0x0000013000067945 */ /* 0x000fe80003800000 */
[----:B------:R-:W-:-:S13]  /*9e10*/  LOP3.LUT P0, RZ, R0, 0x1bf, RZ, 0xc0, !PT ;  /* 0x000001bf00ff7812 */ /* 0x000fda000780c0ff */
[----:B------:R-:W-:Y:S05]  /*9e20*/  @!P0 BRA `(.L_x_181) ;  /* 0x0000000000408947 */ /* 0x000fea0003800000 */
[----:B-1----:R-:W-:Y:S01]  /*9e30*/  MOV R2, 0x0 ;  /* 0x0000000000027802 */ /* 0x002fe20000000f00 */
[----:B------:R-:W-:Y:S01]  /*9e40*/  ULDC.64 UR6, c[0x4][0x98] ;  /* 0x0100260000067ab9 */ /* 0x000fe20000000a00 */
[----:B------:R-:W-:Y:S01]  /*9e50*/  ULDC.64 UR8, c[0x4][0xa0] ;  /* 0x0100280000087ab9 */ /* 0x000fe20000000a00 */
[----:B------:R-:W-:Y:S01]  /*9e60*/  ULDC.64 UR4, c[0x4][0x8] ;  /* 0x0100020000047ab9 */ /* 0x000fe20000000a00 */
[----:B------:R-:W-:Y:S02]  /*9e70*/  IMAD.U32 R4, RZ, RZ, UR6 ;  /* 0x00000006ff047e24 */ /* 0x000fe4000f8e00ff */
[----:B------:R-:W0:Y:S01]  /*9e80*/  LDC.64 R2, c[0x4][R2] ;  /* 0x0100000002027b82 */ /* 0x000e220000000a00 */
        /* <DEDUP_REMOVED lines=10> */
.L_x_181:
[----:B------:R-:W-:Y:S05]  /*9f30*/  BSYNC B6 ;  /* 0x0000000000067941 */ /* 0x000fea0003800000 */
.L_x_180:
[----:B------:R-:W2:Y:S01]  /*9f40*/  LDL.LU R17, [R1] ;  /* 0x0000000001117983 */ /* 0x000ea20000300800 */
[----:B------:R-:W-:Y:S01]  /*9f50*/  VIADD R0, R16, 0x6000 ;  /* 0x0000600010007836 */ /* 0x000fe20000000000 */
[----:B------:R-:W-:Y:S04]  /*9f60*/  BSSY B6, `(.L_x_182) ;  /* 0x0000016000067945 */ /* 0x000fe80003800000 */
[----:B------:R-:W-:Y:S02]  /*9f70*/  LOP3.LUT P0, RZ, R0, 0x1bf, RZ, 0xc0, !PT ;  /* 0x000001bf00ff7812 */ /* 0x000fe4000780c0ff */
[----:B--2---:R-:W-:-:S11]  /*9f80*/  LOP3.LUT R17, R17, 0xfffffffe, RZ, 0xc0, !PT ;  /* 0xfffffffe11117812 */ /* 0x004fd600078ec0ff */
[----:B------:R-:W-:-:S05]  /*9f90*/  @P0 LOP3.LUT R17, R17, 0x1, RZ, 0xfc, !PT ;  /* 0x0000000111110812 */ /* 0x000fca00078efcff */
[----:B------:R0:W-:Y:S01]  /*9fa0*/  STL [R1], R17 ;  /* 0x0000001101007387 */ /* 0x0001e20000100800 */
[----:B------:R-:W-:Y:S05]  /*9fb0*/  @!P0 BRA `(.L_x_183) ;  /* 0x0000000000408947 */ /* 0x000fea0003800000 */
[----:B-1----:R-:W-:Y:S01]  /*9fc0*/  MOV R2, 0x0 ;  /* 0x0000000000027802 */ /* 0x002fe20000000f00 */
[----:B------:R-:W-:Y:S01]  /*9fd0*/  ULDC.64 UR6, c[0x4][0x98] ;  /* 0x0100260000067ab9 */ /* 0x000fe20000000a00 */
[----:B------:R-:W-:Y:S01]  /*9fe0*/  ULDC.64 UR8, c[0x4][0xa0] ;  /* 0x0100280000087ab9 */ /* 0x000fe20000000a00 */
[----:B------:R-:W-:Y:S01]  /*9ff0*/  ULDC.64 UR4, c[0x4][0x10] ;  /* 0x0100040000047ab9 */ /* 0x000fe20000000a00 */
[----:B------:R-:W-:Y:S02]  /*a000*/  IMAD.U32 R4, RZ, RZ, UR6 ;  /* 0x00000006ff047e24 */ /* 0x000fe4000f8e00ff */
[----:B------:R-:W1:Y:S01]  /*a010*/  LDC.64 R2, c[0x4][R2] ;  /* 0x0100000002027b82 */ /* 0x000e620000000a00 */
        /* <DEDUP_REMOVED lines=10> */
.L_x_183:
[----:B------:R-:W-:Y:S05]  /*a0c0*/  BSYNC B6 ;  /* 0x0000000000067941 */ /* 0x000fea0003800000 */
.L_x_182:
        /* <DEDUP_REMOVED lines=20> */
.L_x_185:
[----:B------:R-:W-:Y:S05]  /*a210*/  BSYNC B6 ;  /* 0x0000000000067941 */ /* 0x000fea0003800000 */
.L_x_184:
[----:B------:R-:W-:Y:S01]  /*a220*/  IMAD.MOV.U32 R27, RZ, RZ, R17 ;  /* 0x000000ffff1b7224 */ /* 0x000fe200078e0011 */
        /* <DEDUP_REMOVED lines=19> */
.L_x_187:
[----:B------:R-:W-:Y:S05]  /*a360*/  BSYNC B6 ;  /* 0x0000000000067941 */ /* 0x000fea0003800000 */
.L_x_186:
[----:B------:R-:W-:Y:S02]  /*a370*/  ULDC.64 UR4, c[0x0][0x9f8] ;  /* 0x00027e0000047ab9 */ /* 0x000fe40000000a00 */
[----:B------:R-:W-:-:S04]  /*a380*/  UISETP.NE.U32.AND UP0, UPT, UR4, URZ, UPT ;  /* 0x0000003f0400728c */ /* 0x000fc8000bf05070 */
[----:B------:R-:W-:-:S06]  /*a390*/  UISETP.NE.AND.EX UP0, UPT, UR5, URZ, UPT, UP0 ;  /* 0x0000003f0500728c */ /* 0x000fcc000bf05300 */
[----:B------:R-:W-:-:S05]  /*a3a0*/  PLOP3.LUT P0, PT, PT, PT, UP0, 0x80, 0x0 ;  /* 0x000000000000781c */ /* 0x000fca0003f0f008 */
[----:B------:R-:W-:-:S04]  /*a3b0*/  @UP0 UIADD3 UR4, UP1, UR50, UR4, URZ ;  /* 0x0000000432040290 */ /* 0x000fc8000ff3e03f */
[----:B------:R-:W-:Y:S02]  /*a3c0*/  @UP0 UIADD3.X UR5, UR51, UR5, URZ, UP1, !UPT ;  /* 0x0000000533050290 */ /* 0x000fe40008ffe43f */
[----:B-1----:R-:W-:-:S04]  /*a3d0*/  IMAD.U32 R2, RZ, RZ, UR4 ;  /* 0x00000004ff027e24 */ /* 0x002fc8000f8e00ff */
[----:B------:R-:W-:Y:S01]  /*a3e0*/  IMAD.U32 R3, RZ, RZ, UR5 ;  /* 0x00000005ff037e24 */ /* 0x000fe2000f8e00ff */
[----:B0-----:R-:W0:Y:S01]  /*a3f0*/  S2R R17, SR_TID.X ;  /* 0x0000000000117919 */ /* 0x001e220000002100 */
[----:B------:R-:W-:-:S03]  /*a400*/  ULDC.64 UR4, c[0x0][0xa08] ;  /* 0x0002820000047ab9 */ /* 0x000fc60000000a00 */
[----:B------:R1:W2:Y:S02]  /*a410*/  @P0 LDG.E R22, desc[UR48][R2.64] ;  /* 0x0000003002160981 */ /* 0x0002a4000c1e1900 */
[----:B-1----:R-:W1:Y:S01]  /*a420*/  LDC.64 R2, c[0x0][0x418] ;  /* 0x00010600ff027b82 */ /* 0x002e620000000a00 */
[----:B0-----:R-:W-:-:S04]  /*a430*/  SHF.R.U32.HI R20, RZ, 0x5, R17 ;  /* 0x00000005ff147819 */ /* 0x001fc80000011611 */
[----:B------:R-:W-:Y:S02]  /*a440*/  LOP3.LUT R20, R20, 0x3, RZ, 0xc0, !PT ;  /* 0x0000000314147812 */ /* 0x000fe400078ec0ff */
[----:B-1----:R-:W-:Y:S01]  /*a450*/  LOP3.LUT P0, RZ, R2, UR4, RZ, 0xfc, !PT ;  /* 0x0000000402ff7c12 */ /* 0x002fe2000f80fcff */
[----:B------:R-:W-:-:S03]  /*a460*/  UMOV UR4, 0xffffffff ;  /* 0xffffffff00047882 */ /* 0x000fc60000000000 */
[----:B------:R-:W-:Y:S02]  /*a470*/  LOP3.LUT P0, RZ, R3, UR5, RZ, 0xfc, P0 ;  /* 0x0000000503ff7c12 */ /* 0x000fe4000800fcff */
[----:B--2---:R-:W-:Y:S02]  /*a480*/  SHF.R.S32.HI R23, RZ, 0x1f, R22 ;  /* 0x0000001fff177819 */ /* 0x004fe40000011416 */
[----:B------:R-:W-:Y:S01]  /*a490*/  SEL R17, R22, RZ, !P0 ;  /* 0x000000ff16117207 */ /* 0x000fe20004000000 */
[----:B------:R-:W-:Y:S08]  /*a4a0*/  BRA.DIV UR4, `(.L_x_188) ;  /* 0x00000032046c7947 */ /* 0x000ff0000b800000 */
[----:B------:R0:W1:Y:S02]  /*a4b0*/  SHFL.IDX PT, R14, R20, RZ, 0x1f ;  /* 0x00001fff140e7589 */ /* 0x00006400000e0000 */
.L_x_259:
[----:B------:R-:W-:Y:S02]  /*a4c0*/  PLOP3.LUT P1, PT, PT, PT, PT, 0x8, 0x0 ;  /* 0x000000000000781c */ /* 0x000fe40003f2e170 */
[----:B------:R-:W-:Y:S02]  /*a4d0*/  LOP3.LUT R27, R27, 0xfffffffe, RZ, 0xc0, !PT ;  /* 0xfffffffe1b1b7812 */ /* 0x000fe400078ec0ff */
[----:B-1----:R-:W-:-:S09]  /*a4e0*/  ISETP.NE.AND P0, PT, R14, RZ, PT ;  /* 0x000000ff0e00720c */ /* 0x002fd20003f05270 */
[----:B------:R-:W-:-:S05]  /*a4f0*/  @P1 LOP3.LUT R27, R27, 0x1, RZ, 0xfc, !PT ;  /* 0x000000011b1b1812 */ /* 0x000fca00078efcff */
[----:B------:R1:W-:Y:S01]  /*a500*/  STL [R1], R27 ;  /* 0x0000001b01007387 */ /* 0x0003e20000100800 */
[----:B------:R-:W-:Y:S05]  /*a510*/  @P0 BRA `(.L_x_189) ;  /* 0x0000000400580947 */ /* 0x000fea0003800000 */
[----:B------:R-:W-:-:S06]  /*a520*/  UIADD3 UR4, UR40, -0x1, URZ ;  /* 0xffffffff28047890 */ /* 0x000fcc000fffe03f */
[----:B------:R-:W-:Y:S01]  /*a530*/  IMAD.U32 R0, RZ, RZ, UR4 ;  /* 0x00000004ff007e24 */ /* 0x000fe2000f8e00ff */
[----:B------:R-:W-:-:S03]  /*a540*/  UMOV UR4, 0xffffffff ;  /* 0xffffffff00047882 */ /* 0x000fc60000000000 */
[----:B------:R-:W-:Y:S05]  /*a550*/  BRA.DIV UR4, `(.L_x_190) ;  /* 0x0000003204607947 */ /* 0x000fea000b800000 */
[----:B------:R-:W-:-:S13]  /*a560*/  ELECT P6, URZ, PT ;  /* 0x00000000003f782f */ /* 0x000fda00038c0000 */
.L_x_262:
[----:B------:R-:W-:Y:S05]  /*a570*/  @!P6 BRA `(.L_x_189) ;  /* 0x000000040040e947 */ /* 0x000fea0003800000 */
[----:B------:R-:W-:-:S04]  /*a580*/  ISETP.NE.U32.AND P0, PT, R2, RZ, PT ;  /* 0x000000ff0200720c */ /* 0x000fc80003f05070 */
[----:B------:R-:W-:-:S13]  /*a590*/  ISETP.NE.AND.EX P0, PT, R3, RZ, PT, P0 ;  /* 0x000000ff0300720c */ /* 0x000fda0003f05300 */
[----:B------:R-:W-:Y:S05]  /*a5a0*/  @!P0 BRA `(.L_x_191) ;  /* 0x0000000000488947 */ /* 0x000fea0003800000 */
[----:B------:R-:W2:Y:S01]  /*a5b0*/  LDC R7, c[0x0][0x43c] ;  /* 0x00010f00ff077b82 */ /* 0x000ea20000000800 */
[----:B------:R-:W-:Y:S01]  /*a5c0*/  IMAD.MOV.U32 R6, RZ, RZ, R0 ;  /* 0x000000ffff067224 */ /* 0x000fe200078e0000 */
[----:B------:R-:W-:Y:S02]  /*a5d0*/  ULDC.64 UR4, c[0x0][0x428] ;  /* 0x00010a0000047ab9 */ /* 0x000fe40000000a00 */
[----:B------:R-:W-:-:S04]  /*a5e0*/  IMAD R9, R23, UR4, RZ ;  /* 0x0000000417097c24 */ /* 0x000fc8000f8e02ff */
[----:B------:R-:W-:Y:S01]  /*a5f0*/  IMAD R9, R22, UR5, R9 ;  /* 0x0000000516097c24 */ /* 0x000fe2000f8e0209 */
[----:B--2---:R-:W-:-:S13]  /*a600*/  ISETP.NE.AND P0, PT, R7, 0x1, PT ;  /* 0x000000010700780c */ /* 0x004fda0003f05270 */
[----:B------:R-:W2:Y:S02]  /*a610*/  @P0 LDC.64 R4, c[0x0][0x440] ;  /* 0x00011000ff040b82 */ /* 0x000ea40000000a00 */
[----:B--2---:R-:W-:-:S05]  /*a620*/  @P0 IMAD.HI.U32 R4, R0, R4, RZ ;  /* 0x0000000400040227 */ /* 0x004fca00078e00ff */
        /* <DEDUP_REMOVED lines=10> */
.L_x_191:
[----:B--2---:R-:W2:Y:S01]  /*a6d0*/  S2R R2, SR_TID.X ;  /* 0x0000000000027919 */ /* 0x004ea20000002100 */
[----:B------:R-:W-:Y:S01]  /*a6e0*/  IMAD R5, R18, 0x8, R16 ;  /* 0x0000000812057824 */ /* 0x000fe200078e0210 */
[----:B--2---:R-:W-:Y:S02]  /*a6f0*/  LOP3.LUT R3, R2, 0x7f, RZ, 0xc0, !PT ;  /* 0x0000007f02037812 */ /* 0x004fe400078ec0ff */
[----:B------:R-:W-:Y:S02]  /*a700*/  SHF.L.U32 R2, R19, 0x1f, RZ ;  /* 0x0000001f13027819 */ /* 0x000fe400000006ff */
[----:B------:R-:W-:Y:S02]  /*a710*/  ISETP.NE.AND P1, PT, R3, RZ, PT ;  /* 0x000000ff0300720c */ /* 0x000fe40003f25270 */
[----:B------:R-:W2:Y:S02]  /*a720*/  SYNCS.PHASECHK.TRANS64.TRYWAIT P0, [R5+URZ+0x13280], R2 ;  /* 0x01328002050075a7 */ /* 0x000ea4000800017f */
[----:B--2---:R-:W-:Y:S09]  /*a730*/  @!P0 BRA `(.L_x_192) ;  /* 0x0000003000088947 */ /* 0x004ff20003800000 */
.L_x_263:
[----:B------:R-:W-:Y:S05]  /*a740*/  @P1 BRA `(.L_x_193) ;  /* 0x00000000001c1947 */ /* 0x000fea0003800000 */
[----:B------:R-:W3:Y:S02]  /*a750*/  S2R R3, SR_TID.X ;  /* 0x0000000000037919 */ /* 0x000ee40000002100 */
[----:B---3--:R-:W-:Y:S01]  /*a760*/  LOP3.LUT R4, R3, 0x1f, RZ, 0xc0, !PT ;  /* 0x0000001f03047812 */ /* 0x008fe200078ec0ff */
[----:B------:R-:W-:-:S03]  /*a770*/  IMAD.MOV.U32 R3, RZ, RZ, 0x2800 ;  /* 0x00002800ff037424 */ /* 0x000fc600078e00ff */
[----:B------:R-:W-:Y:S01]  /*a780*/  ISETP.NE.AND P0, PT, R4, RZ, PT ;  /* 0x000000ff0400720c */ /* 0x000fe20003f05270 */
[----:B------:R3:W-:-:S12]  /*a790*/  SYNCS.ARRIVE.TRANS64 RZ, [R5+URZ+0x13270], R3 ;  /* 0x0132700305ff79a7 */ /* 0x0007d8000800003f */
[----:B---3--:R-:W-:Y:S05]  /*a7a0*/  @!P0 BRA `(.L_x_193) ;  /* 0x0000000000048947 */ /* 0x008fea0003800000 */
[----:B------:R-:W-:Y:S01]  /*a7b0*/  BPT.TRAP 0x1 ;  /* 0x000000040000795c */ /* 0x000fe20000300000 */
.L_x_193:
[----:B------:R-:W-:Y:S01]  /*a7c0*/  IMAD R4, R18, 0x2800, R16 ;  /* 0x0000280012047824 */ /* 0x000fe200078e0210 */
[----:B------:R-:W-:Y:S01]  /*a7d0*/  R2UR UR33, R5 ;  /* 0x00000000052172ca */ /* 0x000fe200000e0000 */
[----:B------:R-:W-:Y:S01]  /*a7e0*/  IMAD.MOV.U32 R3, RZ, RZ, 0xa0 ;  /* 0x000000a0ff037424 */ /* 0x000fe200078e00ff */
[----:B-----5:R-:W-:Y:S01]  /*a7f0*/  R2UR UR37, R17 ;  /* 0x00000000112572ca */ /* 0x020fe200000e0000 */
[----:B------:R-:W-:Y:S01]  /*a800*/  UIADD3 UR4, UP0, UR52, 0x470, URZ ;  /* 0x0000047034047890 */ /* 0x000fe2000ff1e03f */
[----:B------:R-:W-:Y:S01]  /*a810*/  R2UR UR32, R4 ;  /* 0x00000000042072ca */ /* 0x000fe200000e0000 */
[----:B------:R-:W-:Y:S01]  /*a820*/  IMAD R0, R0, R3, UR42 ;  /* 0x0000002a00007e24 */ /* 0x000fe2000f8e0203 */
[----:B------:R-:W-:Y:S01]  /*a830*/  UMOV UR6, 0x0 ;  /* 0x0000000000067882 */ /* 0x000fe20000000000 */
[----:B------:R-:W-:Y:S01]  /*a840*/  UIADD3.X UR5, URZ, UR53, URZ, UP0, !UPT ;  /* 0x000000353f057290 */ /* 0x000fe200087fe43f */
[----:B------:R-:W-:Y:S02]  /*a850*/  UMOV UR7, 0x14f00000 ;  /* 0x14f0000000077882 */ /* 0x000fe40000000000 */
[----:B------:R-:W-:Y:S01]  /*a860*/  R2UR UR35, R0 ;  /* 0x00000000002372ca */ /* 0x000fe200000e0000 */
[----:B------:R-:W-:-:S02]  /*a870*/  UMOV UR34, URZ ;  /* 0x0000003f00227c82 */ /* 0x000fc40008000000 */
[----:B------:R-:W-:-:S04]  /*a880*/  UIADD3 UR33, UR33, 0x13270, URZ ;  /* 0x0001327021217890 */ /* 0x000fc8000fffe03f */
[----:B------:R-:W-:-:S09]  /*a890*/  UIADD3 UR32, UR32, 0x6000, URZ ;  /* 0x0000600020207890 */ /* 0x000fd2000fffe03f */
[----:B------:R3:W-:Y:S01]  /*a8a0*/  UTMALDG.4D [UR32], [UR4], desc[UR6] ;  /* 0x00000620040075b4 */ /* 0x0007e20008019000 */
[----:B------:R-:W4:Y:S02]  /*a8b0*/  SYNCS.PHASECHK.TRANS64.TRYWAIT P0, [R5+URZ+0x13240], R2 ;  /* 0x01324002050075a7 */ /* 0x000f24000800017f */
[----:B---34-:R-:W-:Y:S05]  /*a8c0*/  @!P0 BRA `(.L_x_194) ;  /* 0x0000002c00b88947 */ /* 0x018fea0003800000 */
.L_x_264:
[----:B------:R-:W-:Y:S05]  /*a8d0*/  @P1 BRA `(.L_x_195) ;  /* 0x00000000001c1947 */ /* 0x000fea0003800000 */
[----:B------:R-:W4:Y:S01]  /*a8e0*/  S2R R3, SR_TID.X ;  /* 0x0000000000037919 */ /* 0x000f220000002100 */
[----:B--23--:R-:W-:-:S04]  /*a8f0*/  IMAD.MOV.U32 R2, RZ, RZ, 0x2800 ;  /* 0x00002800ff027424 */ /* 0x00cfc800078e00ff */
[----:B------:R2:W-:Y:S01]  /*a900*/  SYNCS.ARRIVE.TRANS64 RZ, [R5+URZ+0x13230], R2 ;  /* 0x0132300205ff79a7 */ /* 0x0005e2000800003f */
[----:B----4-:R-:W-:-:S04]  /*a910*/  LOP3.LUT R3, R3, 0x1f, RZ, 0xc0, !PT ;  /* 0x0000001f03037812 */ /* 0x010fc800078ec0ff */
[----:B------:R-:W-:-:S13]  /*a920*/  ISETP.NE.AND P0, PT, R3, RZ, PT ;  /* 0x000000ff0300720c */ /* 0x000fda0003f05270 */
[----:B--2---:R-:W-:Y:S05]  /*a930*/  @!P0 BRA `(.L_x_195) ;  /* 0x0000000000048947 */ /* 0x004fea0003800000 */
[----:B------:R-:W-:Y:S01]  /*a940*/  BPT.TRAP 0x1 ;  /* 0x000000040000795c */ /* 0x000fe20000300000 */
.L_x_195:
[----:B--23--:R-:W2:Y:S01]  /*a950*/  LDL.LU R2, [R1] ;  /* 0x0000000001027983 */ /* 0x00cea20000300800 */
[----:B------:R-:W-:Y:S01]  /*a960*/  R2UR UR8, R4 ;  /* 0x00000000040872ca */ /* 0x000fe200000e0000 */
[----:B------:R-:W-:Y:S01]  /*a970*/  UIADD3 UR4, UP0, UR52, 0x370, URZ ;  /* 0x0000037034047890 */ /* 0x000fe2000ff1e03f */
[----:B------:R-:W-:Y:S01]  /*a980*/  R2UR UR9, R5 ;  /* 0x00000000050972ca */ /* 0x000fe200000e0000 */
[----:B------:R-:W-:Y:S01]  /*a990*/  UMOV UR6, 0x0 ;  /* 0x0000000000067882 */ /* 0x000fe20000000000 */
[----:B------:R-:W-:Y:S01]  /*a9a0*/  PLOP3.LUT P0, PT, PT, PT, PT, 0x80, 0x0 ;  /* 0x000000000000781c */ /* 0x000fe20003f0f070 */
[----:B------:R-:W-:Y:S01]  /*a9b0*/  UIADD3.X UR5, URZ, UR53, URZ, UP0, !UPT ;  /* 0x000000353f057290 */ /* 0x000fe200087fe43f */
[----:B------:R-:W-:Y:S01]  /*a9c0*/  R2UR UR11, R0 ;  /* 0x00000000000b72ca */ /* 0x000fe200000e0000 */
[----:B------:R-:W-:Y:S01]  /*a9d0*/  UMOV UR7, 0x14f00000 ;  /* 0x14f0000000077882 */ /* 0x000fe20000000000 */
[----:B------:R-:W-:Y:S01]  /*a9e0*/  R2UR UR13, R17 ;  /* 0x00000000110d72ca */ /* 0x000fe200000e0000 */
[----:B------:R-:W-:Y:S01]  /*a9f0*/  UMOV UR10, URZ ;  /* 0x0000003f000a7c82 */ /* 0x000fe20008000000 */
[----:B------:R-:W-:-:S03]  /*aa00*/  UMOV UR12, UR36 ;  /* 0x00000024000c7c82 */ /* 0x000fc60008000000 */
[----:B------:R-:W-:Y:S02]  /*aa10*/  UIADD3 UR8, UR8, 0xe000, URZ ;  /* 0x0000e00008087890 */ /* 0x000fe4000fffe03f */
[----:B------:R-:W-:-:S09]  /*aa20*/  UIADD3 UR9, UR9, 0x13230, URZ ;  /* 0x0001323009097890 */ /* 0x000fd2000fffe03f */
[----:B------:R3:W-:Y:S01]  /*aa30*/  UTMALDG.4D [UR8], [UR4], desc[UR6] ;  /* 0x00000608040075b4 */ /* 0x0007e20008019000 */
[----:B--2---:R-:W-:-:S04]  /*aa40*/  LOP3.LUT R2, R2, 0xfffffffe, RZ, 0xc0, !PT ;  /* 0xfffffffe02027812 */ /* 0x004fc800078ec0ff */
[----:B------:R-:W-:-:S05]  /*aa50*/  @P0 LOP3.LUT R2, R2, 0x1, RZ, 0xfc, !PT ;  /* 0x0000000102020812 */ /* 0x000fca00078efcff */
[----:B------:R3:W-:Y:S01]  /*aa60*/  STL [R1], R2 ;  /* 0x0000000201007387 */ /* 0x0007e20000100800 */
[----:B------:R-:W-:Y:S01]  /*aa70*/  NOP ;  /* 0x0000000000007918 */ /* 0x000fe20000000000 */
.L_x_189:
[----:B------:R-:W-:Y:S05]  /*aa80*/  WARPSYNC.ALL ;  /* 0x0000000000007948 */ /* 0x000fea0003800000 */
[----:B------:R-:W-:Y:S01]  /*aa90*/  VIADD R0, R16, 0xb000 ;  /* 0x0000b00010007836 */ /* 0x000fe20000000000 */
[----:B---3--:R-:W-:Y:S01]  /*aaa0*/  USHF.R.S32.HI UR4, URZ, 0x1f, UR54 ;  /* 0x0000001f3f047899 */ /* 0x008fe20008011436 */
[----:B------:R-:W-:Y:S01]  /*aab0*/  BAR.SYNC.DEFER_BLOCKING 0x8, 0x200 ;  /* 0x0208000000007b1d */ /* 0x000fe20000010000 */
[----:B------:R-:W-:Y:S02]  /*aac0*/  USHF.R.S32.HI UR37, URZ, 0x1f, UR36 ;  /* 0x0000001f3f257899 */ /* 0x000fe40008011424 */
[----:B------:R-:W-:-:S03]  /*aad0*/  LOP3.LUT P0, RZ, R0, 0x1bf, RZ, 0xc0, !PT ;  /* 0x000001bf00ff7812 */ /* 0x000fc6000780c0ff */
[----:B------:R-:W-:Y:S01]  /*aae0*/  ULDC.64 UR6, c[0x0][0x298] ;  /* 0x0000a60000067ab9 */ /* 0x000fe20000000a00 */
[----:B------:R-:W-:Y:S01]  /*aaf0*/  ULDC.64 UR8, c[0x0][0xa00] ;  /* 0x0002800000087ab9 */ /* 0x000fe20000000a00 */
[----:B------:R-:W-:Y:S01]  /*ab00*/  UIMAD UR4, UR4, UR6, URZ ;  /* 0x00000006040472a4 */ /* 0x000fe2000f8e023f */
[----:B------:R-:W-:Y:S01]  /*ab10*/  BSSY B6, `(.L_x_196) ;  /* 0x0000019000067945 */ /* 0x000fe20003800000 */
[----:B------:R-:W-:Y:S02]  /*ab20*/  UISETP.NE.U32.AND UP0, UPT, UR8, URZ, UPT ;  /* 0x0000003f0800728c */ /* 0x000fe4000bf05070 */
[----:B------:R-:W-:Y:S02]  /*ab30*/  UIMAD.WIDE.U32 UR56, UR54, UR6, URZ ;  /* 0x00000006363872a5 */ /* 0x000fe4000f8e003f */
[----:B------:R-:W-:Y:S02]  /*ab40*/  UIMAD UR4, UR54, UR7, UR4 ;  /* 0x00000007360472a4 */ /* 0x000fe4000f8e0204 */
[----:B------:R-:W-:-:S02]  /*ab50*/  UISETP.NE.AND.EX UP0, UPT, UR9, URZ, UPT, UP0 ;  /* 0x0000003f0900728c */ /* 0x000fc4000bf05300 */
[----:B------:R-:W-:Y:S02]  /*ab60*/  UIADD3 UR51, UR57, UR4, URZ ;  /* 0x0000000439337290 */ /* 0x000fe4000fffe03f */
[----:B------:R-:W-:Y:S02]  /*ab70*/  USEL UR46, UR46, URZ, !UP0 ;  /* 0x0000003f2e2e7287 */ /* 0x000fe4000c000000 */
[----:B------:R-:W-:Y:S01]  /*ab80*/  USEL UR47, UR47, URZ, !UP0 ;  /* 0x0000003f2f2f7287 */ /* 0x000fe2000c000000 */
[----:B------:R-:W-:Y:S11]  /*ab90*/  @!P0 BRA `(.L_x_197) ;  /* 0x0000000000408947 */ /* 0x000ff60003800000 */
[----:B------:R-:W-:Y:S01]  /*aba0*/  MOV R2, 0x0 ;  /* 0x0000000000027802 */ /* 0x000fe20000000f00 */
[----:B------:R-:W-:Y:S01]  /*abb0*/  ULDC.64 UR6, c[0x4][0x98] ;  /* 0x0100260000067ab9 */ /* 0x000fe20000000a00 */
[----:B------:R-:W-:Y:S01]  /*abc0*/  ULDC.64 UR8, c[0x4][0xa0] ;  /* 0x0100280000087ab9 */ /* 0x000fe20000000a00 */
[----:B------:R-:W-:Y:S01]  /*abd0*/  ULDC.64 UR4, c[0x4][0x28] ;  /* 0x01000a0000047ab9 */ /* 0x000fe20000000a00 */
[----:B------:R-:W-:Y:S02]  /*abe0*/  IMAD.U32 R4, RZ, RZ, UR6 ;  /* 0x00000006ff047e24 */ /* 0x000fe4000f8e00ff */
[----:B------:R-:W2:Y:S01]  /*abf0*/  LDC.64 R2, c[0x4][R2] ;  /* 0x0100000002027b82 */ /* 0x000ea20000000a00 */
        /* <DEDUP_REMOVED lines=8> */
[----:B0-----:R-:W-:-:S07]  /*ac80*/  LEPC R20, `(.L_x_197) ;  /* 0x000000001014794e */ /* 0x001fce0000000000 */
[----:B-12---:R-:W-:Y:S05]  /*ac90*/  CALL.ABS.NOINC R2 ;  /* 0x0000000002007343 */ /* 0x006fea0003c00000 */
.L_x_197:
[----:B------:R-:W-:Y:S05]  /*aca0*/  BSYNC B6 ;  /* 0x0000000000067941 */ /* 0x000fea0003800000 */
.L_x_196:
[----:B------:R2:W5:Y:S01]  /*acb0*/  LDL R8, [R1+0x4] ;  /* 0x0000040001087983 */ /* 0x0005620000100800 */
[----:B------:R-:W3:Y:S01]  /*acc0*/  LDC R7, c[0x0][0x448] ;  /* 0x00011200ff077b82 */ /* 0x000ee20000000800 */
[----:B------:R-:W-:Y:S01]  /*acd0*/  ULDC.64 UR8, c[0x0][0x2d8] ;  /* 0x0000b60000087ab9 */ /* 0x000fe20000000a00 */
[----:B------:R-:W0:Y:S01]  /*ace0*/  S2R R2, SR_TID.X ;  /* 0x0000000000027919 */ /* 0x000e220000002100 */
[----:B------:R-:W-:Y:S01]  /*acf0*/  UMOV UR50, UR56 ;  /* 0x0000003800327c82 */ /* 0x000fe20008000000 */
[----:B------:R-:W-:Y:S01]  /*ad00*/  ULDC.64 UR10, c[0x0][0x280] ;  /* 0x0000a000000a7ab9 */ /* 0x000fe20000000a00 */
[----:B---3--:R-:W-:Y:S01]  /*ad10*/  ISETP.NE.AND P0, PT, R7, 0x1, PT ;  /* 0x000000010700780c */ /* 0x008fe20003f05270 */
[----:B------:R-:W-:Y:S01]  /*ad20*/  UIMAD UR6, UR37, UR8, URZ ;  /* 0x00000008250672a4 */ /* 0x000fe2000f8e023f */
[C---:B0-----:R-:W-:Y:S01]  /*ad30*/  LOP3.LUT R20, R2.reuse, 0x7f, RZ, 0xc0, !PT ;  /* 0x0000007f02147812 */ /* 0x041fe200078ec0ff */
[----:B------:R-:W-:-:S10]  /*ad40*/  IMAD.SHL.U32 R2, R2, 0x20, RZ ;  /* 0x0000002002027824 */ /* 0x000fd400078e00ff */
[----:B------:R-:W0:Y:S01]  /*ad50*/  @P0 LDC R3, c[0x0][0x44c] ;  /* 0x00011300ff030b82 */ /* 0x000e220000000800 */
[----:B------:R-:W-:-:S04]  /*ad60*/  SHF.R.U32.HI R20, RZ, 0x2, R20 ;  /* 0x00000002ff147819 */ /* 0x000fc80000011614 */
[----:B------:R-:W-:-:S03]  /*ad70*/  LOP3.LUT R2, R20, 0x60, R2, 0xf8, !PT ;  /* 0x0000006014027812 */ /* 0x000fc600078ef802 */
[----:B------:R-:W3:Y:S01]  /*ad80*/  @P0 LDC R5, c[0x0][0x450] ;  /* 0x00011400ff050b82 */ /* 0x000ee20000000800 */
[----:B------:R-:W-:Y:S01]  /*ad90*/  UIMAD.WIDE.U32 UR4, UR36, UR8, UR50 ;  /* 0x00000008240472a5 */ /* 0x000fe2000f8e0032 */
[----:B------:R-:W-:Y:S01]  /*ada0*/  IMAD R6, R25, 0xc0, R2 ;  /* 0x000000c019067824 */ /* 0x000fe200078e0202 */
[----:B------:R-:W-:-:S03]  /*adb0*/  UIMAD UR6, UR36, UR9, UR6 ;  /* 0x00000009240672a4 */ /* 0x000fc6000f8e0206 */
[----:B------:R-:W-:Y:S01]  /*adc0*/  ULDC.64 UR8, c[0x0][0x2e0] ;  /* 0x0000b80000087ab9 */ /* 0x000fe20000000a00 */
[----:B------:R-:W-:Y:S01]  /*add0*/  UIADD3 UR5, UR5, UR6, URZ ;  /* 0x0000000605057290 */ /* 0x000fe2000fffe03f */
[----:B------:R-:W4:Y:S01]  /*ade0*/  @P0 LDC R9, c[0x0][0x44c] ;  /* 0x00011300ff090b82 */ /* 0x000f220000000800 */
[----:B------:R-:W-:Y:S01]  /*adf0*/  UIMAD UR6, UR47, UR8, URZ ;  /* 0x000000082f0672a4 */ /* 0x000fe2000f8e023f */
[----:B0-----:R-:W-:-:S03]  /*ae00*/  @P0 IMAD.HI.U32 R0, R6, R3, RZ ;  /* 0x0000000306000227 */ /* 0x001fc600078e00ff */
[----:B------:R-:W-:Y:S01]  /*ae10*/  UIMAD UR6, UR46, UR9, UR6 ;  /* 0x000000092e0672a4 */ /* 0x000fe2000f8e0206 */
[----:B------:R-:W-:Y:S01]  /*ae20*/  IMAD.MOV.U32 R3, RZ, RZ, R6 ;  /* 0x000000ffff037224 */ /* 0x000fe200078e0006 */
[----:B------:R-:W-:Y:S01]  /*ae30*/  UIMAD.WIDE.U32 UR4, UR46, UR8, UR4 ;  /* 0x000000082e0472a5 */ /* 0x000fe2000f8e0004 */
[----:B---3--:R-:W-:-:S03]  /*ae40*/  @P0 SHF.R.U32.HI R3, RZ, R5, R0 ;  /* 0x00000005ff030219 */ /* 0x008fc60000011600 */
[----:B------:R-:W-:Y:S01]  /*ae50*/  UIADD3 UR5, UR5, UR6, URZ ;  /* 0x0000000605057290 */ /* 0x000fe2000fffe03f */
[----:B------:R-:W-:Y:S01]  /*ae60*/  ULDC.64 UR8, c[0x0][0x2c8] ;  /* 0x0000b20000087ab9 */ /* 0x000fe20000000a00 */
[----:B------:R-:W-:Y:S01]  /*ae70*/  SHF.R.S32.HI R0, RZ, 0x1f, R3 ;  /* 0x0000001fff007819 */ /* 0x000fe20000011403 */
[----:B------:R-:W-:-:S04]  /*ae80*/  ULDC.64 UR6, c[0x0][0x2d0] ;  /* 0x0000b40000067ab9 */ /* 0x000fc80000000a00 */
[----:B------:R-:W-:Y:S02]  /*ae90*/  IMAD R0, R0, UR6, RZ ;  /* 0x0000000600007c24 */ /* 0x000fe4000f8e02ff */
[----:B------:R-:W-:Y:S02]  /*aea0*/  IMAD.U32 R4, RZ, RZ, UR6 ;  /* 0x00000006ff047e24 */ /* 0x000fe4000f8e00ff */
[C---:B------:R-:W-:Y:S02]  /*aeb0*/  IMAD R5, R3.reuse, UR7, R0 ;  /* 0x0000000703057c24 */ /* 0x040fe4000f8e0200 */
[----:B------:R-:W-:Y:S02]  /*aec0*/  IMAD.MOV R0, RZ, RZ, -R3 ;  /* 0x000000ffff007224 */ /* 0x000fe400078e0a03 */
[----:B------:R-:W-:-:S04]  /*aed0*/  IMAD.WIDE.U32 R2, R3, R4, UR4 ;  /* 0x0000000403027e25 */ /* 0x000fc8000f8e0004 */
[----:B------:R-:W-:Y:S02]  /*aee0*/  IMAD R0, R7, R0, R6 ;  /* 0x0000000007007224 */ /* 0x000fe400078e0206 */
[----:B------:R-:W-:-:S03]  /*aef0*/  IMAD.IADD R3, R3, 0x1, R5 ;  /* 0x0000000103037824 */ /* 0x000fc600078e0205 */
[----:B------:R-:W-:Y:S01]  /*af00*/  SHF.R.S32.HI R5, RZ, 0x1f, R0 ;  /* 0x0000001fff057819 */ /* 0x000fe20000011400 */
[----:B------:R-:W-:-:S04]  /*af10*/  IMAD.WIDE.U32 R2, R0, UR8, R2 ;  /* 0x0000000800027c25 */ /* 0x000fc8000f8e0002 */
[----:B------:R-:W-:-:S04]  /*af20*/  IMAD R5, R5, UR8, RZ ;  /* 0x0000000805057c24 */ /* 0x000fc8000f8e02ff */
[----:B------:R-:W-:Y:S01]  /*af30*/  IMAD R5, R0, UR9, R5 ;  /* 0x0000000900057c24 */ /* 0x000fe2000f8e0205 */
[----:B------:R-:W-:Y:S02]  /*af40*/  IADD3 R0, P1, R2, UR10, RZ ;  /* 0x0000000a02007c10 */ /* 0x000fe4000ff3e0ff */
[----:B------:R-:W0:Y:S01]  /*af50*/  @P0 LDC R2, c[0x0][0x450] ;  /* 0x00011400ff020b82 */ /* 0x000e220000000800 */
[----:B------:R-:W-:Y:S01]  /*af60*/  VIADD R6, R6, 0x80 ;  /* 0x0000008006067836 */ /* 0x000fe20000000000 */
[----:B------:R-:W3:Y:S03]  /*af70*/  S2R R20, SR_TID.X ;  /* 0x0000000000147919 */ /* 0x000ee60000002100 */
[----:B----4-:R-:W-:Y:S01]  /*af80*/  @P0 IMAD.HI.U32 R9, R6, R9, RZ ;  /* 0x0000000906090227 */ /* 0x010fe200078e00ff */
[----:B------:R-:W-:-:S03]  /*af90*/  IADD3.X R5, R3, UR11, R5, P1, !PT ;  /* 0x0000000b03057c10 */ /* 0x000fc60008ffe405 */
[----:B------:R-:W-:Y:S01]  /*afa0*/  IMAD.MOV.U32 R3, RZ, RZ, R6 ;  /* 0x000000ffff037224 */ /* 0x000fe200078e0006 */
[----:B0-----:R-:W-:-:S05]  /*afb0*/  @P0 SHF.R.U32.HI R3, RZ, R2, R9 ;  /* 0x00000002ff030219 */ /* 0x001fca0000011609 */
[----:B------:R-:W-:-:S04]  /*afc0*/  IMAD.MOV R2, RZ, RZ, -R3 ;  /* 0x000000ffff027224 */ /* 0x000fc800078e0a03 */
[----:B------:R-:W-:Y:S01]  /*afd0*/  IMAD R6, R7, R2, R6 ;  /* 0x0000000207067224 */ /* 0x000fe200078e0206 */
[----:B------:R-:W-:-:S05]  /*afe0*/  SHF.R.S32.HI R2, RZ, 0x1f, R3 ;  /* 0x0000001fff027819 */ /* 0x000fca0000011403 */
[----:B------:R-:W-:-:S04]  /*aff0*/  IMAD R2, R2, UR6, RZ ;  /* 0x0000000602027c24 */ /* 0x000fc8000f8e02ff */
[C---:B------:R-:W-:Y:S02]  /*b000*/  IMAD R9, R3.reuse, UR7, R2 ;  /* 0x0000000703097c24 */ /* 0x040fe4000f8e0202 */
[----:B------:R-:W-:Y:S01]  /*b010*/  IMAD.WIDE.U32 R2, R3, R4, UR4 ;  /* 0x0000000403027e25 */ /* 0x000fe2000f8e0004 */
[----:B------:R-:W-:Y:S01]  /*b020*/  SHF.R.S32.HI R4, RZ, 0x1f, R6 ;  /* 0x0000001fff047819 */ /* 0x000fe20000011406 */
[----:B------:R-:W-:Y:S02]  /*b030*/  ULDC UR4, c[0x0][0x2b8] ;  /* 0x0000ae0000047ab9 */ /* 0x000fe40000000800 */
[----:B------:R-:W-:Y:S02]  /*b040*/  IMAD.IADD R3, R3, 0x1, R9 ;  /* 0x0000000103037824 */ /* 0x000fe400078e0209 */
[----:B------:R-:W-:Y:S02]  /*b050*/  IMAD R9, R4, UR8, RZ ;  /* 0x0000000804097c24 */ /* 0x000fe4000f8e02ff */
[----:B------:R-:W-:-:S04]  /*b060*/  IMAD.WIDE.U32 R2, R6, UR8, R2 ;  /* 0x0000000806027c25 */ /* 0x000fc8000f8e0002 */
[----:B---3--:R-:W-:Y:S01]  /*b070*/  IMAD.SHL.U32 R10, R20, 0x10, RZ ;  /* 0x00000010140a7824 */ /* 0x008fe200078e00ff */
[----:B------:R-:W-:Y:S01]  /*b080*/  IADD3 R4, P0, R2, UR10, RZ ;  /* 0x0000000a02047c10 */ /* 0x000fe2000ff1e0ff */
[----:B------:R-:W-:-:S03]  /*b090*/  IMAD R9, R6, UR9, R9 ;  /* 0x0000000906097c24 */ /* 0x000fc6000f8e0209 */
[----:B------:R-:W-:Y:S02]  /*b0a0*/  LOP3.LUT R10, R10, 0x30, RZ, 0xc0, !PT ;  /* 0x000000300a0a7812 */ /* 0x000fe400078ec0ff */
[----:B------:R-:W-:Y:S02]  /*b0b0*/  IADD3.X R6, R3, UR11, R9, P0, !PT ;  /* 0x0000000b03067c10 */ /* 0x000fe400087fe409 */
[----:B------:R-:W-:Y:S01]  /*b0c0*/  ISETP.GE.AND P0, PT, R10, UR4, PT ;  /* 0x000000040a007c0c */ /* 0x000fe2000bf06270 */
[----:B------:R-:W-:Y:S01]  /*b0d0*/  UMOV UR4, 0xffffffff ;  /* 0xffffffff00047882 */ /* 0x000fe20000000000 */
[----:B------:R-:W-:-:S04]  /*b0e0*/  LOP3.LUT R20, R20, 0x7f, RZ, 0xc0, !PT ;  /* 0x0000007f14147812 */ /* 0x000fc800078ec0ff */
[----:B------:R-:W-:Y:S01]  /*b0f0*/  SHF.R.U32.HI R20, RZ, 0x2, R20 ;  /* 0x00000002ff147819 */ /* 0x000fe20000011614 */
[----:B--2---:R-:W-:Y:S06]  /*b100*/  BRA.DIV UR4, `(.L_x_198) ;  /* 0x0000002604bc7947 */ /* 0x004fec000b800000 */
[----:B------:R-:W0:Y:S01]  /*b110*/  SHFL.IDX PT, R14, R0, RZ, 0x1c1f ;  /* 0x001c1fff000e7589 */ /* 0x000e2200000e0000 */
[----:B------:R-:W-:Y:S02]  /*b120*/  IMAD R26, R26, R7, RZ ;  /* 0x000000071a1a7224 */ /* 0x000fe400078e02ff */
[----:B------:R-:W-:Y:S01]  /*b130*/  IMAD R25, R25, 0xc0, R20 ;  /* 0x000000c019197824 */ /* 0x000fe200078e0214 */
[----:B------:R-:W2:Y:S03]  /*b140*/  SHFL.IDX PT, R2, R5, RZ, 0x1c1f ;  /* 0x001c1fff05027589 */ /* 0x000ea600000e0000 */
[C---:B------:R-:W-:Y:S01]  /*b150*/  VIADD R7, R25.reuse, 0x20 ;  /* 0x0000002019077836 */ /* 0x040fe20000000000 */
[C---:B------:R-:W-:Y:S01]  /*b160*/  ISETP.GE.AND P1, PT, R25.reuse, R26, PT ;  /* 0x0000001a1900720c */ /* 0x040fe20003f26270 */
[----:B------:R-:W-:-:S12]  /*b170*/  VIADD R9, R25, 0x80 ;  /* 0x0000008019097836 */ /* 0x000fd80000000000 */
[----:B0-----:R-:W-:-:S05]  /*b180*/  @!P1 IADD3 R14, P2, R10, R14, RZ ;  /* 0x0000000e0a0e9210 */ /* 0x001fca0007f5e0ff */
[----:B--2---:R-:W-:Y:S02]  /*b190*/  @!P1 IMAD.X R3, RZ, RZ, R2, P2 ;  /* 0x000000ffff039224 */ /* 0x004fe400010e0602 */
[----:B------:R-:W-:Y:S02]  /*b1a0*/  @!P1 IMAD.MOV.U32 R2, RZ, RZ, R14 ;  /* 0x000000ffff029224 */ /* 0x000fe400078e000e */
[----:B------:R-:W0:Y:S04]  /*b1b0*/  SHFL.IDX PT, R14, R0, 0x1, 0x1c1f ;  /* 0x003c1f00000e7f89 */ /* 0x000e2800000e0000 */
[----:B-----5:R2:W-:Y:S01]  /*b1c0*/  @!P1 LDGSTS.E.BYPASS.LTC128B.128 [R8+0xb000], desc[UR48][R2.64], !P0 ;  /* 0x0b00000002089fae */ /* 0x0205e2000c101d70 */
[----:B------:R-:W-:Y:S01]  /*b1d0*/  ISETP.GE.AND P1, PT, R7, R26, PT ;  /* 0x0000001a0700720c */ /* 0x000fe20003f26270 */
[----:B------:R-:W-:-:S02]  /*b1e0*/  VIADD R7, R25, 0x40 ;  /* 0x0000004019077836 */ /* 0x000fc40000000000 */
[----:B--2---:R-:W2:Y:S10]  /*b1f0*/  SHFL.IDX PT, R2, R5, 0x1, 0x1c1f ;  /* 0x003c1f0005027f89 */ /* 0x004eb400000e0000 */
[----:B0-----:R-:W-:-:S05]  /*b200*/  @!P1 IADD3 R14, P2, R10, R14, RZ ;  /* 0x0000000e0a0e9210 */ /* 0x001fca0007f5e0ff */
[----:B--2---:R-:W-:Y:S02]  /*b210*/  @!P1 IMAD.X R3, RZ, RZ, R2, P2 ;  /* 0x000000ffff039224 */ /* 0x004fe400010e0602 */
[----:B------:R-:W-:Y:S02]  /*b220*/  @!P1 IMAD.MOV.U32 R2, RZ, RZ, R14 ;  /* 0x000000ffff029224 */ /* 0x000fe400078e000e */
[----:B------:R-:W0:Y:S04]  /*b230*/  SHFL.IDX PT, R14, R0, 0x2, 0x1c1f ;  /* 0x005c1f00000e7f89 */ /* 0x000e2800000e0000 */
[----:B------:R2:W-:Y:S01]  /*b240*/  @!P1 LDGSTS.E.BYPASS.LTC128B.128 [R8+0xb800], desc[UR48][R2.64], !P0 ;  /* 0x0b80000002089fae */ /* 0x0005e2000c101d70 */
[----:B------:R-:W-:-:S03]  /*b250*/  ISETP.GE.AND P1, PT, R7, R26, PT ;  /* 0x0000001a0700720c */ /* 0x000fc60003f26270 */
[----:B------:R-:W-:Y:S04]  /*b260*/  SHFL.IDX PT, R7, R0, 0x3, 0x1c1f ;  /* 0x007c1f0000077f89 */ /* 0x000fe800000e0000 */
[----:B------:R-:W-:Y:S04]  /*b270*/  SHFL.IDX PT, R0, R6, RZ, 0x1c1f ;  /* 0x001c1fff06007589 */ /* 0x000fe800000e0000 */
[----:B--2---:R-:W2:Y:S04]  /*b280*/  SHFL.IDX PT, R2, R5, 0x2, 0x1c1f ;  /* 0x005c1f0005027f89 */ /* 0x004ea800000e0000 */
[----:B------:R-:W3:Y:S01]  /*b290*/  SHFL.IDX PT, R5, R5, 0x3, 0x1c1f ;  /* 0x007c1f0005057f89 */ /* 0x000ee200000e0000 */
[----:B0-----:R-:W-:-:S05]  /*b2a0*/  @!P1 IADD3 R14, P2, R10, R14, RZ ;  /* 0x0000000e0a0e9210 */ /* 0x001fca0007f5e0ff */
[----:B--2---:R-:W-:Y:S01]  /*b2b0*/  @!P1 IMAD.X R3, RZ, RZ, R2, P2 ;  /* 0x000000ffff039224 */ /* 0x004fe200010e0602 */
[-C--:B------:R-:W-:Y:S01]  /*b2c0*/  ISETP.GE.AND P2, PT, R9, R26.reuse, PT ;  /* 0x0000001a0900720c */ /* 0x080fe20003f46270 */
[----:B------:R-:W-:Y:S02]  /*b2d0*/  @!P1 IMAD.MOV.U32 R2, RZ, RZ, R14 ;  /* 0x000000ffff029224 */ /* 0x000fe400078e000e */
[----:B------:R-:W-:Y:S01]  /*b2e0*/  VIADD R9, R25, 0x60 ;  /* 0x0000006019097836 */ /* 0x000fe20000000000 */
[----:B------:R-:W0:Y:S04]  /*b2f0*/  SHFL.IDX PT, R14, R4, RZ, 0x1c1f ;  /* 0x001c1fff040e7589 */ /* 0x000e2800000e0000 */
[----:B------:R2:W-:Y:S01]  /*b300*/  @!P1 LDGSTS.E.BYPASS.LTC128B.128 [R8+0xc000], desc[UR48][R2.64], !P0 ;  /* 0x0c00000002089fae */ /* 0x0005e2000c101d70 */
[----:B------:R-:W-:-:S13]  /*b310*/  ISETP.GE.AND P1, PT, R9, R26, PT ;  /* 0x0000001a0900720c */ /* 0x000fda0003f26270 */
[----:B--2---:R-:W-:-:S05]  /*b320*/  @!P1 IADD3 R2, P3, R10, R7, RZ ;  /* 0x000000070a029210 */ /* 0x004fca0007f7e0ff */
[----:B---3--:R-:W-:-:S05]  /*b330*/  @!P1 IMAD.X R3, RZ, RZ, R5, P3 ;  /* 0x000000ffff039224 */ /* 0x008fca00018e0605 */
[----:B------:R0:W-:Y:S02]  /*b340*/  @!P1 LDGSTS.E.BYPASS.LTC128B.128 [R8+0xc800], desc[UR48][R2.64], !P0 ;  /* 0x0c80000002089fae */ /* 0x0001e4000c101d70 */
[----:B0-----:R-:W-:Y:S02]  /*b350*/  @!P2 IADD3 R2, P1, R10, R14, RZ ;  /* 0x0000000e0a02a210 */ /* 0x001fe40007f3e0ff */
[----:B------:R0:W2:Y:S03]  /*b360*/  SHFL.IDX PT, R14, R4, 0x1, 0x1c1f ;  /* 0x003c1f00040e7f89 */ /* 0x0000a600000e0000 */
[----:B------:R-:W-:Y:S02]  /*b370*/  @!P2 IMAD.X R3, RZ, RZ, R0, P1 ;  /* 0x000000ffff03a224 */ /* 0x000fe400008e0600 */
[----:B------:R0:W3:Y:S04]  /*b380*/  SHFL.IDX PT, R0, R6, 0x1, 0x1c1f ;  /* 0x003c1f0006007f89 */ /* 0x0000e800000e0000 */
[----:B------:R0:W-:Y:S02]  /*b390*/  @!P2 LDGSTS.E.BYPASS.LTC128B.128 [R8+0xd000], desc[UR48][R2.64], !P0 ;  /* 0x0d0000000208afae */ /* 0x0001e4000c101d70 */
.L_x_277:
[----:B------:R-:W-:-:S05]  /*b3a0*/  VIADD R25, R25, 0xa0 ;  /* 0x000000a019197836 */ /* 0x000fca0000000000 */
[----:B------:R-:W-:-:S13]  /*b3b0*/  ISETP.GE.AND P1, PT, R25, R26, PT ;  /* 0x0000001a1900720c */ /* 0x000fda0003f26270 */
[----:B0-2---:R-:W-:-:S05]  /*b3c0*/  @!P1 IADD3 R2, P2, R10, R14, RZ ;  /* 0x0000000e0a029210 */ /* 0x005fca0007f5e0ff */
[----:B---3--:R-:W-:-:S05]  /*b3d0*/  @!P1 IMAD.X R3, RZ, RZ, R0, P2 ;  /* 0x000000ffff039224 */ /* 0x008fca00010e0600 */
[----:B------:R-:W-:Y:S01]  /*b3e0*/  @!PT LDS RZ, [RZ] ;  /* 0x00000000fffff984 */ /* 0x000fe20000000800 */
[----:B------:R-:W-:Y:S01]  /*b3f0*/  @!PT LDS RZ, [RZ] ;  /* 0x00000000fffff984 */ /* 0x000fe20000000800 */
[----:B------:R-:W-:Y:S01]  /*b400*/  @!PT LDS RZ, [RZ] ;  /* 0x00000000fffff984 */ /* 0x000fe20000000800 */
[----:B------:R0:W-:Y:S01]  /*b410*/  @!P1 LDGSTS.E.BYPASS.LTC128B.128 [R8+0xd800], desc[UR48][R2.64], !P0 ;  /* 0x0d80000002089fae */ /* 0x0001e2000c101d70 */
[----:B------:R-:W-:Y:S01]  /*b420*/  PLOP3.LUT P0, PT, PT, PT, PT, 0x80, 0x0 ;  /* 0x000000000000781c */ /* 0x000fe20003f0f070 */
[----:B------:R-:W-:-:S12]  /*b430*/  NOP ;  /* 0x0000000000007918 */ /* 0x000fd80000000000 */
.L_x_199:
[----:B------:R-:W-:Y:S02]  /*b440*/  PLOP3.LUT P1, PT, P1, P0, PT, 0xa2, 0x0 ;  /* 0x000000000000781c */ /* 0x000fe40000f21472 */
[----:B------:R-:W-:-:S08]  /*b450*/  @P0 R2UR P1, UR4, R16 ;  /* 0x00000000100402ca */ /* 0x000fd00000020000 */
[----:B------:R-:W-:-:S05]  /*b460*/  @P0 PLOP3.LUT P0, PT, P1, PT, PT, 0x80, 0x0 ;  /* 0x000000000000081c */ /* 0x000fca0000f0f070 */
[----:B------:R-:W-:Y:S01]  /*b470*/  @!P1 SYNCS.ARRIVE.TRANS64.RED.A0T1 RZ, [UR4+0x13200], RZ ;  /* 0x013200ffffff99a7 */ /* 0x000fe20008200404 */
[----:B------:R-:W-:Y:S07]  /*b480*/  @!P1 ARRIVES.LDGSTSBAR.64.TRANSCNT [UR4+0x13200] ;  /* 0x01320000ff0099b0 */ /* 0x000fee0008000a84 */
[----:B------:R-:W-:Y:S05]  /*b490*/  @P0 BRA.U.ANY `(.L_x_199) ;  /* 0xfffffffd00e80947 */ /* 0x000fea000393ffff */
[----:B0-----:R-:W2:Y:S02]  /*b4a0*/  LDL.LU R2, [R1+0x8] ;  /* 0x0000080001027983 */ /* 0x001ea40000300800 */
[----:B--2---:R-:W-:-:S05]  /*b4b0*/  VIADD R2, R2, 0x1 ;  /* 0x0000000102027836 */ /* 0x004fca0000000000 */
[----:B------:R0:W-:Y:S01]  /*b4c0*/  STL [R1+0x8], R2 ;  /* 0x0000080201007387 */ /* 0x0001e20000100800 */
[----:B------:R-:W-:-:S04]  /*b4d0*/  LEA.HI R0, R2, R2, RZ, 0x1 ;  /* 0x0000000202007211 */ /* 0x000fc800078f08ff */
[----:B------:R-:W-:-:S05]  /*b4e0*/  LOP3.LUT R0, R0, 0xfffffffe, RZ, 0xc0, !PT ;  /* 0xfffffffe00007812 */ /* 0x000fca00078ec0ff */
[----:B------:R-:W-:-:S05]  /*b4f0*/  IMAD.IADD R0, R2, 0x1, -R0 ;  /* 0x0000000102007824 */ /* 0x000fca00078e0a00 */
[----:B------:R-:W-:Y:S01]  /*b500*/  SHF.L.U32 R3, R0, 0x1f, RZ ;  /* 0x0000001f00037819 */ /* 0x000fe200000006ff */
[----:B------:R-:W-:Y:S01]  /*b510*/  NOP ;  /* 0x0000000000007918 */ /* 0x000fe20000000000 */
[----:B------:R0:W-:Y:S01]  /*b520*/  SYNCS.ARRIVE.TRANS64.A1T0 RZ, [R16+URZ+0x13200], RZ ;  /* 0x013200ff10ff79a7 */ /* 0x0001e2000810003f */
[----:B------:R-:W-:Y:S01]  /*b530*/  BSSY B0, `(.L_x_200) ;  /* 0x0000003000007945 */ /* 0x000fe20003800000 */
[----:B------:R-:W2:Y:S03]  /*b540*/  SYNCS.PHASECHK.TRANS64.TRYWAIT P0, [R16+URZ+0x13220], R3 ;  /* 0x01322003100075a7 */ /* 0x000ea6000800017f */
[----:B0-2---:R-:W-:Y:S05]  /*b550*/  @!P0 BRA `(.L_x_201) ;  /* 0x0000002800588947 */ /* 0x005fea0003800000 */
.L_x_278:
[----:B------:R-:W-:Y:S05]  /*b560*/  BSYNC B0 ;  /* 0x0000000000007941 */ /* 0x000fea0003800000 */
.L_x_200:
[----:B------:R-:W-:-:S06]  /*b570*/  UISETP.GE.AND UP0, UPT, UR41, 0xa1, UPT ;  /* 0x000000a12900788c */ /* 0x000fcc000bf06270 */
[----:B------:R-:W-:-:S13]  /*b580*/  PLOP3.LUT P0, PT, PT, PT, UP0, 0x80, 0x0 ;  /* 0x000000000000781c */ /* 0x000fda0003f0f008 */
[----:B------:R-:W-:Y:S05]  /*b590*/  @!P0 BRA `(.L_x_202) ;  /* 0x0000000800f08947 */ /* 0x000fea0003800000 */
[----:B------:R-:W-:Y:S01]  /*b5a0*/  UIADD3 UR4, UR40, -0x2, URZ ;  /* 0xfffffffe28047890 */ /* 0x000fe2000fffe03f */
[----:B------:R-:W-:Y:S02]  /*b5b0*/  IMAD.MOV.U32 R6, RZ, RZ, R19 ;  /* 0x000000ffff067224 */ /* 0x000fe400078e0013 */
[----:B------:R-:W-:-:S03]  /*b5c0*/  IMAD.MOV.U32 R7, RZ, RZ, R18 ;  /* 0x000000ffff077224 */ /* 0x000fc600078e0012 */
[----:B------:R-:W-:-:S07]  /*b5d0*/  IMAD.U32 R0, RZ, RZ, UR4 ;  /* 0x00000004ff007e24 */ /* 0x000fce000f8e00ff */
.L_x_222:
[----:B------:R-:W2:Y:S01]  /*b5e0*/  LDL R2, [R1] ;  /* 0x0000000001027983 */ /* 0x000ea20000100800 */
[----:B------:R-:W-:Y:S01]  /*b5f0*/  VIADD R18, R7, 0x1 ;  /* 0x0000000107127836 */ /* 0x000fe20000000000 */
[----:B------:R-:W-:Y:S05]  /*b600*/  YIELD ;  /* 0x0000000000007946 */ /* 0x000fea0003800000 */
[----:B------:R-:W-:Y:S01]  /*b610*/  ISETP.NE.AND P0, PT, R18, 0x2, PT ;  /* 0x000000021200780c */ /* 0x000fe20003f05270 */
[----:B------:R-:W-:Y:S03]  /*b620*/  BSSY B0, `(.L_x_203) ;  /* 0x0000068000007945 */ /* 0x000fe60003800000 */
[----:B------:R-:W-:-:S02]  /*b630*/  SEL R19, RZ, 0x1, P0 ;  /* 0x00000001ff137807 */ /* 0x000fc40000000000 */
[----:B------:R-:W-:Y:S02]  /*b640*/  SEL R18, R18, RZ, P0 ;  /* 0x000000ff12127207 */ /* 0x000fe40000000000 */
[----:B------:R-:W-:Y:S02]  /*b650*/  LOP3.LUT R19, R6, R19, RZ, 0x3c, !PT ;  /* 0x0000001306137212 */ /* 0x000fe400078e3cff */
[----:B--2---:R-:W-:-:S13]  /*b660*/  LOP3.LUT P1, RZ, R2, 0x1, RZ, 0xc0, !PT ;  /* 0x0000000102ff7812 */ /* 0x004fda000782c0ff */
[----:B0-----:R-:W-:Y:S05]  /*b670*/  @!P1 BRA `(.L_x_204) ;  /* 0x0000000400889947 */ /* 0x001fea0003800000 */
[----:B------:R-:W-:Y:S01]  /*b680*/  ULDC.64 UR4, c[0x0][0x418] ;  /* 0x0001060000047ab9 */ /* 0x000fe20000000a00 */
[----:B------:R-:W-:Y:S01]  /*b690*/  IMAD.MOV.U32 R8, RZ, RZ, R0 ;  /* 0x000000ffff087224 */ /* 0x000fe200078e0000 */
[----:B------:R-:W-:-:S04]  /*b6a0*/  ISETP.NE.U32.AND P0, PT, RZ, UR4, PT ;  /* 0x00000004ff007c0c */ /* 0x000fc8000bf05070 */
[----:B------:R-:W-:-:S13]  /*b6b0*/  ISETP.NE.AND.EX P0, PT, RZ, UR5, PT, P0 ;  /* 0x00000005ff007c0c */ /* 0x000fda000bf05300 */
[----:B------:R-:W-:Y:S05]  /*b6c0*/  @!P0 BRA `(.L_x_205) ;  /* 0x0000000000488947 */ /* 0x000fea0003800000 */
[----:B------:R-:W2:Y:S01]  /*b6d0*/  LDC R8, c[0x0][0x43c] ;  /* 0x00010f00ff087b82 */ /* 0x000ea20000000800 */
[----:B------:R-:W-:Y:S01]  /*b6e0*/  IMAD.MOV.U32 R9, RZ, RZ, R0 ;  /* 0x000000ffff097224 */ /* 0x000fe200078e0000 */
[----:B------:R-:W-:Y:S02]  /*b6f0*/  ULDC.64 UR6, c[0x0][0x428] ;  /* 0x00010a0000067ab9 */ /* 0x000fe40000000a00 */
[----:B------:R-:W-:-:S04]  /*b700*/  IMAD R5, R23, UR6, RZ ;  /* 0x0000000617057c24 */ /* 0x000fc8000f8e02ff */
[----:B------:R-:W-:Y:S01]  /*b710*/  IMAD R5, R22, UR7, R5 ;  /* 0x0000000716057c24 */ /* 0x000fe2000f8e0205 */
[----:B--2---:R-:W-:-:S13]  /*b720*/  ISETP.NE.AND P0, PT, R8, 0x1, PT ;  /* 0x000000010800780c */ /* 0x004fda0003f05270 */
[----:B0-----:R-:W0:Y:S02]  /*b730*/  @P0 LDC.64 R2, c[0x0][0x440] ;  /* 0x00011000ff020b82 */ /* 0x001e240000000a00 */
[----:B0-----:R-:W-:-:S05]  /*b740*/  @P0 IMAD.HI.U32 R2, R0, R2, RZ ;  /* 0x0000000200020227 */ /* 0x001fca00078e00ff */
[----:B------:R-:W-:-:S04]  /*b750*/  @P0 SHF.R.U32.HI R9, RZ, R3, R2 ;  /* 0x00000003ff090219 */ /* 0x000fc80000011602 */
[--C-:B------:R-:W-:Y:S01]  /*b760*/  SHF.R.S32.HI R3, RZ, 0x1f, R9.reuse ;  /* 0x0000001fff037819 */ /* 0x100fe20000011409 */
[----:B------:R-:W-:-:S04]  /*b770*/  IMAD.MOV.U32 R2, RZ, RZ, R9 ;  /* 0x000000ffff027224 */ /* 0x000fc800078e0009 */
[----:B------:R-:W-:-:S04]  /*b780*/  IMAD.WIDE.U32 R2, R22, UR6, R2 ;  /* 0x0000000616027c25 */ /* 0x000fc8000f8e0002 */
[----:B------:R-:W-:Y:S01]  /*b790*/  IMAD.IADD R3, R5, 0x1, R3 ;  /* 0x0000000105037824 */ /* 0x000fe200078e0203 */
[----:B------:R-:W-:-:S04]  /*b7a0*/  LEA R4, P0, R2, UR4, 0x2 ;  /* 0x0000000402047c11 */ /* 0x000fc8000f8010ff */
[----:B------:R-:W-:-:S05]  /*b7b0*/  LEA.HI.X R5, R2, UR5, R3, 0x2, P0 ;  /* 0x0000000502057c11 */ /* 0x000fca00080f1403 */
[----:B------:R2:W5:Y:S01]  /*b7c0*/  LDG.E R17, desc[UR48][R4.64] ;  /* 0x0000003004117981 */ /* 0x000562000c1e1900 */
[----:B------:R-:W-:-:S04]  /*b7d0*/  IMAD.MOV R3, RZ, RZ, -R9 ;  /* 0x000000ffff037224 */ /* 0x000fc800078e0a09 */
[----:B------:R-:W-:-:S07]  /*b7e0*/  IMAD R8, R8, R3, R0 ;  /* 0x0000000308087224 */ /* 0x000fce00078e0200 */
.L_x_205:
[----:B--2---:R-:W-:Y:S01]  /*b7f0*/  IMAD R4, R18, 0x8, R16 ;  /* 0x0000000812047824 */ /* 0x004fe200078e0210 */
[----:B0-----:R-:W-:Y:S01]  /*b800*/  SHF.L.U32 R3, R19, 0x1f, RZ ;  /* 0x0000001f13037819 */ /* 0x001fe200000006ff */
[----:B------:R-:W0:Y:S01]  /*b810*/  S2R R2, SR_TID.X ;  /* 0x0000000000027919 */ /* 0x000e220000002100 */
[----:B------:R-:W-:Y:S02]  /*b820*/  BSSY B1, `(.L_x_206) ;  /* 0x0000005000017945 */ /* 0x000fe40003800000 */
[----:B------:R-:W2:Y:S01]  /*b830*/  SYNCS.PHASECHK.TRANS64.TRYWAIT P0, [R4+URZ+0x13280], R3 ;  /* 0x01328003040075a7 */ /* 0x000ea2000800017f */
[----:B0-----:R-:W-:-:S04]  /*b840*/  LOP3.LUT R2, R2, 0x7f, RZ, 0xc0, !PT ;  /* 0x0000007f02027812 */ /* 0x001fc800078ec0ff */
[----:B------:R-:W-:Y:S01]  /*b850*/  ISETP.NE.AND P1, PT, R2, RZ, PT ;  /* 0x000000ff0200720c */ /* 0x000fe20003f25270 */
[----:B--2---:R-:W-:-:S12]  /*b860*/  @!P0 BRA `(.L_x_207) ;  /* 0x0000002400a88947 */ /* 0x004fd80003800000 */
.L_x_279:
[----:B------:R-:W-:Y:S05]  /*b870*/  BSYNC B1 ;  /* 0x0000000000017941 */ /* 0x000fea0003800000 */
.L_x_206:
[----:B------:R-:W-:Y:S04]  /*b880*/  BSSY B1, `(.L_x_208) ;  /* 0x0000009000017945 */ /* 0x000fe80003800000 */
[----:B------:R-:W-:Y:S05]  /*b890*/  @P1 BRA `(.L_x_209) ;  /* 0x00000000001c1947 */ /* 0x000fea0003800000 */
[----:B------:R-:W2:Y:S01]  /*b8a0*/  S2R R2, SR_TID.X ;  /* 0x0000000000027919 */ /* 0x000ea20000002100 */
[----:B------:R-:W-:-:S04]  /*b8b0*/  IMAD.MOV.U32 R5, RZ, RZ, 0x2800 ;  /* 0x00002800ff057424 */ /* 0x000fc800078e00ff */
[----:B------:R3:W-:Y:S01]  /*b8c0*/  SYNCS.ARRIVE.TRANS64 RZ, [R4+URZ+0x13270], R5 ;  /* 0x0132700504ff79a7 */ /* 0x0007e2000800003f */
[----:B--2---:R-:W-:-:S04]  /*b8d0*/  LOP3.LUT R2, R2, 0x1f, RZ, 0xc0, !PT ;  /* 0x0000001f02027812 */ /* 0x004fc800078ec0ff */
[----:B------:R-:W-:-:S13]  /*b8e0*/  ISETP.NE.AND P0, PT, R2, RZ, PT ;  /* 0x000000ff0200720c */ /* 0x000fda0003f05270 */
[----:B---3--:R-:W-:Y:S05]  /*b8f0*/  @!P0 BRA `(.L_x_209) ;  /* 0x0000000000048947 */ /* 0x008fea0003800000 */
[----:B------:R-:W-:Y:S01]  /*b900*/  BPT.TRAP 0x1 ;  /* 0x000000040000795c */ /* 0x000fe20000300000 */
.L_x_209:
[----:B------:R-:W-:Y:S05]  /*b910*/  BSYNC B1 ;  /* 0x0000000000017941 */ /* 0x000fea0003800000 */
.L_x_208:
[----:B------:R-:W-:Y:S01]  /*b920*/  IMAD.MOV.U32 R10, RZ, RZ, RZ ;  /* 0x000000ffff0a7224 */ /* 0x000fe200078e00ff */
[----:B------:R-:W-:Y:S01]  /*b930*/  UIADD3 UR4, UP0, UR52, 0x470, URZ ;  /* 0x0000047034047890 */ /* 0x000fe2000ff1e03f */
[----:B------:R-:W-:Y:S01]  /*b940*/  IMAD.MOV.U32 R5, RZ, RZ, 0xa0 ;  /* 0x000000a0ff057424 */ /* 0x000fe200078e00ff */
[----:B------:R-:W-:Y:S01]  /*b950*/  PLOP3.LUT P0, PT, PT, PT, PT, 0x80, 0x0 ;  /* 0x000000000000781c */ /* 0x000fe20003f0f070 */
[----:B------:R-:W-:Y:S01]  /*b960*/  VIADD R9, R4, 0x13270 ;  /* 0x0001327004097836 */ /* 0x000fe20000000000 */
[----:B------:R-:W-:Y:S01]  /*b970*/  R2UR UR10, R10 ;  /* 0x000000000a0a72ca */ /* 0x000fe200000e0000 */
[----:B------:R-:W-:Y:S01]  /*b980*/  IMAD R5, R8, R5, UR42 ;  /* 0x0000002a08057e24 */ /* 0x000fe2000f8e0205 */
[----:B------:R-:W-:Y:S01]  /*b990*/  UIADD3.X UR5, URZ, UR53, URZ, UP0, !UPT ;  /* 0x000000353f057290 */ /* 0x000fe200087fe43f */
[----:B------:R-:W-:Y:S01]  /*b9a0*/  IMAD R8, R18, 0x2800, R16 ;  /* 0x0000280012087824 */ /* 0x000fe200078e0210 */
[----:B------:R-:W-:Y:S01]  /*b9b0*/  UMOV UR6, 0x0 ;  /* 0x0000000000067882 */ /* 0x000fe20000000000 */
[----:B------:R-:W-:-:S02]  /*b9c0*/  UMOV UR7, 0x14f00000 ;  /* 0x14f0000000077882 */ /* 0x000fc40000000000 */
[----:B------:R-:W-:-:S08]  /*b9d0*/  VIADD R2, R8, 0x6000 ;  /* 0x0000600008027836 */ /* 0x000fd00000000000 */
.L_x_210:
        /* <DEDUP_REMOVED lines=13> */
.L_x_280:
[----:B------:R-:W-:Y:S05]  /*bab0*/  BSYNC B1 ;  /* 0x0000000000017941 */ /* 0x000fea0003800000 */
.L_x_211:
[----:B------:R-:W-:Y:S01]  /*bac0*/  BSSY B1, `(.L_x_213) ;  /* 0x000000b000017945 */ /* 0x000fe20003800000 */
[----:B------:R-:W-:Y:S02]  /*bad0*/  IMAD.MOV.U32 R2, RZ, RZ, 0x0 ;  /* 0x00000000ff027424 */ /* 0x000fe400078e00ff */
[----:B0-2---:R-:W-:Y:S01]  /*bae0*/  IMAD.MOV.U32 R3, RZ, RZ, 0x14f00000 ;  /* 0x14f00000ff037424 */ /* 0x005fe200078e00ff */
[----:B------:R-:W-:Y:S06]  /*baf0*/  @P1 BRA `(.L_x_214) ;  /* 0x00000000001c1947 */ /* 0x000fec0003800000 */
[----:B------:R-:W0:Y:S02]  /*bb00*/  S2R R9, SR_TID.X ;  /* 0x0000000000097919 */ /* 0x000e240000002100 */
[----:B0-----:R-:W-:Y:S01]  /*bb10*/  LOP3.LUT R11, R9, 0x1f, RZ, 0xc0, !PT ;  /* 0x0000001f090b7812 */ /* 0x001fe200078ec0ff */
[----:B------:R-:W-:-:S03]  /*bb20*/  IMAD.MOV.U32 R9, RZ, RZ, 0x2800 ;  /* 0x00002800ff097424 */ /* 0x000fc600078e00ff */
[----:B------:R-:W-:Y:S01]  /*bb30*/  ISETP.NE.AND P0, PT, R11, RZ, PT ;  /* 0x000000ff0b00720c */ /* 0x000fe20003f05270 */
[----:B------:R0:W-:-:S12]  /*bb40*/  SYNCS.ARRIVE.TRANS64 RZ, [R4+URZ+0x13230], R9 ;  /* 0x0132300904ff79a7 */ /* 0x0001d8000800003f */
[----:B0-----:R-:W-:Y:S05]  /*bb50*/  @!P0 BRA `(.L_x_214) ;  /* 0x0000000000048947 */ /* 0x001fea0003800000 */
[----:B------:R-:W-:Y:S01]  /*bb60*/  BPT.TRAP 0x1 ;  /* 0x000000040000795c */ /* 0x000fe20000300000 */
.L_x_214:
[----:B------:R-:W-:Y:S05]  /*bb70*/  BSYNC B1 ;  /* 0x0000000000017941 */ /* 0x000fea0003800000 */
.L_x_213:
[----:B------:R-:W-:Y:S01]  /*bb80*/  R2UR UR6, R2 ;  /* 0x00000000020672ca */ /* 0x000fe200000e0000 */
[----:B------:R-:W-:Y:S01]  /*bb90*/  UIADD3 UR4, UP0, UR52, 0x370, URZ ;  /* 0x0000037034047890 */ /* 0x000fe2000ff1e03f */
[----:B------:R-:W-:Y:S01]  /*bba0*/  R2UR UR7, R3 ;  /* 0x00000000030772ca */ /* 0x000fe200000e0000 */
[----:B------:R-:W-:Y:S01]  /*bbb0*/  VIADD R8, R8, 0xe000 ;  /* 0x0000e00008087836 */ /* 0x000fe20000000000 */
[----:B------:R-:W-:Y:S01]  /*bbc0*/  R2UR UR10, R10 ;  /* 0x000000000a0a72ca */ /* 0x000fe200000e0000 */
[----:B------:R-:W-:Y:S01]  /*bbd0*/  VIADD R4, R4, 0x13230 ;  /* 0x0001323004047836 */ /* 0x000fe20000000000 */
[----:B------:R-:W-:Y:S01]  /*bbe0*/  PLOP3.LUT P0, PT, PT, PT, PT, 0x80, 0x0 ;  /* 0x000000000000781c */ /* 0x000fe20003f0f070 */
[----:B------:R-:W-:-:S12]  /*bbf0*/  UIADD3.X UR5, URZ, UR53, URZ, UP0, !UPT ;  /* 0x000000353f057290 */ /* 0x000fd800087fe43f */
.L_x_215:
        /* <DEDUP_REMOVED lines=10> */
.L_x_204:
[----:B------:R-:W-:Y:S05]  /*bca0*/  BSYNC B0 ;  /* 0x0000000000007941 */ /* 0x000fea0003800000 */
.L_x_203:
[----:B------:R-:W-:-:S06]  /*bcb0*/  UISETP.NE.AND UP0, UPT, UR39, 0x3, UPT ;  /* 0x000000032700788c */ /* 0x000fcc000bf05270 */
[----:B------:R-:W-:-:S13]  /*bcc0*/  PLOP3.LUT P0, PT, PT, PT, UP0, 0x80, 0x0 ;  /* 0x000000000000781c */ /* 0x000fda0003f0f008 */
[----:B------:R-:W-:Y:S05]  /*bcd0*/  @!P0 BRA `(.L_x_216) ;  /* 0x0000000000048947 */ /* 0x000fea0003800000 */
[----:B------:R-:W-:Y:S01]  /*bce0*/  BPT.TRAP 0x1 ;  /* 0x000000040000795c */ /* 0x000fe20000300000 */
.L_x_216:
[----:B------:R-:W-:Y:S01]  /*bcf0*/  LOP3.LUT R2, R6, 0x1, RZ, 0x3c, !PT ;  /* 0x0000000106027812 */ /* 0x000fe200078e3cff */
[----:B0-----:R-:W-:Y:S01]  /*bd00*/  IMAD R3, R7, 0x8, R16 ;  /* 0x0000000807037824 */ /* 0x001fe200078e0210 */
[----:B------:R-:W-:Y:S01]  /*bd10*/  BSSY B0, `(.L_x_217) ;  /* 0x0000006000007945 */ /* 0x000fe20003800000 */
[----:B------:R-:W-:Y:S01]  /*bd20*/  IMAD.U32 R4, RZ, RZ, UR44 ;  /* 0x0000002cff047e24 */ /* 0x000fe2000f8e00ff */
[----:B------:R-:W-:-:S04]  /*bd30*/  SHF.L.U32 R2, R2, 0x1f, RZ ;  /* 0x0000001f02027819 */ /* 0x000fc800000006ff */
[----:B------:R-:W0:Y:S01]  /*bd40*/  SYNCS.PHASECHK.TRANS64.TRYWAIT P0, [R3+URZ+0x13270], R2 ;  /* 0x01327002030075a7 */ /* 0x000e22000800017f */
[----:B------:R-:W-:Y:S01]  /*bd50*/  ISETP.NE.AND P1, PT, R4, 0x3, PT ;  /* 0x000000030400780c */ /* 0x000fe20003f25270 */
[----:B0-----:R-:W-:-:S12]  /*bd60*/  @!P0 BRA `(.L_x_218) ;  /* 0x0000002000908947 */ /* 0x001fd80003800000 */
.L_x_281:
[----:B------:R-:W-:Y:S05]  /*bd70*/  BSYNC B0 ;  /* 0x0000000000007941 */ /* 0x000fea0003800000 */
.L_x_217:
[----:B------:R-:W-:Y:S05]  /*bd80*/  @!P1 BRA `(.L_x_219) ;  /* 0x0000000000049947 */ /* 0x000fea0003800000 */
[----:B------:R-:W-:Y:S01]  /*bd90*/  BPT.TRAP 0x1 ;  /* 0x000000040000795c */ /* 0x000fe20000300000 */
.L_x_219:
[----:B0-----:R-:W-:Y:S01]  /*bda0*/  SHF.L.U32 R2, R6, 0x1f, RZ ;  /* 0x0000001f06027819 */ /* 0x001fe200000006ff */
[----:B------:R-:W-:-:S03]  /*bdb0*/  IMAD R10, R7, 0x2800, RZ ;  /* 0x00002800070a7824 */ /* 0x000fc600078e02ff */
[----:B------:R-:W0:Y:S02]  /*bdc0*/  SYNCS.PHASECHK.TRANS64.TRYWAIT P0, [R3+URZ+0x13260], R2 ;  /* 0x01326002030075a7 */ /* 0x000e24000800017f */
[----:B0-----:R-:W-:Y:S05]  /*bdd0*/  @!P0 BRA `(.L_x_220) ;  /* 0x0000002000888947 */ /* 0x001fea0003800000 */
.L_x_282:
[----:B------:R-:W-:Y:S01]  /*bde0*/  LOP3.LUT R5, R10, R29, RZ, 0xfc, !PT ;  /* 0x0000001d0a057212 */ /* 0x000fe200078efcff */
[----:B------:R-:W-:Y:S05]  /*bdf0*/  WARPSYNC.ALL ;  /* 0x0000000000007948 */ /* 0x000fea0003800000 */
[----:B0-----:R-:W-:-:S05]  /*be00*/  IMAD.IADD R2, R16, 0x1, R5 ;  /* 0x0000000110027824 */ /* 0x001fca00078e0205 */
[----:B------:R-:W0:Y:S02]  /*be10*/  LDSM.16.MT88.4 R4, [R2+0x6000] ;  /* 0x006000000204783b */ /* 0x000e240000004200 */
[C-C-:B0-----:R-:W-:Y:S02]  /*be20*/  PRMT R8, R4.reuse, 0x6420, R5.reuse ;  /* 0x0000642004087816 */ /* 0x141fe40000000005 */
[----:B------:R-:W-:Y:S02]  /*be30*/  PRMT R9, R4, 0x7531, R5 ;  /* 0x0000753104097816 */ /* 0x000fe40000000005 */
[----:B------:R-:W-:Y:S02]  /*be40*/  LOP3.LUT R5, R10, R28, RZ, 0xfc, !PT ;  /* 0x0000001c0a057212 */ /* 0x000fe400078efcff */
[C-C-:B------:R-:W-:Y:S02]  /*be50*/  PRMT R10, R6.reuse, 0x6420, R7.reuse ;  /* 0x00006420060a7816 */ /* 0x140fe40000000007 */
[----:B------:R-:W-:Y:S01]  /*be60*/  PRMT R11, R6, 0x7531, R7 ;  /* 0x00007531060b7816 */ /* 0x000fe20000000007 */
[----:B------:R-:W-:-:S05]  /*be70*/  IMAD.IADD R12, R16, 0x1, R5 ;  /* 0x00000001100c7824 */ /* 0x000fca00078e0205 */
[----:B------:R-:W-:Y:S04]  /*be80*/  STSM.16.M88.4 [R12+0x1000], R8 ;  /* 0x001000080c007844 */ /* 0x000fe80000000200 */
[----:B------:R-:W0:Y:S02]  /*be90*/  LDSM.16.MT88.4 R4, [R2+0x6800] ;  /* 0x006800000204783b */ /* 0x000e240000004200 */
[C-C-:B0-----:R-:W-:Y:S02]  /*bea0*/  PRMT R8, R4.reuse, 0x6420, R5.reuse ;  /* 0x0000642004087816 */ /* 0x141fe40000000005 */
[----:B------:R-:W-:Y:S02]  /*beb0*/  PRMT R9, R4, 0x7531, R5 ;  /* 0x0000753104097816 */ /* 0x000fe40000000005 */
[----:B------:R-:W-:-:S02]  /*bec0*/  PRMT R10, R6, 0x6420, R7 ;  /* 0x00006420060a7816 */ /* 0x000fc40000000007 */
[----:B------:R-:W-:-:S05]  /*bed0*/  PRMT R11, R6, 0x7531, R7 ;  /* 0x00007531060b7816 */ /* 0x000fca0000000007 */
        /* <DEDUP_REMOVED lines=27> */
.L_x_221:
[----:B------:R-:W3:Y:S01]  /*c090*/  S2R R2, SR_TID.X ;  /* 0x0000000000027919 */ /* 0x000ee20000002100 */
[----:B--2---:R2:W-:Y:S01]  /*c0a0*/  SYNCS.ARRIVE.TRANS64.A1T0 RZ, [R3+URZ+0x13250], RZ ;  /* 0x013250ff03ff79a7 */ /* 0x0045e2000810003f */
[----:B------:R-:W-:Y:S02]  /*c0b0*/  IMAD.MOV.U32 R6, RZ, RZ, R19 ;  /* 0x000000ffff067224 */ /* 0x000fe400078e0013 */
[----:B------:R-:W-:Y:S01]  /*c0c0*/  IMAD.MOV.U32 R7, RZ, RZ, R18 ;  /* 0x000000ffff077224 */ /* 0x000fe200078e0012 */
[----:B---3--:R-:W-:Y:S01]  /*c0d0*/  LOP3.LUT R2, R2, 0x7f, RZ, 0xc0, !PT ;  /* 0x0000007f02027812 */ /* 0x008fe200078ec0ff */
[----:B------:R-:W-:Y:S03]  /*c0e0*/  BAR.SYNC.DEFER_BLOCKING 0x2, 0x80 ;  /* 0x0082000000007b1d */ /* 0x000fe60000010000 */
[----:B------:R-:W-:-:S13]  /*c0f0*/  ISETP.NE.AND P0, PT, R2, RZ, PT ;  /* 0x000000ff0200720c */ /* 0x000fda0003f05270 */
[----:B------:R-:W-:-:S05]  /*c100*/  @!P0 VIADD R2, R3, 0x13280 ;  /* 0x0001328003028836 */ /* 0x000fca0000000000 */
[----:B------:R-:W-:-:S04]  /*c110*/  @!P0 PRMT R2, RZ, 0x654, R2 ;  /* 0x00000654ff028816 */ /* 0x000fc80000000002 */
[----:B------:R2:W-:Y:S01]  /*c120*/  @!P0 SYNCS.ARRIVE.TRANS64.RED.A1T0 RZ, [R2+URZ], RZ ;  /* 0x000000ff02ff89a7 */ /* 0x0005e2000810043f */
[C---:B------:R-:W-:Y:S01]  /*c130*/  ISETP.GT.AND P0, PT, R0.reuse, RZ, PT ;  /* 0x000000ff0000720c */ /* 0x040fe20003f04270 */
[----:B------:R-:W-:-:S12]  /*c140*/  VIADD R0, R0, 0xffffffff ;  /* 0xffffffff00007836 */ /* 0x000fd80000000000 */
[----:B--2---:R-:W-:Y:S05]  /*c150*/  @P0 BRA `(.L_x_222) ;  /* 0xfffffff400200947 */ /* 0x004fea000383ffff */
.L_x_202:
[----:B------:R-:W2:Y:S01]  /*c160*/  S2R R2, SR_TID.X ;  /* 0x0000000000027919 */ /* 0x000ea20000002100 */
[----:B------:R-:W-:Y:S01]  /*c170*/  BSSY B0, `(.L_x_223) ;  /* 0x0000010000007945 */ /* 0x000fe20003800000 */
[----:B--2---:R-:W-:-:S04]  /*c180*/  LOP3.LUT R2, R2, 0x7f, RZ, 0xc0, !PT ;  /* 0x0000007f02027812 */ /* 0x004fc800078ec0ff */
[----:B------:R-:W-:-:S13]  /*c190*/  ISETP.NE.AND P0, PT, R2, RZ, PT ;  /* 0x000000ff0200720c */ /* 0x000fda0003f05270 */
[----:B------:R-:W-:Y:S05]  /*c1a0*/  @P0 BRA `(.L_x_224) ;  /* 0x0000000000300947 */ /* 0x000fea0003800000 */
[----:B------:R-:W2:Y:S01]  /*c1b0*/  S2R R5, SR_LANEID ;  /* 0x0000000000057919 */ /* 0x000ea20000000000 */
[----:B------:R-:W-:Y:S01]  /*c1c0*/  VOTEU.ANY UR4, UPT, PT ;  /* 0x0000000000047886 */ /* 0x000fe200038e0100 */
[----:B0-----:R-:W0:Y:S01]  /*c1d0*/  LDC.64 R2, c[0x0][0xc60] ;  /* 0x00031800ff027b82 */ /* 0x001e220000000a00 */
[----:B------:R-:W2:Y:S02]  /*c1e0*/  FLO.U32 R0, UR4 ;  /* 0x0000000400007d00 */ /* 0x000ea400080e0000 */
[----:B--2---:R-:W-:-:S06]  /*c1f0*/  ISETP.EQ.U32.AND P1, PT, R0, R5, PT ;  /* 0x000000050000720c */ /* 0x004fcc0003f22070 */
[----:B------:R-:W0:Y:S07]  /*c200*/  POPC R5, UR4 ;  /* 0x0000000400057d09 */ /* 0x000e2e0008000000 */
[----:B0-----:R-:W2:Y:S01]  /*c210*/  @P1 ATOMG.E.ADD.STRONG.GPU PT, R3, desc[UR48][R2.64], R5 ;  /* 0x00000005020319a8 */ /* 0x001ea200081ee1f0 */
[----:B------:R-:W0:Y:S02]  /*c220*/  S2R R4, SR_LTMASK ;  /* 0x0000000000047919 */ /* 0x000e240000003900 */
[----:B0-----:R-:W-:-:S04]  /*c230*/  LOP3.LUT R4, R4, UR4, RZ, 0xc0, !PT ;  /* 0x0000000404047c12 */ /* 0x001fc8000f8ec0ff */
[----:B------:R-:W0:Y:S01]  /*c240*/  POPC R7, R4 ;  /* 0x0000000400077309 */ /* 0x000e220000000000 */
[----:B--2---:R-:W0:Y:S02]  /*c250*/  SHFL.IDX PT, R0, R3, R0, 0x1f ;  /* 0x00001f0003007589 */ /* 0x004e2400000e0000 */
[----:B0-----:R-:W-:-:S07]  /*c260*/  IADD3 R24, R0, UR43, R7 ;  /* 0x0000002b00187c10 */ /* 0x001fce000fffe007 */
.L_x_224:
[----:B------:R-:W-:Y:S05]  /*c270*/  BSYNC B0 ;  /* 0x0000000000007941 */ /* 0x000fea0003800000 */
.L_x_223:
[----:B------:R-:W-:-:S06]  /*c280*/  UISETP.NE.AND UP0, UPT, UR39, 0x3, UPT ;  /* 0x000000032700788c */ /* 0x000fcc000bf05270 */
[----:B------:R-:W-:-:S13]  /*c290*/  PLOP3.LUT P1, PT, PT, PT, UP0, 0x80, 0x0 ;  /* 0x000000000000781c */ /* 0x000fda0003f2f008 */
[----:B------:R-:W-:Y:S05]  /*c2a0*/  @!P1 BRA `(.L_x_225) ;  /* 0x0000000000049947 */ /* 0x000fea0003800000 */
[----:B------:R-:W-:Y:S01]  /*c2b0*/  BPT.TRAP 0x1 ;  /* 0x000000040000795c */ /* 0x000fe20000300000 */
.L_x_225:
[----:B0-----:R-:W-:Y:S01]  /*c2c0*/  LOP3.LUT R3, R19, 0x1, RZ, 0x3c, !PT ;  /* 0x0000000113037812 */ /* 0x001fe200078e3cff */
[----:B------:R-:W-:Y:S01]  /*c2d0*/  IMAD R2, R18, 0x8, R16 ;  /* 0x0000000812027824 */ /* 0x000fe200078e0210 */
[----:B------:R-:W-:Y:S01]  /*c2e0*/  BSSY B0, `(.L_x_226) ;  /* 0x0000006000007945 */ /* 0x000fe20003800000 */
[----:B------:R-:W-:Y:S01]  /*c2f0*/  IMAD.U32 R0, RZ, RZ, UR44 ;  /* 0x0000002cff007e24 */ /* 0x000fe2000f8e00ff */
[----:B------:R-:W-:-:S04]  /*c300*/  SHF.L.U32 R3, R3, 0x1f, RZ ;  /* 0x0000001f03037819 */ /* 0x000fc800000006ff */
[----:B------:R-:W0:Y:S01]  /*c310*/  SYNCS.PHASECHK.TRANS64.TRYWAIT P1, [R2+URZ+0x13270], R3 ;  /* 0x01327003020075a7 */ /* 0x000e22000802017f */
[----:B------:R-:W-:Y:S01]  /*c320*/  ISETP.NE.AND P2, PT, R0, 0x3, PT ;  /* 0x000000030000780c */ /* 0x000fe20003f45270 */
[----:B0-----:R-:W-:-:S12]  /*c330*/  @!P1 BRA `(.L_x_227) ;  /* 0x0000001c00449947 */ /* 0x001fd80003800000 */
.L_x_283:
[----:B------:R-:W-:Y:S05]  /*c340*/  BSYNC B0 ;  /* 0x0000000000007941 */ /* 0x000fea0003800000 */
.L_x_226:
[----:B------:R-:W-:Y:S05]  /*c350*/  @!P2 BRA `(.L_x_228) ;  /* 0x000000000004a947 */ /* 0x000fea0003800000 */
[----:B------:R-:W-:Y:S01]  /*c360*/  BPT.TRAP 0x1 ;  /* 0x000000040000795c */ /* 0x000fe20000300000 */
.L_x_228:
[----:B------:R-:W-:Y:S01]  /*c370*/  SHF.L.U32 R5, R19, 0x1f, RZ ;  /* 0x0000001f13057819 */ /* 0x000fe200000006ff */
[----:B0-----:R-:W-:-:S03]  /*c380*/  IMAD R3, R18, 0x2800, RZ ;  /* 0x0000280012037824 */ /* 0x001fc600078e02ff */
[----:B------:R-:W0:Y:S02]  /*c390*/  SYNCS.PHASECHK.TRANS64.TRYWAIT P1, [R2+URZ+0x13260], R5 ;  /* 0x01326005020075a7 */ /* 0x000e24000802017f */
[----:B0-----:R-:W-:Y:S05]  /*c3a0*/  @!P1 BRA `(.L_x_229) ;  /* 0x0000001c003c9947 */ /* 0x001fea0003800000 */
.L_x_284:
[C---:B0-----:R-:W-:Y:S01]  /*c3b0*/  LOP3.LUT R5, R3.reuse, R29, RZ, 0xfc, !PT ;  /* 0x0000001d03057212 */ /* 0x041fe200078efcff */
[----:B------:R-:W-:Y:S05]  /*c3c0*/  WARPSYNC.ALL ;  /* 0x0000000000007948 */ /* 0x000fea0003800000 */
[----:B------:R-:W-:Y:S01]  /*c3d0*/  IMAD.IADD R0, R16, 0x1, R5 ;  /* 0x0000000110007824 */ /* 0x000fe200078e0205 */
[----:B------:R-:W-:-:S04]  /*c3e0*/  LOP3.LUT R3, R3, R28, RZ, 0xfc, !PT ;  /* 0x0000001c03037212 */ /* 0x000fc800078efcff */
[----:B------:R-:W0:Y:S01]  /*c3f0*/  LDSM.16.MT88.4 R4, [R0+0x6000] ;  /* 0x006000000004783b */ /* 0x000e220000004200 */
[----:B------:R-:W-:Y:S01]  /*c400*/  IMAD.IADD R3, R16, 0x1, R3 ;  /* 0x0000000110037824 */ /* 0x000fe200078e0203 */
[C-C-:B0-----:R-:W-:Y:S02]  /*c410*/  PRMT R8, R4.reuse, 0x6420, R5.reuse ;  /* 0x0000642004087816 */ /* 0x141fe40000000005 */
[----:B------:R-:W-:Y:S02]  /*c420*/  PRMT R9, R4, 0x7531, R5 ;  /* 0x0000753104097816 */ /* 0x000fe40000000005 */
[C-C-:B------:R-:W-:Y:S02]  /*c430*/  PRMT R10, R6.reuse, 0x6420, R7.reuse ;  /* 0x00006420060a7816 */ /* 0x140fe40000000007 */
        /* <DEDUP_REMOVED lines=34> */
.L_x_230:
[----:B--2---:R-:W-:Y:S01]  /*c660*/  SYNCS.ARRIVE.TRANS64.A1T0 RZ, [R2+URZ+0x13250], RZ ;  /* 0x013250ff02ff79a7 */ /* 0x004fe2000810003f */
[----:B------:R-:W-:Y:S02]  /*c670*/  @!P0 VIADD R0, R2, 0x13280 ;  /* 0x0001328002008836 */ /* 0x000fe40000000000 */
[----:B------:R-:W-:-:S03]  /*c680*/  VIADD R18, R18, 0x1 ;  /* 0x0000000112127836 */ /* 0x000fc60000000000 */
[----:B------:R-:W-:Y:S01]  /*c690*/  @!P0 PRMT R0, RZ, 0x654, R0 ;  /* 0x00000654ff008816 */ /* 0x000fe20000000000 */
[----:B------:R-:W-:Y:S06]  /*c6a0*/  BAR.SYNC.DEFER_BLOCKING 0x2, 0x80 ;  /* 0x0082000000007b1d */ /* 0x000fec0000010000 */
[----:B------:R2:W-:Y:S01]  /*c6b0*/  @!P0 SYNCS.ARRIVE.TRANS64.RED.A1T0 RZ, [R0+URZ], RZ ;  /* 0x000000ff00ff89a7 */ /* 0x0005e2000810043f */
[----:B------:R-:W-:-:S04]  /*c6c0*/  ISETP.NE.AND P0, PT, R18, 0x2, PT ;  /* 0x000000021200780c */ /* 0x000fc80003f05270 */
[----:B------:R-:W-:Y:S02]  /*c6d0*/  SEL R18, R18, RZ, P0 ;  /* 0x000000ff12127207 */ /* 0x000fe40000000000 */
[----:B--2---:R-:W-:-:S04]  /*c6e0*/  SEL R0, RZ, 0x1, P0 ;  /* 0x00000001ff007807 */ /* 0x004fc80000000000 */
[----:B------:R-:W-:-:S07]  /*c6f0*/  LOP3.LUT R19, R19, R0, RZ, 0x3c, !PT ;  /* 0x0000000013137212 */ /* 0x000fce00078e3cff */
.L_x_179:
[----:B------:R-:W-:Y:S05]  /*c700*/  BSYNC B7 ;  /* 0x0000000000077941 */ /* 0x000fea0003800000 */
.L_x_177:
[----:B------:R-:W2:Y:S02]  /*c710*/  LDL R0, [R1] ;  /* 0x0000000001007983 */ /* 0x000ea40000100800 */
[----:B--2---:R-:W-:-:S13]  /*c720*/  LOP3.LUT P0, RZ, R0, 0x2, RZ, 0xc0, !PT ;  /* 0x0000000200ff7812 */ /* 0x004fda000780c0ff */
[----:B------:R-:W-:Y:S05]  /*c730*/  @!P0 BRA `(.L_x_231) ;  /* 0x0000000000288947 */ /* 0x000fea0003800000 */
[----:B------:R-:W2:Y:S08]  /*c740*/  S2UR UR5, SR_CgaCtaId ;  /* 0x00000000000579c3 */ /* 0x000eb00000008800 */
[----:B------:R-:W-:Y:S06]  /*c750*/  BAR.SYNC.DEFER_BLOCKING 0x5, 0x200 ;  /* 0x0148000000007b1d */ /* 0x000fec0000010000 */
[----:B------:R-:W-:-:S02]  /*c760*/  UMOV UR4, 0x400 ;  /* 0x0000040000047882 */ /* 0x000fc40000000000 */
[----:B--2---:R-:W-:-:S06]  /*c770*/  ULEA UR4, UR5, UR4, 0x18 ;  /* 0x0000000405047291 */ /* 0x004fcc000f8ec03f */
[----:B------:R-:W-:-:S05]  /*c780*/  IMAD.U32 R16, RZ, RZ, UR4 ;  /* 0x00000004ff107e24 */ /* 0x000fca000f8e00ff */
[----:B-1----:R-:W1:Y:S02]  /*c790*/  LDS.128 R24, [R16+0x132d0] ;  /* 0x0132d00010187984 */ /* 0x002e640000000c00 */
[----:B-1----:R-:W-:Y:S02]  /*c7a0*/  R2UR UR45, R27 ;  /* 0x000000001b2d72ca */ /* 0x002fe400000e0000 */
[----:B------:R-:W-:Y:S01]  /*c7b0*/  R2UR UR36, R26 ;  /* 0x000000001a2472ca */ /* 0x000fe200000e0000 */
[----:B------:R-:W-:Y:S06]  /*c7c0*/  BAR.ARV 0x4, 0x200 ;  /* 0x0108000000007b1d */ /* 0x000fec0000002000 */
[----:B------:R-:W-:Y:S08]  /*c7d0*/  BRA `(.L_x_232) ;  /* 0x0000000800247947 */ /* 0x000ff00003800000 */
.L_x_231:
[----:B------:R-:W0:Y:S01]  /*c7e0*/  S2R R0, SR_TID.X ;  /* 0x0000000000007919 */ /* 0x000e220000002100 */
[----:B------:R-:W-:Y:S01]  /*c7f0*/  ULDC UR4, c[0x0][0xc3c] ;  /* 0x00030f0000047ab9 */ /* 0x000fe20000000800 */
[----:B0-----:R-:W-:Y:S01]  /*c800*/  LOP3.LUT R8, R0, 0x1f, RZ, 0xc0, !PT ;  /* 0x0000001f00087812 */ /* 0x001fe200078ec0ff */
[----:B------:R-:W-:-:S03]  /*c810*/  IMAD.MOV.U32 R0, RZ, RZ, RZ ;  /* 0x000000ffff007224 */ /* 0x000fc600078e00ff */
[C---:B------:R-:W-:Y:S01]  /*c820*/  ISETP.NE.AND P0, PT, R8.reuse, 0x1f, PT ;  /* 0x0000001f0800780c */ /* 0x040fe20003f05270 */
[----:B-1----:R-:W-:-:S05]  /*c830*/  VIADD R5, R8, UR45 ;  /* 0x0000002d08057c36 */ /* 0x002fca0008000000 */
[----:B------:R-:W-:Y:S01]  /*c840*/  ISETP.GE.OR P1, PT, R5, UR4, !P0 ;  /* 0x0000000405007c0c */ /* 0x000fe2000c726670 */
[----:B------:R-:W-:-:S12]  /*c850*/  ULDC UR4, c[0x0][0xc3c] ;  /* 0x00030f0000047ab9 */ /* 0x000fd80000000800 */
[----:B------:R-:W0:Y:S02]  /*c860*/  @!P1 LDC.64 R2, c[0x0][0xc80] ;  /* 0x00032000ff029b82 */ /* 0x000e240000000a00 */
[----:B0-----:R-:W-:-:S05]  /*c870*/  @!P1 IMAD.WIDE R2, R5, 0x4, R2 ;  /* 0x0000000405029825 */ /* 0x001fca00078e0202 */
[----:B------:R-:W2:Y:S01]  /*c880*/  @!P1 LDG.E R0, desc[UR48][R2.64] ;  /* 0x0000003002009981 */ /* 0x000ea2000c1e1900 */
[C---:B------:R-:W-:Y:S02]  /*c890*/  ISETP.NE.AND P1, PT, R8.reuse, RZ, PT ;  /* 0x000000ff0800720c */ /* 0x040fe40003f25270 */
[C---:B------:R-:W-:Y:S02]  /*c8a0*/  ISETP.GE.U32.AND P2, PT, R8.reuse, 0x2, PT ;  /* 0x000000020800780c */ /* 0x040fe40003f46070 */
        /* <DEDUP_REMOVED lines=8> */
[----:B------:R-:W-:Y:S02]  /*c930*/  IMAD.IADD R4, R5, 0x1, R4 ;  /* 0x0000000105047824 */ /* 0x000fe400078e0204 */
[----:B------:R-:W-:Y:S04]  /*c940*/  SHFL.IDX PT, R5, R24, RZ, 0x1f ;  /* 0x00001fff18057589 */ /* 0x000fe800000e0000 */
[----:B------:R-:W0:Y:S02]  /*c950*/  SHFL.UP PT, R6, R4, 0x4, RZ ;  /* 0x0480000004067989 */ /* 0x000e2400000e00ff */
[----:B0-----:R-:W-:-:S05]  /*c960*/  SEL R3, R6, RZ, P3 ;  /* 0x000000ff06037207 */ /* 0x001fca0001800000 */
[----:B------:R-:W-:Y:S02]  /*c970*/  IMAD.IADD R6, R4, 0x1, R3 ;  /* 0x0000000104067824 */ /* 0x000fe400078e0203 */
[----:B------:R-:W-:Y:S04]  /*c980*/  SHFL.IDX PT, R4, R24, 0x1, 0x1f ;  /* 0x00201f0018047f89 */ /* 0x000fe800000e0000 */
        /* <DEDUP_REMOVED lines=11> */
[----:B------:R-:W-:Y:S05]  /*ca40*/  @P6 BRA `(.L_x_233) ;  /* 0x0000000000906947 */ /* 0x000fea0003800000 */
.L_x_237:
[----:B------:R-:W-:-:S04]  /*ca50*/  UIADD3 UR45, UR45, 0x1f, URZ ;  /* 0x0000001f2d2d7890 */ /* 0x000fc8000fffe03f */
[----:B------:R-:W-:-:S06]  /*ca60*/  UISETP.GE.AND UP0, UPT, UR45, UR4, UPT ;  /* 0x000000042d00728c */ /* 0x000fcc000bf06270 */
[----:B------:R-:W-:-:S13]  /*ca70*/  PLOP3.LUT P6, PT, PT, PT, UP0, 0x40, 0x0 ;  /* 0x000000000000781c */ /* 0x000fda0003fce808 */
[----:B------:R-:W-:Y:S05]  /*ca80*/  @!P6 BRA `(.L_x_234) ;  /* 0x000000040034e947 */ /* 0x000fea0003800000 */
[----:B------:R-:W0:Y:S01]  /*ca90*/  S2R R0, SR_TID.X ;  /* 0x0000000000007919 */ /* 0x000e220000002100 */
[----:B------:R-:W-:Y:S01]  /*caa0*/  BSSY B0, `(.L_x_235) ;  /* 0x0000009000007945 */ /* 0x000fe20003800000 */
[----:B0-----:R-:W-:-:S05]  /*cab0*/  LOP3.LUT R0, R0, 0x1f, RZ, 0xc0, !PT ;  /* 0x0000001f00007812 */ /* 0x001fca00078ec0ff */
[----:B------:R-:W-:Y:S02]  /*cac0*/  VIADD R7, R0, UR45 ;  /* 0x0000002d00077c36 */ /* 0x000fe40008000000 */
[----:B------:R-:W-:-:S03]  /*cad0*/  IMAD.MOV.U32 R0, RZ, RZ, RZ ;  /* 0x000000ffff007224 */ /* 0x000fc600078e00ff */
[----:B------:R-:W-:-:S13]  /*cae0*/  ISETP.GE.OR P6, PT, R7, UR4, !P0 ;  /* 0x0000000407007c0c */ /* 0x000fda000c7c6670 */
[----:B------:R-:W-:Y:S05]  /*caf0*/  @P6 BRA `(.L_x_236) ;  /* 0x00000000000c6947 */ /* 0x000fea0003800000 */
[----:B------:R-:W0:Y:S02]  /*cb00*/  LDC.64 R2, c[0x0][0xc80] ;  /* 0x00032000ff027b82 */ /* 0x000e240000000a00 */
[----:B0-----:R-:W-:-:S05]  /*cb10*/  IMAD.WIDE R2, R7, 0x4, R2 ;  /* 0x0000000407027825 */ /* 0x001fca00078e0202 */
[----:B------:R0:W5:Y:S02]  /*cb20*/  LDG.E R0, desc[UR48][R2.64] ;  /* 0x0000003002007981 */ /* 0x000164000c1e1900 */
.L_x_236:
[----:B------:R-:W-:Y:S05]  /*cb30*/  BSYNC B0 ;  /* 0x0000000000007941 */ /* 0x000fea0003800000 */
.L_x_235:
        /* <DEDUP_REMOVED lines=13> */
[----:B0-----:R-:W-:Y:S02]  /*cc10*/  SEL R9, R2, RZ, P5 ;  /* 0x000000ff02097207 */ /* 0x001fe40002800000 */
[----:B------:R-:W0:Y:S03]  /*cc20*/  LDC R2, c[0x0][0xc38] ;  /* 0x00030e00ff027b82 */ /* 0x000e260000000800 */
[----:B------:R-:W-:-:S05]  /*cc30*/  IMAD.IADD R3, R8, 0x1, R9 ;  /* 0x0000000108037824 */ /* 0x000fca00078e0209 */
[----:B------:R-:W0:Y:S02]  /*cc40*/  SHFL.IDX PT, R9, R3, 0x1f, 0x1f ;  /* 0x03e01f0003097f89 */ /* 0x000e2400000e0000 */
[----:B0-----:R-:W-:-:S04]  /*cc50*/  IMAD R9, R9, R2, RZ ;  /* 0x0000000209097224 */ /* 0x001fc800078e02ff */
[----:B------:R-:W-:-:S05]  /*cc60*/  IMAD.IADD R4, R9, 0x1, R4 ;  /* 0x0000000109047824 */ /* 0x000fca00078e0204 */
[----:B------:R-:W-:-:S13]  /*cc70*/  ISETP.GT.AND P6, PT, R4, R5, PT ;  /* 0x000000050400720c */ /* 0x000fda0003fc4270 */
[----:B------:R-:W-:Y:S05]  /*cc80*/  @!P6 BRA `(.L_x_237) ;  /* 0xfffffffc0070e947 */ /* 0x000fea000383ffff */
.L_x_233:
[----:B------:R-:W-:Y:S02]  /*cc90*/  IMAD.IADD R7, R4, 0x1, -R9 ;  /* 0x0000000104077824 */ /* 0x000fe400078e0a09 */
[----:B------:R-:W-:Y:S02]  /*cca0*/  IMAD.MOV.U32 R24, RZ, RZ, RZ ;  /* 0x000000ffff187224 */ /* 0x000fe400078e00ff */
        /* <DEDUP_REMOVED lines=14> */
[----:B------:R-:W-:-:S06]  /*cd90*/  IMAD.U32 R24, RZ, RZ, UR5 ;  /* 0x00000005ff187e24 */ /* 0x000fcc000f8e00ff */
[----:B------:R2:W3:Y:S02]  /*cda0*/  SHFL.IDX PT, R24, R3, R24, 0x1f ;  /* 0x00001f1803187589 */ /* 0x0004e400000e0000 */
.L_x_238:
[----:B-12---:R-:W-:Y:S01]  /*cdb0*/  IMAD.MOV R3, RZ, RZ, -R9 ;  /* 0x000000ffff037224 */ /* 0x006fe200078e0a09 */
[----:B------:R-:W-:Y:S01]  /*cdc0*/  UIADD3 UR45, UR4, UR45, URZ ;  /* 0x0000002d042d7290 */ /* 0x000fe2000fffe03f */
[----:B---3--:R-:W-:Y:S02]  /*cdd0*/  IMAD R24, R24, R2, R7 ;  /* 0x0000000218187224 */ /* 0x008fe400078e0207 */
[----:B------:R-:W-:Y:S02]  /*cde0*/  IMAD R6, R3, R4, RZ ;  /* 0x0000000403067224 */ /* 0x000fe400078e02ff */
[----:B------:R-:W-:Y:S02]  /*cdf0*/  IMAD.MOV.U32 R2, RZ, RZ, RZ ;  /* 0x000000ffff027224 */ /* 0x000fe400078e00ff */
[----:B------:R-:W-:Y:S02]  /*ce00*/  IMAD.MOV.U32 R3, RZ, RZ, R9 ;  /* 0x000000ffff037224 */ /* 0x000fe400078e0009 */
[----:B------:R-:W-:-:S02]  /*ce10*/  IMAD.IADD R25, R5, 0x1, -R24 ;  /* 0x0000000105197824 */ /* 0x000fc400078e0a18 */
[----:B------:R-:W-:Y:S01]  /*ce20*/  IMAD.HI.U32 R9, R9, R6, R2 ;  /* 0x0000000609097227 */ /* 0x000fe200078e0002 */
[----:B------:R-:W-:Y:S02]  /*ce30*/  IABS R3, R0 ;  /* 0x0000000000037213 */ /* 0x000fe40000000000 */
[----:B------:R-:W-:-:S03]  /*ce40*/  IABS R2, R25 ;  /* 0x0000001900027213 */ /* 0x000fc60000000000 */
[----:B------:R-:W-:Y:S02]  /*ce50*/  IMAD.MOV R3, RZ, RZ, -R3 ;  /* 0x000000ffff037224 */ /* 0x000fe400078e0a03 */
[----:B------:R-:W-:-:S04]  /*ce60*/  IMAD.HI.U32 R9, R9, R2, RZ ;  /* 0x0000000209097227 */ /* 0x000fc800078e00ff */
[----:B------:R-:W-:Y:S01]  /*ce70*/  IMAD R3, R9, R3, R2 ;  /* 0x0000000309037224 */ /* 0x000fe200078e0202 */
[----:B------:R-:W-:-:S04]  /*ce80*/  LOP3.LUT R2, R25, R0, RZ, 0x3c, !PT ;  /* 0x0000000019027212 */ /* 0x000fc800078e3cff */
[----:B------:R-:W-:Y:S02]  /*ce90*/  ISETP.GT.U32.AND P1, PT, R4, R3, PT ;  /* 0x000000030400720c */ /* 0x000fe40003f24070 */
[----:B------:R-:W-:-:S11]  /*cea0*/  ISETP.GE.AND P2, PT, R2, RZ, PT ;  /* 0x000000ff0200720c */ /* 0x000fd60003f46270 */
[----:B------:R-:W-:Y:S02]  /*ceb0*/  @!P1 IMAD.IADD R3, R3, 0x1, -R4 ;  /* 0x0000000103039824 */ /* 0x000fe400078e0a04 */
[----:B------:R-:W-:Y:S01]  /*cec0*/  @!P1 VIADD R9, R9, 0x1 ;  /* 0x0000000109099836 */ /* 0x000fe20000000000 */
[----:B------:R-:W-:Y:S02]  /*ced0*/  ISETP.NE.AND P1, PT, R0, RZ, PT ;  /* 0x000000ff0000720c */ /* 0x000fe40003f25270 */
[----:B------:R-:W-:-:S13]  /*cee0*/  ISETP.GE.U32.AND P0, PT, R3, R4, PT ;  /* 0x000000040300720c */ /* 0x000fda0003f06070 */
[----:B------:R-:W-:-:S04]  /*cef0*/  @P0 VIADD R9, R9, 0x1 ;  /* 0x0000000109090836 */ /* 0x000fc80000000000 */
[----:B------:R-:W-:Y:S01]  /*cf00*/  @!P2 IMAD.MOV R9, RZ, RZ, -R9 ;  /* 0x000000ffff09a224 */ /* 0x000fe200078e0a09 */
[----:B------:R-:W-:-:S04]  /*cf10*/  @!P1 LOP3.LUT R9, RZ, R0, RZ, 0x33, !PT ;  /* 0x00000000ff099212 */ /* 0x000fc800078e33ff */
[----:B------:R-:W-:Y:S01]  /*cf20*/  R2UR UR36, R9 ;  /* 0x00000000092472ca */ /* 0x000fe200000e0000 */
[----:B------:R-:W-:-:S04]  /*cf30*/  IMAD.MOV R9, RZ, RZ, -R9 ;  /* 0x000000ffff097224 */ /* 0x000fc800078e0a09 */
[----:B------:R-:W-:Y:S01]  /*cf40*/  IMAD R25, R0, R9, R25 ;  /* 0x0000000900197224 */ /* 0x000fe200078e0219 */
[----:B------:R-:W-:Y:S09]  /*cf50*/  BRA `(.L_x_239) ;  /* 0x0000000000107947 */ /* 0x000ff20003800000 */
.L_x_234:
[----:B------:R-:W-:Y:S01]  /*cf60*/  IMAD.MOV.U32 R24, RZ, RZ, R5 ;  /* 0x000000ffff187224 */ /* 0x000fe200078e0005 */
[----:B------:R-:W-:Y:S01]  /*cf70*/  ULDC UR45, c[0x0][0xc3c] ;  /* 0x00030f00002d7ab9 */ /* 0x000fe20000000800 */
[----:B------:R-:W-:Y:S01]  /*cf80*/  IMAD.MOV.U32 R25, RZ, RZ, RZ ;  /* 0x000000ffff197224 */ /* 0x000fe200078e00ff */
[----:B------:R-:W-:-:S06]  /*cf90*/  UMOV UR36, URZ ;  /* 0x0000003f00247c82 */ /* 0x000fcc0008000000 */
.L_x_239:
[----:B------:R-:W1:Y:S01]  /*cfa0*/  S2R R0, SR_TID.X ;  /* 0x0000000000007919 */ /* 0x000e620000002100 */
[----:B------:R-:W-:Y:S02]  /*cfb0*/  IMAD.U32 R6, RZ, RZ, UR36 ;  /* 0x00000024ff067e24 */ /* 0x000fe4000f8e00ff */
[----:B------:R-:W-:Y:S01]  /*cfc0*/  IMAD.U32 R7, RZ, RZ, UR45 ;  /* 0x0000002dff077e24 */ /* 0x000fe2000f8e00ff */
[----:B------:R-:W-:Y:S01]  /*cfd0*/  BAR.SYNC.DEFER_BLOCKING 0x4, 0x200 ;  /* 0x0108000000007b1d */ /* 0x000fe20000010000 */
[----:B------:R-:W-:Y:S02]  /*cfe0*/  IMAD.MOV.U32 R4, RZ, RZ, R24 ;  /* 0x000000ffff047224 */ /* 0x000fe400078e0018 */
[----:B------:R-:W-:Y:S01]  /*cff0*/  IMAD.MOV.U32 R5, RZ, RZ, R25 ;  /* 0x000000ffff057224 */ /* 0x000fe200078e0019 */
[----:B-1----:R-:W-:-:S04]  /*d000*/  LOP3.LUT R0, R0, 0x1f, RZ, 0xc0, !PT ;  /* 0x0000001f00007812 */ /* 0x002fc800078ec0ff */
[----:B------:R-:W-:-:S13]  /*d010*/  ISETP.NE.AND P0, PT, R0, RZ, PT ;  /* 0x000000ff0000720c */ /* 0x000fda0003f05270 */
[----:B------:R-:W1:Y:S01]  /*d020*/  @!P0 S2R R3, SR_CgaCtaId ;  /* 0x0000000000038919 */ /* 0x000e620000008800 */
[----:B------:R-:W-:-:S04]  /*d030*/  @!P0 MOV R0, 0x400 ;  /* 0x0000040000008802 */ /* 0x000fc80000000f00 */
[----:B-1----:R-:W-:-:S05]  /*d040*/  @!P0 LEA R16, R3, R0, 0x18 ;  /* 0x0000000003108211 */ /* 0x002fca00078ec0ff */
[----:B------:R1:W-:Y:S01]  /*d050*/  @!P0 STS.128 [R16+0x132d0], R4 ;  /* 0x0132d00410008388 */ /* 0x0003e20000000c00 */
[----:B------:R-:W-:Y:S06]  /*d060*/  BAR.ARV 0x5, 0x200 ;  /* 0x0148000000007b1d */ /* 0x000fec0000002000 */
.L_x_232:
[----:B------:R-:W-:Y:S02]  /*d070*/  ULDC UR4, c[0x0][0xc3c] ;  /* 0x00030f0000047ab9 */ /* 0x000fe40000000800 */
[----:B------:R-:W-:-:S06]  /*d080*/  UISETP.GE.AND UP0, UPT, UR45, UR4, UPT ;  /* 0x000000042d00728c */ /* 0x000fcc000bf06270 */
[----:B------:R-:W-:-:S13]  /*d090*/  PLOP3.LUT P0, PT, PT, PT, UP0, 0x80, 0x0 ;  /* 0x000000000000781c */ /* 0x000fda0003f0f008 */
[----:B------:R-:W-:Y:S05]  /*d0a0*/  @!P0 BRA `(.L_x_240) ;  /* 0xffffffc400a48947 */ /* 0x000fea000383ffff */
.L_x_173:
[----:B-1----:R-:W2:Y:S01]  /*d0b0*/  LDL.LU R0, [R1+0x8] ;  /* 0x0000080001007983 */ /* 0x002ea20000300800 */
[----:B------:R-:W-:Y:S01]  /*d0c0*/  BSSY B0, `(.L_x_241) ;  /* 0x000000b000007945 */ /* 0x000fe20003800000 */
[----:B------:R-:W1:Y:S01]  /*d0d0*/  S2R R5, SR_CgaCtaId ;  /* 0x0000000000057919 */ /* 0x000e620000008800 */
[----:B--2---:R-:W-:-:S05]  /*d0e0*/  VIADD R0, R0, 0x1 ;  /* 0x0000000100007836 */ /* 0x004fca0000000000 */
[----:B0-----:R-:W-:-:S04]  /*d0f0*/  LEA.HI R2, R0, R0, RZ, 0x1 ;  /* 0x0000000000027211 */ /* 0x001fc800078f08ff */
[----:B------:R-:W-:Y:S02]  /*d100*/  LOP3.LUT R3, R2, 0xfffffffe, RZ, 0xc0, !PT ;  /* 0xfffffffe02037812 */ /* 0x000fe400078ec0ff */
[----:B------:R-:W-:-:S03]  /*d110*/  MOV R2, 0x400 ;  /* 0x0000040000027802 */ /* 0x000fc60000000f00 */
[----:B------:R-:W-:Y:S01]  /*d120*/  IMAD.IADD R0, R0, 0x1, -R3 ;  /* 0x0000000100007824 */ /* 0x000fe200078e0a03 */
[----:B-1----:R-:W-:-:S04]  /*d130*/  LEA R7, R5, R2, 0x18 ;  /* 0x0000000205077211 */ /* 0x002fc800078ec0ff */
[----:B------:R-:W-:-:S04]  /*d140*/  SHF.L.U32 R0, R0, 0x1f, RZ ;  /* 0x0000001f00007819 */ /* 0x000fc800000006ff */
[----:B------:R-:W0:Y:S02]  /*d150*/  SYNCS.PHASECHK.TRANS64.TRYWAIT P0, [R7+URZ+0x13220], R0 ;  /* 0x01322000070075a7 */ /* 0x000e24000800017f */
[----:B0-----:R-:W-:Y:S05]  /*d160*/  @!P0 BRA `(.L_x_242) ;  /* 0x0000000c00e08947 */ /* 0x001fea0003800000 */
.L_x_285:
[----:B------:R-:W-:Y:S05]  /*d170*/  BSYNC B0 ;  /* 0x0000000000007941 */ /* 0x000fea0003800000 */
.L_x_241:
[----:B------:R-:W-:-:S03]  /*d180*/  UMOV UR4, 0xffffffff ;  /* 0xffffffff00047882 */ /* 0x000fc60000000000 */
[----:B------:R-:W-:Y:S05]  /*d190*/  BRA.DIV UR4, `(.L_x_243) ;  /* 0x0000000e04e87947 */ /* 0x000fea000b800000 */
[----:B0-----:R-:W0:Y:S02]  /*d1a0*/  S2R R0, SR_TID.X ;  /* 0x0000000000007919 */ /* 0x001e240000002100 */
[----:B0-----:R-:W-:-:S04]  /*d1b0*/  SHF.R.U32.HI R0, RZ, 0x5, R0 ;  /* 0x00000005ff007819 */ /* 0x001fc80000011600 */
[----:B------:R-:W-:-:S05]  /*d1c0*/  LOP3.LUT R0, R0, 0x3, RZ, 0xc0, !PT ;  /* 0x0000000300007812 */ /* 0x000fca00078ec0ff */
[----:B------:R0:W1:Y:S02]  /*d1d0*/  SHFL.IDX PT, R14, R0, RZ, 0x1f ;  /* 0x00001fff000e7589 */ /* 0x00006400000e0000 */
.L_x_288:
[----:B-1----:R-:W-:Y:S01]  /*d1e0*/  ISETP.NE.AND P0, PT, R14, RZ, PT ;  /* 0x000000ff0e00720c */ /* 0x002fe20003f05270 */
[----:B------:R-:W-:-:S12]  /*d1f0*/  BSSY B0, `(.L_x_244) ;  /* 0x000002b000007945 */ /* 0x000fd80003800000 */
[----:B------:R-:W-:Y:S05]  /*d200*/  @P0 BRA `(.L_x_245) ;  /* 0x0000000000a40947 */ /* 0x000fea0003800000 */
[----:B------:R-:W-:-:S03]  /*d210*/  UMOV UR4, 0xffffffff ;  /* 0xffffffff00047882 */ /* 0x000fc60000000000 */
[----:B------:R-:W-:Y:S05]  /*d220*/  BRA.DIV UR4, `(.L_x_246) ;  /* 0x0000000e04f87947 */ /* 0x000fea000b800000 */
[----:B------:R-:W-:-:S13]  /*d230*/  ELECT P6, URZ, PT ;  /* 0x00000000003f782f */ /* 0x000fda00038c0000 */
.L_x_291:
[----:B------:R-:W-:Y:S05]  /*d240*/  @!P6 BRA `(.L_x_245) ;  /* 0x000000000094e947 */ /* 0x000fea0003800000 */
[----:B------:R-:W-:-:S06]  /*d250*/  ULOP3.LUT UR4, UR38, 0x2, URZ, 0xfc, !UPT ;  /* 0x0000000226047892 */ /* 0x000fcc000f8efc3f */
[----:B0-----:R-:W-:-:S05]  /*d260*/  IMAD.U32 R0, RZ, RZ, UR4 ;  /* 0x00000004ff007e24 */ /* 0x001fca000f8e00ff */
[----:B------:R-:W-:-:S13]  /*d270*/  ISETP.NE.AND P0, PT, R0, 0x3, PT ;  /* 0x000000030000780c */ /* 0x000fda0003f05270 */
[----:B------:R-:W-:Y:S05]  /*d280*/  @!P0 BRA `(.L_x_247) ;  /* 0x0000000000048947 */ /* 0x000fea0003800000 */
[----:B------:R-:W-:Y:S01]  /*d290*/  BPT.TRAP 0x1 ;  /* 0x000000040000795c */ /* 0x000fe20000300000 */
.L_x_247:
        /* <DEDUP_REMOVED lines=12> */
.L_x_292:
[----:B------:R-:W1:Y:S02]  /*d360*/  SYNCS.PHASECHK.TRANS64.TRYWAIT P1, [R3+URZ], R0 ;  /* 0x00000000030075a7 */ /* 0x000e64000802017f */
[----:B-1----:R-:W-:Y:S05]  /*d370*/  @!P1 BRA `(.L_x_249) ;  /* 0x0000000c00d89947 */ /* 0x002fea0003800000 */
.L_x_293:
[----:B------:R-:W-:Y:S05]  /*d380*/  @!P0 BRA `(.L_x_250) ;  /* 0x0000000000048947 */ /* 0x000fea0003800000 */
[----:B------:R-:W-:Y:S01]  /*d390*/  BPT.TRAP 0x1 ;  /* 0x000000040000795c */ /* 0x000fe20000300000 */
.L_x_250:
[----:B-1----:R-:W-:-:S04]  /*d3a0*/  IMAD R3, R18, 0x8, R7 ;  /* 0x0000000812037824 */ /* 0x002fc800078e0207 */
[----:B------:R-:W1:Y:S02]  /*d3b0*/  SYNCS.PHASECHK.TRANS64.TRYWAIT P1, [R3+URZ+0x13260], R4 ;  /* 0x01326004030075a7 */ /* 0x000e64000802017f */
[----:B-1----:R-:W-:Y:S05]  /*d3c0*/  @!P1 BRA `(.L_x_251) ;  /* 0x0000000c00d89947 */ /* 0x002fea0003800000 */
.L_x_294:
[----:B------:R-:W-:Y:S05]  /*d3d0*/  @!P0 BRA `(.L_x_252) ;  /* 0x0000000000048947 */ /* 0x000fea0003800000 */
[----:B------:R-:W-:Y:S01]  /*d3e0*/  BPT.TRAP 0x1 ;  /* 0x000000040000795c */ /* 0x000fe20000300000 */
.L_x_252:
[----:B0-----:R-:W-:-:S04]  /*d3f0*/  IMAD R5, R6, 0x8, R7 ;  /* 0x0000000806057824 */ /* 0x001fc800078e0207 */
[----:B------:R-:W0:Y:S02]  /*d400*/  SYNCS.PHASECHK.TRANS64.TRYWAIT P1, [R5+URZ+0x13260], R0 ;  /* 0x01326000050075a7 */ /* 0x000e24000802017f */
[----:B0-----:R-:W-:Y:S05]  /*d410*/  @!P1 BRA `(.L_x_253) ;  /* 0x0000000c00d89947 */ /* 0x001fea0003800000 */
.L_x_295:
[----:B------:R-:W-:Y:S05]  /*d420*/  @!P0 BRA `(.L_x_254) ;  /* 0x0000000000048947 */ /* 0x000fea0003800000 */
[----:B------:R-:W-:Y:S01]  /*d430*/  BPT.TRAP 0x1 ;  /* 0x000000040000795c */ /* 0x000fe20000300000 */
.L_x_254:
[----:B------:R-:W2:Y:S02]  /*d440*/  SYNCS.PHASECHK.TRANS64.TRYWAIT P0, [R3+URZ+0x13280], R4 ;  /* 0x01328004030075a7 */ /* 0x000ea4000800017f */
[----:B--2---:R-:W-:Y:S05]  /*d450*/  @!P0 BRA `(.L_x_255) ;  /* 0x0000000c00dc8947 */ /* 0x004fea0003800000 */
.L_x_256:
[----:B---3--:R3:W4:Y:S02]  /*d460*/  SYNCS.PHASECHK.TRANS64.TRYWAIT P0, [R5+URZ+0x13280], R0 ;  /* 0x01328000050075a7 */ /* 0x008724000800017f */
[----:B----4-:R-:W-:Y:S05]  /*d470*/  @!P0 NANOSLEEP.SYNCS 0x989680 ;  /* 0x009896800000895d */ /* 0x010fea0003900000 */
[----:B------:R-:W4:Y:S02]  /*d480*/  @!P0 SYNCS.PHASECHK.TRANS64 P0, [R5+URZ+0x13280], R0 ;  /* 0x01328000050085a7 */ /* 0x000f24000800007f */
[----:B----4-:R-:W-:Y:S05]  /*d490*/  @!P0 BRA `(.L_x_256) ;  /* 0xfffffffc00f08947 */ /* 0x010fea000383ffff */
.L_x_245:
[----:B------:R-:W-:Y:S05]  /*d4a0*/  BSYNC B0 ;  /* 0x0000000000007941 */ /* 0x000fea0003800000 */
.L_x_244:
[----:B------:R-:W-:Y:S05]  /*d4b0*/  EXIT ;  /* 0x000000000000794d */ /* 0x000fea0003800000 */
.L_x_135:
[----:B0-----:R0:W1:Y:S02]  /*d4c0*/  SYNCS.PHASECHK.TRANS64.TRYWAIT P1, [R0+URZ+0x13200], R3 ;  /* 0x01320003000075a7 */ /* 0x001064000802017f */
[----:B-1----:R-:W-:Y:S05]  /*d4d0*/  @!P1 NANOSLEEP.SYNCS 0x989680 ;  /* 0x009896800000995d */ /* 0x002fea0003900000 */
[----:B------:R-:W1:Y:S02]  /*d4e0*/  @!P1 SYNCS.PHASECHK.TRANS64 P1, [R0+URZ+0x13200], R3 ;  /* 0x01320003000095a7 */ /* 0x000e64000802007f */
[----:B-1----:R-:W-:Y:S05]  /*d4f0*/  @!P1 BRA `(.L_x_135) ;  /* 0xfffffffc00f09947 */ /* 0x002fea000383ffff */
[----:B------:R-:W-:Y:S05]  /*d500*/  BRA `(.L_x_257) ;  /* 0xffffff4000d07947 */ /* 0x000fea000383ffff */
.L_x_139:
[----:B--2---:R2:W3:Y:S02]  /*d510*/  SYNCS.PHASECHK.TRANS64.TRYWAIT P1, [R5+URZ+0x13230], R4 ;  /* 0x01323004050075a7 */ /* 0x0044e4000802017f */
[----:B---3--:R-:W-:Y:S05]  /*d520*/  @!P1 NANOSLEEP.SYNCS 0x989680 ;  /* 0x009896800000995d */ /* 0x008fea0003900000 */
[----:B------:R-:W3:Y:S02]  /*d530*/  @!P1 SYNCS.PHASECHK.TRANS64 P1, [R5+URZ+0x13230], R4 ;  /* 0x01323004050095a7 */ /* 0x000ee4000802007f */
[----:B---3--:R-:W-:Y:S05]  /*d540*/  @!P1 BRA `(.L_x_139) ;  /* 0xfffffffc00f09947 */ /* 0x008fea000383ffff */
[----:B------:R-:W-:Y:S05]  /*d550*/  BRA `(.L_x_138) ;  /* 0xffffff4400107947 */ /* 0x000fea000383ffff */
.L_x_144:
[----:B-1----:R1:W2:Y:S02]  /*d560*/  SYNCS.PHASECHK.TRANS64.TRYWAIT P1, [R5+URZ+0x13230], R4 ;  /* 0x01323004050075a7 */ /* 0x0022a4000802017f */
[----:B--2---:R-:W-:Y:S05]  /*d570*/  @!P1 NANOSLEEP.SYNCS 0x989680 ;  /* 0x009896800000995d */ /* 0x004fea0003900000 */
[----:B------:R-:W2:Y:S02]  /*d580*/  @!P1 SYNCS.PHASECHK.TRANS64 P1, [R5+URZ+0x13230], R4 ;  /* 0x01323004050095a7 */ /* 0x000ea4000802007f */
[----:B--2---:R-:W-:Y:S05]  /*d590*/  @!P1 BRA `(.L_x_144) ;  /* 0xfffffffc00f09947 */ /* 0x004fea000383ffff */
[----:B------:R-:W-:Y:S05]  /*d5a0*/  BRA `(.L_x_143) ;  /* 0xffffff6c00307947 */ /* 0x000fea000383ffff */
.L_x_148:
[----:B-1----:R-:W-:-:S04]  /*d5b0*/  IMAD.U32 R13, RZ, RZ, UR12 ;  /* 0x0000000cff0d7e24 */ /* 0x002fc8000f8e00ff */
[----:B------:R1:W2:Y:S03]  /*d5c0*/  SYNCS.PHASECHK.TRANS64.TRYWAIT P1, [R13+URZ+0x13250], R4 ;  /* 0x013250040d0075a7 */ /* 0x0002a6000802017f */
[----:B--2---:R-:W-:Y:S05]  /*d5d0*/  @!P1 NANOSLEEP.SYNCS 0x989680 ;  /* 0x009896800000995d */ /* 0x004fea0003900000 */
[----:B------:R-:W2:Y:S02]  /*d5e0*/  @!P1 SYNCS.PHASECHK.TRANS64 P1, [R13+URZ+0x13250], R4 ;  /* 0x013250040d0095a7 */ /* 0x000ea4000802007f */
[----:B--2---:R-:W-:Y:S05]  /*d5f0*/  @!P1 BRA `(.L_x_148) ;  /* 0xfffffffc00ec9947 */ /* 0x004fea000383ffff */
[----:B------:R-:W-:Y:S05]  /*d600*/  BRA `(.L_x_147) ;  /* 0xffffff7000407947 */ /* 0x000fea000383ffff */
.L_x_154:
[----:B-1----:R1:W2:Y:S02]  /*d610*/  SYNCS.PHASECHK.TRANS64.TRYWAIT P1, [R20+URZ+0x13250], R3 ;  /* 0x01325003140075a7 */ /* 0x0022a4000802017f */
[----:B--2---:R-:W-:Y:S05]  /*d620*/  @!P1 NANOSLEEP.SYNCS 0x989680 ;  /* 0x009896800000995d */ /* 0x004fea0003900000 */
[----:B------:R-:W2:Y:S02]  /*d630*/  @!P1 SYNCS.PHASECHK.TRANS64 P1, [R20+URZ+0x13250], R3 ;  /* 0x01325003140095a7 */ /* 0x000ea4000802007f */
[----:B--2---:R-:W-:Y:S05]  /*d640*/  @!P1 BRA `(.L_x_154) ;  /* 0xfffffffc00f09947 */ /* 0x004fea000383ffff */
[----:B------:R-:W-:Y:S05]  /*d650*/  BRA `(.L_x_153) ;  /* 0xffffff8c00947947 */ /* 0x000fea000383ffff */
.L_x_188:
[----:B------:R-:W-:Y:S02]  /*d660*/  IMAD.MOV.U32 R13, RZ, RZ, R20 ;  /* 0x000000ffff0d7224 */ /* 0x000fe400078e0014 */
[----:B------:R-:W-:Y:S02]  /*d670*/  IMAD.MOV.U32 R12, RZ, RZ, RZ ;  /* 0x000000ffff0c7224 */ /* 0x000fe400078e00ff */
[----:B------:R-:W-:Y:S02]  /*d680*/  IMAD.MOV.U32 R11, RZ, RZ, 0x1f ;  /* 0x0000001fff0b7424 */ /* 0x000fe400078e00ff */
[----:B------:R-:W-:-:S07]  /*d690*/  IMAD.MOV.U32 R15, RZ, RZ, -0x1 ;  /* 0xffffffffff0f7424 */ /* 0x000fce00078e00ff */
[----:B------:R-:W-:Y:S05]  /*d6a0*/  WARPSYNC.COLLECTIVE R15, `(.L_x_258) ;  /* 0x000000000f087348 */ /* 0x000fea0003c00000 */
[----:B------:R0:W1:Y:S02]  /*d6b0*/  SHFL.IDX P6, R14, R13, R12, R11 ;  /* 0x0000000c0d0e7389 */ /* 0x00006400000c000b */
[----:B01----:R-:W-:Y:S01]  /*d6c0*/  ENDCOLLECTIVE ;  /* 0x000000000000791b */ /* 0x003fe20003800000 */
.L_x_258:
[----:B------:R-:W-:Y:S05]  /*d6d0*/  BRA `(.L_x_259) ;  /* 0xffffffcc00787947 */ /* 0x000fea000383ffff */
.L_x_190:
[----:B------:R-:W-:Y:S01]  /*d6e0*/  BSSY B0, `(.L_x_260) ;  /* 0x0000006000007945 */ /* 0x000fe20003800000 */
[----:B------:R-:W-:-:S07]  /*d6f0*/  IMAD.MOV.U32 R15, RZ, RZ, -0x1 ;  /* 0xffffffffff0f7424 */ /* 0x000fce00078e00ff */
[----:B01----:R-:W-:Y:S05]  /*d700*/  WARPSYNC.COLLECTIVE R15, `(.L_x_261) ;  /* 0x000000000f0c7348 */ /* 0x003fea0003c00000 */
[----:B------:R-:W-:Y:S02]  /*d710*/  ELECT P6, UR62, PT ;  /* 0x00000000003e782f */ /* 0x000fe400038c0000 */
[----:B------:R-:W-:Y:S01]  /*d720*/  MOV R14, UR62 ;  /* 0x0000003e000e7c02 */ /* 0x000fe20008000f00 */
[----:B01----:R-:W-:Y:S10]  /*d730*/  ENDCOLLECTIVE ;  /* 0x000000000000791b */ /* 0x003ff40003800000 */
.L_x_261:
[----:B------:R-:W-:Y:S05]  /*d740*/  BSYNC B0 ;  /* 0x0000000000007941 */ /* 0x000fea0003800000 */
.L_x_260:
[----:B------:R-:W-:Y:S05]  /*d750*/  BRA `(.L_x_262) ;  /* 0xffffffcc00847947 */ /* 0x000fea000383ffff */
.L_x_192:
[----:B--2---:R2:W3:Y:S02]  /*d760*/  SYNCS.PHASECHK.TRANS64.TRYWAIT P0, [R5+URZ+0x13280], R2 ;  /* 0x01328002050075a7 */ /* 0x0044e4000800017f */
[----:B---3--:R-:W-:Y:S05]  /*d770*/  @!P0 NANOSLEEP.SYNCS 0x989680 ;  /* 0x009896800000895d */ /* 0x008fea0003900000 */
[----:B------:R-:W3:Y:S02]  /*d780*/  @!P0 SYNCS.PHASECHK.TRANS64 P0, [R5+URZ+0x13280], R2 ;  /* 0x01328002050085a7 */ /* 0x000ee4000800007f */
[----:B---3--:R-:W-:Y:S05]  /*d790*/  @!P0 BRA `(.L_x_192) ;  /* 0xfffffffc00f08947 */ /* 0x008fea000383ffff */
[----:B------:R-:W-:Y:S05]  /*d7a0*/  BRA `(.L_x_263) ;  /* 0xffffffcc00e47947 */ /* 0x000fea000383ffff */
.L_x_194:
[----:B---3--:R3:W4:Y:S02]  /*d7b0*/  SYNCS.PHASECHK.TRANS64.TRYWAIT P0, [R5+URZ+0x13240], R2 ;  /* 0x01324002050075a7 */ /* 0x008724000800017f */
[----:B----4-:R-:W-:Y:S05]  /*d7c0*/  @!P0 NANOSLEEP.SYNCS 0x989680 ;  /* 0x009896800000895d */ /* 0x010fea0003900000 */
[----:B------:R-:W4:Y:S02]  /*d7d0*/  @!P0 SYNCS.PHASECHK.TRANS64 P0, [R5+URZ+0x13240], R2 ;  /* 0x01324002050085a7 */ /* 0x000f24000800007f */
[----:B----4-:R-:W-:Y:S05]  /*d7e0*/  @!P0 BRA `(.L_x_194) ;  /* 0xfffffffc00f08947 */ /* 0x010fea000383ffff */
[----:B------:R-:W-:Y:S05]  /*d7f0*/  BRA `(.L_x_264) ;  /* 0xffffffd000347947 */ /* 0x000fea000383ffff */
.L_x_198:
[----:B------:R-:W-:Y:S02]  /*d800*/  IMAD.MOV.U32 R13, RZ, RZ, R5 ;  /* 0x000000ffff0d7224 */ /* 0x000fe400078e0005 */
[----:B------:R-:W-:Y:S02]  /*d810*/  IMAD.MOV.U32 R12, RZ, RZ, RZ ;  /* 0x000000ffff0c7224 */ /* 0x000fe400078e00ff */
[----:B------:R-:W-:Y:S02]  /*d820*/  IMAD.MOV.U32 R11, RZ, RZ, 0x1c1f ;  /* 0x00001c1fff0b7424 */ /* 0x000fe400078e00ff */
[----:B------:R-:W-:Y:S02]  /*d830*/  IMAD.MOV.U32 R15, RZ, RZ, -0x1 ;  /* 0xffffffffff0f7424 */ /* 0x000fe400078e00ff */
[----:B------:R-:W-:Y:S02]  /*d840*/  IMAD R26, R26, R7, RZ ;  /* 0x000000071a1a7224 */ /* 0x000fe400078e02ff */
[----:B------:R-:W-:-:S07]  /*d850*/  IMAD R25, R25, 0xc0, R20 ;  /* 0x000000c019197824 */ /* 0x000fce00078e0214 */
[----:B-1---5:R-:W-:Y:S05]  /*d860*/  WARPSYNC.COLLECTIVE R15, `(.L_x_265) ;  /* 0x000000000f087348 */ /* 0x022fea0003c00000 */
[----:B------:R0:W2:Y:S02]  /*d870*/  SHFL.IDX P6, R14, R13, R12, R11 ;  /* 0x0000000c0d0e7389 */ /* 0x0000a400000c000b */
[----:B012--5:R-:W-:Y:S01]  /*d880*/  ENDCOLLECTIVE ;  /* 0x000000000000791b */ /* 0x027fe20003800000 */
.L_x_265:
[C---:B------:R-:W-:Y:S01]  /*d890*/  VIADD R7, R25.reuse, 0x20 ;  /* 0x0000002019077836 */ /* 0x040fe20000000000 */
[----:B------:R-:W-:Y:S01]  /*d8a0*/  ISETP.GE.AND P1, PT, R25, R26, PT ;  /* 0x0000001a1900720c */ /* 0x000fe20003f26270 */
[----:B------:R-:W-:Y:S02]  /*d8b0*/  IMAD.MOV.U32 R13, RZ, RZ, R0 ;  /* 0x000000ffff0d7224 */ /* 0x000fe400078e0000 */
[----:B------:R-:W-:-:S10]  /*d8c0*/  IMAD.MOV.U32 R2, RZ, RZ, R14 ;  /* 0x000000ffff027224 */ /* 0x000fd400078e000e */
[----:B------:R-:W-:Y:S05]  /*d8d0*/  WARPSYNC.COLLECTIVE R15, `(.L_x_266) ;  /* 0x000000000f087348 */ /* 0x000fea0003c00000 */
[----:B------:R0:W1:Y:S02]  /*d8e0*/  SHFL.IDX P6, R14, R13, R12, R11 ;  /* 0x0000000c0d0e7389 */ /* 0x00006400000c000b */
[----:B01----:R-:W-:Y:S01]  /*d8f0*/  ENDCOLLECTIVE ;  /* 0x000000000000791b */ /* 0x003fe20003800000 */
.L_x_266:
[----:B------:R-:W-:Y:S02]  /*d900*/  IMAD.MOV.U32 R13, RZ, RZ, R5 ;  /* 0x000000ffff0d7224 */ /* 0x000fe400078e0005 */
[----:B------:R-:W-:Y:S01]  /*d910*/  IMAD.MOV.U32 R12, RZ, RZ, 0x1 ;  /* 0x00000001ff0c7424 */ /* 0x000fe200078e00ff */
[----:B------:R-:W-:-:S05]  /*d920*/  @!P1 IADD3 R14, P2, R10, R14, RZ ;  /* 0x0000000e0a0e9210 */ /* 0x000fca0007f5e0ff */
[----:B------:R-:W-:Y:S02]  /*d930*/  @!P1 IMAD.X R3, RZ, RZ, R2, P2 ;  /* 0x000000ffff039224 */ /* 0x000fe400010e0602 */
[----:B------:R-:W-:-:S07]  /*d940*/  @!P1 IMAD.MOV.U32 R2, RZ, RZ, R14 ;  /* 0x000000ffff029224 */ /* 0x000fce00078e000e */
[----:B------:R-:W-:Y:S05]  /*d950*/  WARPSYNC.COLLECTIVE R15, `(.L_x_267) ;  /* 0x000000000f087348 */ /* 0x000fea0003c00000 */
[----:B------:R0:W1:Y:S02]  /*d960*/  SHFL.IDX P6, R14, R13, R12, R11 ;  /* 0x0000000c0d0e7389 */ /* 0x00006400000c000b */
[----:B01----:R-:W-:Y:S01]  /*d970*/  ENDCOLLECTIVE ;  /* 0x000000000000791b */ /* 0x003fe20003800000 */
.L_x_267:
[----:B------:R-:W-:Y:S01]  /*d980*/  @!PT LDS RZ, [RZ] ;  /* 0x00000000fffff984 */ /* 0x000fe20000000800 */
[----:B------:R-:W-:Y:S01]  /*d990*/  @!PT LDS RZ, [RZ] ;  /* 0x00000000fffff984 */ /* 0x000fe20000000800 */
[----:B------:R-:W-:Y:S01]  /*d9a0*/  @!PT LDS RZ, [RZ] ;  /* 0x00000000fffff984 */ /* 0x000fe20000000800 */
[----:B------:R0:W-:Y:S01]  /*d9b0*/  @!P1 LDGSTS.E.BYPASS.LTC128B.128 [R8+0xb000], desc[UR48][R2.64], !P0 ;  /* 0x0b00000002089fae */ /* 0x0001e2000c101d70 */
[----:B------:R-:W-:Y:S01]  /*d9c0*/  ISETP.GE.AND P1, PT, R7, R26, PT ;  /* 0x0000001a0700720c */ /* 0x000fe20003f26270 */
[----:B------:R-:W-:Y:S02]  /*d9d0*/  VIADD R7, R25, 0x40 ;  /* 0x0000004019077836 */ /* 0x000fe40000000000 */
[----:B------:R-:W-:Y:S02]  /*d9e0*/  IMAD.MOV.U32 R13, RZ, RZ, R0 ;  /* 0x000000ffff0d7224 */ /* 0x000fe400078e0000 */
[----:B0-----:R-:W-:-:S08]  /*d9f0*/  IMAD.MOV.U32 R2, RZ, RZ, R14 ;  /* 0x000000ffff027224 */ /* 0x001fd000078e000e */
[----:B------:R-:W-:Y:S05]  /*da00*/  WARPSYNC.COLLECTIVE R15, `(.L_x_268) ;  /* 0x000000000f087348 */ /* 0x000fea0003c00000 */
[----:B------:R0:W1:Y:S02]  /*da10*/  SHFL.IDX P6, R14, R13, R12, R11 ;  /* 0x0000000c0d0e7389 */ /* 0x00006400000c000b */
[----:B01----:R-:W-:Y:S01]  /*da20*/  ENDCOLLECTIVE ;  /* 0x000000000000791b */ /* 0x003fe20003800000 */
.L_x_268:
        /* <DEDUP_REMOVED lines=8> */
.L_x_269:
[----:B------:R-:W-:Y:S01]  /*dab0*/  @!PT LDS RZ, [RZ] ;  /* 0x00000000fffff984 */ /* 0x000fe20000000800 */
[----:B------:R-:W-:Y:S01]  /*dac0*/  @!PT LDS RZ, [RZ] ;  /* 0x00000000fffff984 */ /* 0x000fe20000000800 */
[----:B------:R-:W-:Y:S01]  /*dad0*/  @!PT LDS RZ, [RZ] ;  /* 0x00000000fffff984 */ /* 0x000fe20000000800 */
[----:B------:R0:W-:Y:S01]  /*dae0*/  @!P1 LDGSTS.E.BYPASS.LTC128B.128 [R8+0xb800], desc[UR48][R2.64], !P0 ;  /* 0x0b80000002089fae */ /* 0x0001e2000c101d70 */
[----:B------:R-:W-:Y:S01]  /*daf0*/  ISETP.GE.AND P1, PT, R7, R26, PT ;  /* 0x0000001a0700720c */ /* 0x000fe20003f26270 */
[----:B------:R-:W-:Y:S02]  /*db00*/  IMAD.MOV.U32 R13, RZ, RZ, R0 ;  /* 0x000000ffff0d7224 */ /* 0x000fe400078e0000 */
[----:B0-----:R-:W-:-:S10]  /*db10*/  IMAD.MOV.U32 R2, RZ, RZ, R14 ;  /* 0x000000ffff027224 */ /* 0x001fd400078e000e */
[----:B------:R-:W-:Y:S05]  /*db20*/  WARPSYNC.COLLECTIVE R15, `(.L_x_270) ;  /* 0x000000000f087348 */ /* 0x000fea0003c00000 */
[----:B------:R0:W1:Y:S02]  /*db30*/  SHFL.IDX P6, R14, R13, R12, R11 ;  /* 0x0000000c0d0e7389 */ /* 0x00006400000c000b */
[----:B01----:R-:W-:Y:S01]  /*db40*/  ENDCOLLECTIVE ;  /* 0x000000000000791b */ /* 0x003fe20003800000 */
.L_x_270:
        /* <DEDUP_REMOVED lines=8> */
.L_x_271:
[----:B------:R-:W-:Y:S01]  /*dbd0*/  @!PT LDS RZ, [RZ] ;  /* 0x00000000fffff984 */ /* 0x000fe20000000800 */
[----:B------:R-:W-:Y:S01]  /*dbe0*/  @!PT LDS RZ, [RZ] ;  /* 0x00000000fffff984 */ /* 0x000fe20000000800 */
[----:B------:R-:W-:Y:S01]  /*dbf0*/  @!PT LDS RZ, [RZ] ;  /* 0x00000000fffff984 */ /* 0x000fe20000000800 */
[----:B------:R0:W-:Y:S01]  /*dc00*/  @!P1 LDGSTS.E.BYPASS.LTC128B.128 [R8+0xc000], desc[UR48][R2.64], !P0 ;  /* 0x0c00000002089fae */ /* 0x0001e2000c101d70 */
[----:B------:R-:W-:Y:S02]  /*dc10*/  IMAD.MOV.U32 R13, RZ, RZ, R0 ;  /* 0x000000ffff0d7224 */ /* 0x000fe400078e0000 */
[----:B0-----:R-:W-:-:S05]  /*dc20*/  VIADD R3, R25, 0x60 ;  /* 0x0000006019037836 */ /* 0x001fca0000000000 */
[----:B------:R-:W-:Y:S01]  /*dc30*/  ISETP.GE.AND P1, PT, R3, R26, PT ;  /* 0x0000001a0300720c */ /* 0x000fe20003f26270 */
[----:B------:R-:W-:-:S12]  /*dc40*/  IMAD.MOV.U32 R5, RZ, RZ, R14 ;  /* 0x000000ffff057224 */ /* 0x000fd800078e000e */
[----:B------:R-:W-:Y:S05]  /*dc50*/  WARPSYNC.COLLECTIVE R15, `(.L_x_272) ;  /* 0x000000000f087348 */ /* 0x000fea0003c00000 */
[----:B------:R0:W1:Y:S02]  /*dc60*/  SHFL.IDX P6, R14, R13, R12, R11 ;  /* 0x0000000c0d0e7389 */ /* 0x00006400000c000b */
[----:B01----:R-:W-:Y:S01]  /*dc70*/  ENDCOLLECTIVE ;  /* 0x000000000000791b */ /* 0x003fe20003800000 */
.L_x_272:
[----:B------:R-:W-:Y:S02]  /*dc80*/  IMAD.MOV.U32 R13, RZ, RZ, R6 ;  /* 0x000000ffff0d7224 */ /* 0x000fe400078e0006 */
[----:B------:R-:W-:Y:S02]  /*dc90*/  IMAD.MOV.U32 R12, RZ, RZ, RZ ;  /* 0x000000ffff0c7224 */ /* 0x000fe400078e00ff */
[----:B------:R-:W-:-:S07]  /*dca0*/  IMAD.MOV.U32 R7, RZ, RZ, R14 ;  /* 0x000000ffff077224 */ /* 0x000fce00078e000e */
[----:B------:R-:W-:Y:S05]  /*dcb0*/  WARPSYNC.COLLECTIVE R15, `(.L_x_273) ;  /* 0x000000000f087348 */ /* 0x000fea0003c00000 */
[----:B------:R0:W1:Y:S02]  /*dcc0*/  SHFL.IDX P6, R14, R13, R12, R11 ;  /* 0x0000000c0d0e7389 */ /* 0x00006400000c000b */
[----:B01----:R-:W-:Y:S01]  /*dcd0*/  ENDCOLLECTIVE ;  /* 0x000000000000791b */ /* 0x003fe20003800000 */
.L_x_273:
        /* <DEDUP_REMOVED lines=11> */
.L_x_274:
[----:B------:R-:W-:-:S05]  /*dd90*/  VIADD R3, R25, 0x80 ;  /* 0x0000008019037836 */ /* 0x000fca0000000000 */
[----:B------:R-:W-:Y:S01]  /*dda0*/  ISETP.GE.AND P2, PT, R3, R26, PT ;  /* 0x0000001a0300720c */ /* 0x000fe20003f46270 */
[----:B------:R-:W-:Y:S02]  /*ddb0*/  IMAD.MOV.U32 R13, RZ, RZ, R6 ;  /* 0x000000ffff0d7224 */ /* 0x000fe400078e0006 */
[----:B------:R-:W-:-:S10]  /*ddc0*/  IMAD.MOV.U32 R12, RZ, RZ, 0x1 ;  /* 0x00000001ff0c7424 */ /* 0x000fd400078e00ff */
[----:B------:R-:W-:-:S13]  /*ddd0*/  @!P2 IADD3 R2, P1, R10, R14, RZ ;  /* 0x0000000e0a02a210 */ /* 0x000fda0007f3e0ff */
[----:B------:R-:W-:Y:S05]  /*dde0*/  WARPSYNC.COLLECTIVE R15, `(.L_x_275) ;  /* 0x000000000f087348 */ /* 0x000fea0003c00000 */
[----:B------:R0:W1:Y:S02]  /*ddf0*/  SHFL.IDX P6, R14, R13, R12, R11 ;  /* 0x0000000c0d0e7389 */ /* 0x00006400000c000b */
[----:B01----:R-:W-:Y:S01]  /*de00*/  ENDCOLLECTIVE ;  /* 0x000000000000791b */ /* 0x003fe20003800000 */
.L_x_275:
        /* <DEDUP_REMOVED lines=10> */
.L_x_276:
[----:B------:R-:W-:Y:S05]  /*deb0*/  BRA `(.L_x_277) ;  /* 0xffffffd400387947 */ /* 0x000fea000383ffff */
.L_x_201:
[----:B0-----:R0:W2:Y:S02]  /*dec0*/  SYNCS.PHASECHK.TRANS64.TRYWAIT P0, [R16+URZ+0x13220], R3 ;  /* 0x01322003100075a7 */ /* 0x0010a4000800017f */
[----:B--2---:R-:W-:Y:S05]  /*ded0*/  @!P0 NANOSLEEP.SYNCS 0x989680 ;  /* 0x009896800000895d */ /* 0x004fea0003900000 */
[----:B------:R-:W2:Y:S02]  /*dee0*/  @!P0 SYNCS.PHASECHK.TRANS64 P0, [R16+URZ+0x13220], R3 ;  /* 0x01322003100085a7 */ /* 0x000ea4000800007f */
[----:B--2---:R-:W-:Y:S05]  /*def0*/  @!P0 BRA `(.L_x_201) ;  /* 0xfffffffc00f08947 */ /* 0x004fea000383ffff */
[----:B------:R-:W-:Y:S05]  /*df00*/  BRA `(.L_x_278) ;  /* 0xffffffd400947947 */ /* 0x000fea000383ffff */
.L_x_207:
[----:B0-----:R0:W2:Y:S02]  /*df10*/  SYNCS.PHASECHK.TRANS64.TRYWAIT P0, [R4+URZ+0x13280], R3 ;  /* 0x01328003040075a7 */ /* 0x0010a4000800017f */
[----:B--2---:R-:W-:Y:S05]  /*df20*/  @!P0 NANOSLEEP.SYNCS 0x989680 ;  /* 0x009896800000895d */ /* 0x004fea0003900000 */
[----:B------:R-:W2:Y:S02]  /*df30*/  @!P0 SYNCS.PHASECHK.TRANS64 P0, [R4+URZ+0x13280], R3 ;  /* 0x01328003040085a7 */ /* 0x000ea4000800007f */
[----:B--2---:R-:W-:Y:S05]  /*df40*/  @!P0 BRA `(.L_x_207) ;  /* 0xfffffffc00f08947 */ /* 0x004fea000383ffff */
[----:B------:R-:W-:Y:S05]  /*df50*/  BRA `(.L_x_279) ;  /* 0xffffffd800447947 */ /* 0x000fea000383ffff */
.L_x_212:
[----:B--2---:R2:W3:Y:S02]  /*df60*/  SYNCS.PHASECHK.TRANS64.TRYWAIT P0, [R4+URZ+0x13240], R3 ;  /* 0x01324003040075a7 */ /* 0x0044e4000800017f */
[----:B---3--:R-:W-:Y:S05]  /*df70*/  @!P0 NANOSLEEP.SYNCS 0x989680 ;  /* 0x009896800000895d */ /* 0x008fea0003900000 */
[----:B------:R-:W3:Y:S02]  /*df80*/  @!P0 SYNCS.PHASECHK.TRANS64 P0, [R4+URZ+0x13240], R3 ;  /* 0x01324003040085a7 */ /* 0x000ee4000800007f */
[----:B---3--:R-:W-:Y:S05]  /*df90*/  @!P0 BRA `(.L_x_212) ;  /* 0xfffffffc00f08947 */ /* 0x008fea000383ffff */
[----:B------:R-:W-:Y:S05]  /*dfa0*/  BRA `(.L_x_280) ;  /* 0xffffffd800c07947 */ /* 0x000fea000383ffff */
.L_x_218:
[----:B0-----:R0:W2:Y:S02]  /*dfb0*/  SYNCS.PHASECHK.TRANS64.TRYWAIT P0, [R3+URZ+0x13270], R2 ;  /* 0x01327002030075a7 */ /* 0x0010a4000800017f */
[----:B--2---:R-:W-:Y:S05]  /*dfc0*/  @!P0 NANOSLEEP.SYNCS 0x989680 ;  /* 0x009896800000895d */ /* 0x004fea0003900000 */
[----:B------:R-:W2:Y:S02]  /*dfd0*/  @!P0 SYNCS.PHASECHK.TRANS64 P0, [R3+URZ+0x13270], R2 ;  /* 0x01327002030085a7 */ /* 0x000ea4000800007f */
[----:B--2---:R-:W-:Y:S05]  /*dfe0*/  @!P0 BRA `(.L_x_218) ;  /* 0xfffffffc00f08947 */ /* 0x004fea000383ffff */
[----:B------:R-:W-:Y:S05]  /*dff0*/  BRA `(.L_x_281) ;  /* 0xffffffdc005c7947 */ /* 0x000fea000383ffff */
.L_x_220:
[----:B0-----:R0:W2:Y:S02]  /*e000*/  SYNCS.PHASECHK.TRANS64.TRYWAIT P0, [R3+URZ+0x13260], R2 ;  /* 0x01326002030075a7 */ /* 0x0010a4000800017f */
[----:B--2---:R-:W-:Y:S05]  /*e010*/  @!P0 NANOSLEEP.SYNCS 0x989680 ;  /* 0x009896800000895d */ /* 0x004fea0003900000 */
[----:B------:R-:W2:Y:S02]  /*e020*/  @!P0 SYNCS.PHASECHK.TRANS64 P0, [R3+URZ+0x13260], R2 ;  /* 0x01326002030085a7 */ /* 0x000ea4000800007f */
[----:B--2---:R-:W-:Y:S05]  /*e030*/  @!P0 BRA `(.L_x_220) ;  /* 0xfffffffc00f08947 */ /* 0x004fea000383ffff */
[----:B------:R-:W-:Y:S05]  /*e040*/  BRA `(.L_x_282) ;  /* 0xffffffdc00647947 */ /* 0x000fea000383ffff */
.L_x_227:
[----:B0-----:R0:W2:Y:S02]  /*e050*/  SYNCS.PHASECHK.TRANS64.TRYWAIT P1, [R2+URZ+0x13270], R3 ;  /* 0x01327003020075a7 */ /* 0x0010a4000802017f */
[----:B--2---:R-:W-:Y:S05]  /*e060*/  @!P1 NANOSLEEP.SYNCS 0x989680 ;  /* 0x009896800000995d */ /* 0x004fea0003900000 */
[----:B------:R-:W2:Y:S02]  /*e070*/  @!P1 SYNCS.PHASECHK.TRANS64 P1, [R2+URZ+0x13270], R3 ;  /* 0x01327003020095a7 */ /* 0x000ea4000802007f */
[----:B--2---:R-:W-:Y:S05]  /*e080*/  @!P1 BRA `(.L_x_227) ;  /* 0xfffffffc00f09947 */ /* 0x004fea000383ffff */
[----:B------:R-:W-:Y:S05]  /*e090*/  BRA `(.L_x_283) ;  /* 0xffffffe000a87947 */ /* 0x000fea000383ffff */
.L_x_229:
[----:B0-----:R0:W2:Y:S02]  /*e0a0*/  SYNCS.PHASECHK.TRANS64.TRYWAIT P1, [R2+URZ+0x13260], R5 ;  /* 0x01326005020075a7 */ /* 0x0010a4000802017f */
[----:B--2---:R-:W-:Y:S05]  /*e0b0*/  @!P1 NANOSLEEP.SYNCS 0x989680 ;  /* 0x009896800000995d */ /* 0x004fea0003900000 */
[----:B------:R-:W2:Y:S02]  /*e0c0*/  @!P1 SYNCS.PHASECHK.TRANS64 P1, [R2+URZ+0x13260], R5 ;  /* 0x01326005020095a7 */ /* 0x000ea4000802007f */
[----:B--2---:R-:W-:Y:S05]  /*e0d0*/  @!P1 BRA `(.L_x_229) ;  /* 0xfffffffc00f09947 */ /* 0x004fea000383ffff */
[----:B------:R-:W-:Y:S05]  /*e0e0*/  BRA `(.L_x_284) ;  /* 0xffffffe000b07947 */ /* 0x000fea000383ffff */
.L_x_242:
[----:B0-----:R0:W1:Y:S02]  /*e0f0*/  SYNCS.PHASECHK.TRANS64.TRYWAIT P0, [R7+URZ+0x13220], R0 ;  /* 0x01322000070075a7 */ /* 0x001064000800017f */
[----:B-1----:R-:W-:Y:S05]  /*e100*/  @!P0 NANOSLEEP.SYNCS 0x989680 ;  /* 0x009896800000895d */ /* 0x002fea0003900000 */
[----:B------:R-:W1:Y:S02]  /*e110*/  @!P0 SYNCS.PHASECHK.TRANS64 P0, [R7+URZ+0x13220], R0 ;  /* 0x01322000070085a7 */ /* 0x000e64000800007f */
[----:B-1----:R-:W-:Y:S05]  /*e120*/  @!P0 BRA `(.L_x_242) ;  /* 0xfffffffc00f08947 */ /* 0x002fea000383ffff */
[----:B------:R-:W-:Y:S05]  /*e130*/  BRA `(.L_x_285) ;  /* 0xfffffff0000c7947 */ /* 0x000fea000383ffff */
.L_x_243:
[----:B------:R-:W1:Y:S01]  /*e140*/  S2R R2, SR_TID.X ;  /* 0x0000000000027919 */ /* 0x000e620000002100 */
[----:B------:R-:W-:Y:S01]  /*e150*/  BSSY B0, `(.L_x_286) ;  /* 0x000000a000007945 */ /* 0x000fe20003800000 */
[----:B------:R-:W-:Y:S02]  /*e160*/  IMAD.MOV.U32 R12, RZ, RZ, RZ ;  /* 0x000000ffff0c7224 */ /* 0x000fe400078e00ff */
[----:B------:R-:W-:Y:S02]  /*e170*/  IMAD.MOV.U32 R11, RZ, RZ, 0x1f ;  /* 0x0000001fff0b7424 */ /* 0x000fe400078e00ff */
[----:B------:R-:W-:Y:S01]  /*e180*/  IMAD.MOV.U32 R15, RZ, RZ, -0x1 ;  /* 0xffffffffff0f7424 */ /* 0x000fe200078e00ff */
[----:B-1----:R-:W-:-:S04]  /*e190*/  SHF.R.U32.HI R2, RZ, 0x5, R2 ;  /* 0x00000005ff027819 */ /* 0x002fc80000011602 */
[----:B------:R-:W-:-:S05]  /*e1a0*/  LOP3.LUT R2, R2, 0x3, RZ, 0xc0, !PT ;  /* 0x0000000302027812 */ /* 0x000fca00078ec0ff */
[----:B------:R-:W-:-:S07]  /*e1b0*/  IMAD.MOV.U32 R13, RZ, RZ, R2 ;  /* 0x000000ffff0d7224 */ /* 0x000fce00078e0002 */
[----:B0-----:R-:W-:Y:S05]  /*e1c0*/  WARPSYNC.COLLECTIVE R15, `(.L_x_287) ;  /* 0x000000000f087348 */ /* 0x001fea0003c00000 */
[----:B------:R1:W2:Y:S02]  /*e1d0*/  SHFL.IDX P6, R14, R13, R12, R11 ;  /* 0x0000000c0d0e7389 */ /* 0x0002a400000c000b */
[----:B012---:R-:W-:Y:S01]  /*e1e0*/  ENDCOLLECTIVE ;  /* 0x000000000000791b */ /* 0x007fe20003800000 */
.L_x_287:
[----:B------:R-:W-:Y:S05]  /*e1f0*/  BSYNC B0 ;  /* 0x0000000000007941 */ /* 0x000fea0003800000 */
.L_x_286:
[----:B------:R-:W-:Y:S05]  /*e200*/  BRA `(.L_x_288) ;  /* 0xffffffec00f47947 */ /* 0x000fea000383ffff */
.L_x_246:
[----:B------:R-:W-:Y:S01]  /*e210*/  BSSY B1, `(.L_x_289) ;  /* 0x0000006000017945 */ /* 0x000fe20003800000 */
[----:B------:R-:W-:-:S07]  /*e220*/  IMAD.MOV.U32 R15, RZ, RZ, -0x1 ;  /* 0xffffffffff0f7424 */ /* 0x000fce00078e00ff */
[----:B0-----:R-:W-:Y:S05]  /*e230*/  WARPSYNC.COLLECTIVE R15, `(.L_x_290) ;  /* 0x000000000f0c7348 */ /* 0x001fea0003c00000 */
[----:B------:R-:W-:Y:S02]  /*e240*/  ELECT P6, UR62, PT ;  /* 0x00000000003e782f */ /* 0x000fe400038c0000 */
[----:B------:R-:W-:Y:S01]  /*e250*/  MOV R14, UR62 ;  /* 0x0000003e000e7c02 */ /* 0x000fe20008000f00 */
[----:B0-----:R-:W-:Y:S10]  /*e260*/  ENDCOLLECTIVE ;  /* 0x000000000000791b */ /* 0x001ff40003800000 */
.L_x_290:
[----:B------:R-:W-:Y:S05]  /*e270*/  BSYNC B1 ;  /* 0x0000000000017941 */ /* 0x000fea0003800000 */
.L_x_289:
[----:B------:R-:W-:Y:S05]  /*e280*/  BRA `(.L_x_291) ;  /* 0xffffffec00ec7947 */ /* 0x000fea000383ffff */
.L_x_248:
[----:B0-----:R0:W1:Y:S02]  /*e290*/  SYNCS.PHASECHK.TRANS64.TRYWAIT P1, [R5+URZ], R4 ;  /* 0x00000004050075a7 */ /* 0x001064000802017f */
[----:B-1----:R-:W-:Y:S05]  /*e2a0*/  @!P1 NANOSLEEP.SYNCS 0x989680 ;  /* 0x009896800000995d */ /* 0x002fea0003900000 */
[----:B------:R-:W1:Y:S02]  /*e2b0*/  @!P1 SYNCS.PHASECHK.TRANS64 P1, [R5+URZ], R4 ;  /* 0x00000004050095a7 */ /* 0x000e64000802007f */
[----:B-1----:R-:W-:Y:S05]  /*e2c0*/  @!P1 BRA `(.L_x_248) ;  /* 0xfffffffc00f09947 */ /* 0x002fea000383ffff */
[----:B------:R-:W-:Y:S05]  /*e2d0*/  BRA `(.L_x_292) ;  /* 0xfffffff000207947 */ /* 0x000fea000383ffff */
.L_x_249:
[----:B-1----:R1:W2:Y:S02]  /*e2e0*/  SYNCS.PHASECHK.TRANS64.TRYWAIT P1, [R3+URZ], R0 ;  /* 0x00000000030075a7 */ /* 0x0022a4000802017f */
[----:B--2---:R-:W-:Y:S05]  /*e2f0*/  @!P1 NANOSLEEP.SYNCS 0x989680 ;  /* 0x009896800000995d */ /* 0x004fea0003900000 */
[----:B------:R-:W2:Y:S02]  /*e300*/  @!P1 SYNCS.PHASECHK.TRANS64 P1, [R3+URZ], R0 ;  /* 0x00000000030095a7 */ /* 0x000ea4000802007f */
[----:B--2---:R-:W-:Y:S05]  /*e310*/  @!P1 BRA `(.L_x_249) ;  /* 0xfffffffc00f09947 */ /* 0x004fea000383ffff */
[----:B------:R-:W-:Y:S05]  /*e320*/  BRA `(.L_x_293) ;  /* 0xfffffff000147947 */ /* 0x000fea000383ffff */
.L_x_251:
[----:B-1----:R1:W2:Y:S02]  /*e330*/  SYNCS.PHASECHK.TRANS64.TRYWAIT P1, [R3+URZ+0x13260], R4 ;  /* 0x01326004030075a7 */ /* 0x0022a4000802017f */
[----:B--2---:R-:W-:Y:S05]  /*e340*/  @!P1 NANOSLEEP.SYNCS 0x989680 ;  /* 0x009896800000995d */ /* 0x004fea0003900000 */
[----:B------:R-:W2:Y:S02]  /*e350*/  @!P1 SYNCS.PHASECHK.TRANS64 P1, [R3+URZ+0x13260], R4 ;  /* 0x01326004030095a7 */ /* 0x000ea4000802007f */
[----:B--2---:R-:W-:Y:S05]  /*e360*/  @!P1 BRA `(.L_x_251) ;  /* 0xfffffffc00f09947 */ /* 0x004fea000383ffff */
[----:B------:R-:W-:Y:S05]  /*e370*/  BRA `(.L_x_294) ;  /* 0xfffffff000147947 */ /* 0x000fea000383ffff */
.L_x_253:
[----:B0-----:R0:W2:Y:S02]  /*e380*/  SYNCS.PHASECHK.TRANS64.TRYWAIT P1, [R5+URZ+0x13260], R0 ;  /* 0x01326000050075a7 */ /* 0x0010a4000802017f */
[----:B--2---:R-:W-:Y:S05]  /*e390*/  @!P1 NANOSLEEP.SYNCS 0x989680 ;  /* 0x009896800000995d */ /* 0x004fea0003900000 */
[----:B------:R-:W2:Y:S02]  /*e3a0*/  @!P1 SYNCS.PHASECHK.TRANS64 P1, [R5+URZ+0x13260], R0 ;  /* 0x01326000050095a7 */ /* 0x000ea4000802007f */
[----:B--2---:R-:W-:Y:S05]  /*e3b0*/  @!P1 BRA `(.L_x_253) ;  /* 0xfffffffc00f09947 */ /* 0x004fea000383ffff */
[----:B------:R-:W-:Y:S05]  /*e3c0*/  BRA `(.L_x_295) ;  /* 0xfffffff000147947 */ /* 0x000fea000383ffff */
.L_x_255:
[----:B--2---:R2:W3:Y:S02]  /*e3d0*/  SYNCS.PHASECHK.TRANS64.TRYWAIT P0, [R3+URZ+0x13280], R4 ;  /* 0x01328004030075a7 */ /* 0x0044e4000800017f */
[----:B---3--:R-:W-:Y:S05]  /*e3e0*/  @!P0 NANOSLEEP.SYNCS 0x989680 ;  /* 0x009896800000895d */ /* 0x008fea0003900000 */
[----:B------:R-:W3:Y:S02]  /*e3f0*/  @!P0 SYNCS.PHASECHK.TRANS64 P0, [R3+URZ+0x13280], R4 ;  /* 0x01328004030085a7 */ /* 0x000ee4000800007f */
[----:B---3--:R-:W-:Y:S05]  /*e400*/  @!P0 BRA `(.L_x_255) ;  /* 0xfffffffc00f08947 */ /* 0x008fea000383ffff */
[----:B------:R-:W-:Y:S05]  /*e410*/  BRA `(.L_x_256) ;  /* 0xfffffff000107947 */ /* 0x000fea000383ffff */
.L_x_296:
        /* <DEDUP_REMOVED lines=14> */
.L_x_2198:


//--------------------- .text._ZN7cutlass13device_kernelIN5flash11enable_sm90INS1_16FlashAttnFwdSm90INS1_25CollectiveMainloopFwdSm90ILi2EN4cute5tupleIJNS5_1CILi1EEES8_S8_EEENS6_IJNS7_ILi192EEENS7_ILi160EEENS7_ILi64EEEEEELi64ENS_12float_e4m3_tEfNS_4arch4Sm90ELb0ELb0ELb0ELb1ELb0ELb1ELb0ELb1ELb1ELb1ELb0ELb0EEENS1_21CollectiveEpilogueFwdINS6_IJSA_SC_SB_EEES9_NS_10bfloat16_tESG_Li384ELb1ELb1ELb0ELb1EEENS1_36VarlenDynamicPersistentTileSchedulerILi192ELi160ELi384ELi128ELb0ELb1ELb1ELb0ELb1ELb1EEEEEEEEEvNT_6ParamsE --------------------------
	.section	.text._ZN7cutlass13device_kernelIN5flash11enable_sm90INS1_16FlashAttnFwdSm90INS1_25CollectiveMainloopFwdSm90ILi2EN4cute5tupleIJNS5_1CILi1EEES8_S8_EEENS6_IJNS7_ILi192EEENS7_ILi160EEENS7_ILi64EEEEEELi64ENS_12float_e4m3_tEfNS_4arch4Sm90ELb0ELb0ELb0ELb1ELb0ELb1ELb0ELb1ELb1ELb1ELb0ELb0EEENS1_21CollectiveEpilogueFwdINS6_IJSA_SC_SB_EEES9_NS_10bfloat16_tESG_Li384ELb1ELb1ELb0ELb1EEENS1_36VarlenDynamicPersistentTileSchedulerILi192ELi160ELi384ELi128ELb0ELb1ELb1ELb0ELb1ELb1EEEEEEEEEvNT_6ParamsE,"ax",@progbits
	.align	128
.text._ZN7cutlass13device_kernelIN5flash11enable_sm90INS1_16FlashAttnFwdSm90INS1_25CollectiveMainloopFwdSm90ILi2EN4cute5tupleIJNS5_1CILi1EEES8_S8_EEENS6_IJNS7_ILi192EEENS7_ILi160EEENS7_ILi64EEEEEELi64ENS_12float_e4m3_tEfNS_4arch4Sm90ELb0ELb0ELb0ELb1ELb0ELb1ELb0ELb1ELb1ELb1ELb0ELb0EEENS1_21CollectiveEpilogueFwdINS6_IJSA_SC_SB_EEES9_NS_10bfloat16_tESG_Li384ELb1ELb1ELb0ELb1EEENS1_36VarlenDynamicPersistentTileSchedulerILi192ELi160ELi384ELi128ELb0ELb1ELb1ELb0ELb1ELb1EEEEEEEEEvNT_6ParamsE:
        .type           _ZN7cutlass13device_kernelIN5flash11enable_sm90INS1_16FlashAttnFwdSm90INS1_25CollectiveMainloopFwdSm90ILi2EN4cute5tupleIJNS5_1CILi1EEES8_S8_EEENS6_IJNS7_ILi192EEENS7_ILi160EEENS7_ILi64EEEEEELi64ENS_12float_e4m3_tEfNS_4arch4Sm90ELb0ELb0ELb0ELb1ELb0ELb1ELb0ELb1ELb1ELb1ELb0ELb0EEENS1_21CollectiveEpilogueFwdINS6_IJSA_SC_SB_EEES9_NS_10bfloat16_tESG_Li384ELb1ELb1ELb0ELb1EEENS1_36VarlenDynamicPersistentTileSchedulerILi192ELi160ELi384ELi128ELb0ELb1ELb1ELb0ELb1ELb1EEEEEEEEEvNT_6ParamsE,@function
        .size           _ZN7cutlass13device_kernelIN5flash11enable_sm90INS1_16FlashAttnFwdSm90INS1_25CollectiveMainloopFwdSm90ILi2EN4cute5tupleIJNS5_1CILi1EEES8_S8_EEENS6_IJNS7_ILi192EEENS7_ILi160EEENS7_ILi64EEEEEELi64ENS_12float_e4m3_tEfNS_4arch4Sm90ELb0ELb0ELb0ELb1ELb0ELb1ELb0ELb1ELb1ELb1ELb0ELb0EEENS1_21CollectiveEpilogueFwdINS6_IJSA_SC_SB_EEES9_NS_10bfloat16_tESG_Li384ELb1ELb1ELb0ELb1EEENS1_36VarlenDynamicPersistentTileSchedulerILi192ELi160ELi384ELi128ELb0ELb1ELb1ELb0ELb1ELb1EEEEEEEEEvNT_6ParamsE,(.L_x_2199 - _ZN7cutlass13device_kernelIN5flash11enable_sm90INS1_16FlashAttnFwdSm90INS1_25CollectiveMainloopFwdSm90ILi2EN4cute5tupleIJNS5_1CILi1EEES8_S8_EEENS6_IJNS7_ILi192EEENS7_ILi160EEENS7_ILi64EEEEEELi64ENS_12float_e4m3_tEfNS_4arch4Sm90ELb0ELb0ELb0ELb1ELb0ELb1ELb0ELb1ELb1ELb1ELb0ELb0EEENS1_21CollectiveEpilogueFwdINS6_IJSA_SC_SB_EEES9_NS_10bfloat16_tESG_Li384ELb1ELb1ELb0ELb1EEENS1_36VarlenDynamicPersistentTileSchedulerILi192ELi160ELi384ELi128ELb0ELb1ELb1ELb0ELb1ELb1EEEEEEEEEvNT_6ParamsE)
        .other          _ZN7cutlass13device_kernelIN5flash11enable_sm90INS1_16FlashAttnFwdSm90INS1_25CollectiveMainloopFwdSm90ILi2EN4cute5tupleIJNS5_1CILi1EEES8_S8_EEENS6_IJNS7_ILi192EEENS7_ILi160EEENS7_ILi64EEEEEELi64ENS_12float_e4m3_tEfNS_4arch4Sm90ELb0ELb0ELb0ELb1ELb0ELb1ELb0ELb1ELb1ELb1ELb0ELb0EEENS1_21CollectiveEpilogueFwdINS6_IJSA_SC_SB_EEES9_NS_10bfloat16_tESG_Li384ELb1ELb1ELb0ELb1EEENS1_36VarlenDynamicPersistentTileSchedulerILi192ELi160ELi384ELi128ELb0ELb1ELb1ELb0ELb1ELb1EEEEEEEEEvNT_6ParamsE,@"STO_CUDA_ENTRY STV_DEFAULT"
_ZN7cutlass13device_kernelIN5flash11enable_sm90INS1_16FlashAttnFwdSm90INS1_25CollectiveMainloopFwdSm90ILi2EN4cute5tupleIJNS5_1CILi1EEES8_S8_EEENS6_IJNS7_ILi192EEENS7_ILi160EEENS7_ILi64EEEEEELi64ENS_12float_e4m3_tEfNS_4arch4Sm90ELb0ELb0ELb0ELb1ELb0ELb1ELb0ELb1ELb1ELb1ELb0ELb0EEENS1_21CollectiveEpilogueFwdINS6_IJSA_SC_SB_EEES9_NS_10bfloat16_tESG_Li384ELb1ELb1ELb0ELb1EEENS1_36VarlenDynamicPersistentTileSchedulerILi192ELi160ELi384ELi128ELb0ELb1ELb1ELb0ELb1ELb1EEEEEEEEEvNT_6ParamsE:
[----:B------:R-:W0:Y:S02]  /*0000*/  LDC R1, c[0x0][0x28] ;  /* 0x00000a00ff017b82 */ /* 0x000e240000000800 */
[----:B0-----:R-:W-:Y:S01]  /*0010*/  VIADD R1, R1, 0xffffff80 ;  /* 0xffffff8001017836 */ /* 0x001fe20000000000 */
[----:B------:R-:W0:Y:S01]  /*0020*/  S2R R3, SR_TID.X ;  /* 0x0000000000037919 */ /* 0x000e220000002100 */
[----:B------:R-:W-:Y:S01]  /*0030*/  ELECT P0, URZ, PT ;  /* 0x00000000003f782f */ /* 0x000fe20003800000 */
[----:B------:R-:W-:Y:S01]  /*0040*/  BSSY B0, `(.L_x_297) ;  /* 0x0000013000007945 */ /* 0x000fe20003800000 */
[----:B0-----:R-:W-:-:S05]  /*0050*/  SHF.R.U32.HI R0, RZ, 0x5, R3 ;  /* 0x00000005ff007819 */ /* 0x001fca0000011603 */
[----:B------:R-:W0:Y:S02]  /*0060*/  SHFL.IDX PT, R2, R0, RZ, 0x1f ;  /* 0x00001fff00027589 */ /* 0x000e2400000e0000 */
[----:B0-----:R-:W-:-:S13]  /*0070*/  ISETP.EQ.AND P0, PT, R2, RZ, P0 ;  /* 0x000000ff0200720c */ /* 0x001fda0000702270 */
[----:B------:R-:W-:Y:S05]  /*0080*/  @!P0 BRA `(.L_x_298) ;  /* 0x0000000000388947 */ /* 0x000fea0003800000 */
[----:B------:R-:W-:Y:S02]  /*0090*/  ULDC.64 UR4, c[0x0][0x198] ;  /* 0x0000660000047ab9 */ /* 0x000fe40000000a00 */
[----:B------:R-:W-:Y:S02]  /*00a0*/  UIADD3 UR6, UP0, UR4, 0x370, URZ ;  /* 0x0000037004067890 */ /* 0x000fe4000ff1e03f */
[----:B------:R-:W-:Y:S02]  /*00b0*/  UIADD3 UR8, UP1, UR4, 0x470, URZ ;  /* 0x0000047004087890 */ /* 0x000fe4000ff3e03f */
[----:B------:R-:W-:Y:S02]  /*00c0*/  UIADD3 UR10, UP2, UR4, 0x570, URZ ;  /* 0x00000570040a7890 */ /* 0x000fe4000ff5e03f */
[----:B------:R-:W-:Y:S02]  /*00d0*/  UIADD3 UR4, UP3, UR4, 0x670, URZ ;  /* 0x0000067004047890 */ /* 0x000fe4000ff7e03f */
[----:B------:R-:W-:-:S02]  /*00e0*/  UIADD3.X UR7, URZ, UR5, URZ, UP0, !UPT ;  /* 0x000000053f077290 */ /* 0x000fc400087fe43f */
[----:B------:R-:W-:Y:S02]  /*00f0*/  UIADD3.X UR9, URZ, UR5, URZ, UP1, !UPT ;  /* 0x000000053f097290 */ /* 0x000fe40008ffe43f */
[----:B------:R-:W-:Y:S02]  /*0100*/  UIADD3.X UR11, URZ, UR5, URZ, UP2, !UPT ;  /* 0x000000053f0b7290 */ /* 0x000fe400097fe43f */
[----:B------:R-:W-:-:S03]  /*0110*/  UIADD3.X UR5, URZ, UR5, URZ, UP3, !UPT ;  /* 0x000000053f057290 */ /* 0x000fc60009ffe43f */
[----:B------:R0:W-:Y:S02]  /*0120*/  UTMACCTL.PF [UR6] ;  /* 0x00000000060079b9 */ /* 0x0001e40008040000 */
[----:B------:R0:W-:Y:S02]  /*0130*/  UTMACCTL.PF [UR8] ;  /* 0x00000000080079b9 */ /* 0x0001e40008040000 */
[----:B------:R0:W-:Y:S02]  /*0140*/  UTMACCTL.PF [UR10] ;  /* 0x000000000a0079b9 */ /* 0x0001e40008040000 */
[----:B------:R0:W-:Y:S02]  /*0150*/  UTMACCTL.PF [UR4] ;  /* 0x00000000040079b9 */ /* 0x0001e40008040000 */
[----:B0-----:R-:W-:Y:S01]  /*0160*/  NOP ;  /* 0x0000000000007918 */ /* 0x001fe20000000000 */
.L_x_298:
[----:B------:R-:W-:Y:S05]  /*0170*/  BSYNC B0 ;  /* 0x0000000000007941 */ /* 0x000fea0003800000 */
.L_x_297:
[----:B------:R-:W-:Y:S01]  /*0180*/  VOTEU.ANY UP0, P0 ;  /* 0x00000000003f7886 */ /* 0x000fe20000000100 */
[----:B------:R-:W0:Y:S01]  /*0190*/  SHFL.IDX PT, R2, R0, RZ, 0x1f ;  /* 0x00001fff00027589 */ /* 0x000e2200000e0000 */
[----:B------:R-:W-:Y:S01]  /*01a0*/  UMOV UR4, 0x80 ;  /* 0x0000008000047882 */ /* 0x000fe20000000000 */
[----:B------:R-:W-:Y:S01]  /*01b0*/  UMOV UR7, 0x180 ;  /* 0x0000018000077882 */ /* 0x000fe20000000000 */
[----:B------:R-:W-:Y:S01]  /*01c0*/  SHF.R.U32.HI R3, RZ, 0x7, R3 ;  /* 0x00000007ff037819 */ /* 0x000fe20000011603 */
[----:B------:R-:W1:Y:S01]  /*01d0*/  @UP0 S2UR UR8, SR_CgaCtaId ;  /* 0x00000000000809c3 */ /* 0x000e620000008800 */
[----:B------:R-:W-:Y:S01]  /*01e0*/  @UP0 UMOV UR6, 0x400 ;  /* 0x0000040000060882 */ /* 0x000fe20000000000 */
[----:B------:R-:W-:-:S04]  /*01f0*/  @UP0 UIADD3 UR4, -UR4, 0x100000, URZ ;  /* 0x0010000004040890 */ /* 0x000fc8000fffe13f */
[----:B------:R-:W-:Y:S02]  /*0200*/  @UP0 USHF.L.U32 UR5, UR4, 0xb, URZ ;  /* 0x0000000b04050899 */ /* 0x000fe4000800063f */
[----:B------:R-:W-:Y:S01]  /*0210*/  @UP0 USHF.L.U32 UR4, UR4, 0x1, URZ ;  /* 0x0000000104040899 */ /* 0x000fe2000800063f */
[----:B------:R-:W-:Y:S01]  /*0220*/  VOTEU.ANY UP1, P0 ;  /* 0x00000000003f7886 */ /* 0x000fe20000020100 */
[----:B0-----:R-:W-:Y:S02]  /*0230*/  ISETP.NE.AND P1, PT, R2, RZ, PT ;  /* 0x000000ff0200720c */ /* 0x001fe40003f25270 */
[----:B------:R0:W2:Y:S01]  /*0240*/  SHFL.IDX PT, R2, R3, RZ, 0x1f ;  /* 0x00001fff03027589 */ /* 0x0000a200000e0000 */
[----:B-1----:R-:W-:Y:S02]  /*0250*/  @UP0 ULEA UR8, UR8, UR6, 0x18 ;  /* 0x0000000608080291 */ /* 0x002fe4000f8ec03f */
[----:B------:R-:W-:-:S04]  /*0260*/  @UP0 UIADD3 UR6, -UR7, 0x100000, URZ ;  /* 0x0010000007060890 */ /* 0x000fc8000fffe13f */
[----:B------:R-:W-:Y:S02]  /*0270*/  @UP0 USHF.L.U32 UR7, UR6, 0xb, URZ ;  /* 0x0000000b06070899 */ /* 0x000fe4000800063f */
[----:B------:R-:W-:Y:S01]  /*0280*/  @UP0 USHF.L.U32 UR6, UR6, 0x1, URZ ;  /* 0x0000000106060899 */ /* 0x000fe2000800063f */
[----:B------:R-:W-:Y:S01]  /*0290*/  VOTEU.ANY UP0, P0 ;  /* 0x00000000003f7886 */ /* 0x000fe20000000100 */
[----:B------:R-:W1:Y:S04]  /*02a0*/  FENCE.VIEW.ASYNC.S ;  /* 0x00000000000073c6 */ /* 0x000e680000000000 */
[----:B-1----:R0:W1:Y:S06]  /*02b0*/  @UP0 SYNCS.EXCH.64 URZ, [UR8+0x13200], UR4 ;  /* 0x01320004083f05b2 */ /* 0x00206c0008000100 */
[----:B------:R0:W3:Y:S02]  /*02c0*/  @UP1 SYNCS.EXCH.64 URZ, [UR8+0x13220], UR6 ;  /* 0x01322006083f15b2 */ /* 0x0000e40008000100 */
[----:B0-----:R-:W-:Y:S05]  /*02d0*/  @P1 BRA `(.L_x_299) ;  /* 0x0000000000481947 */ /* 0x001fea0003800000 */
[----:B------:R-:W0:Y:S01]  /*02e0*/  S2UR UR5, SR_CgaCtaId ;  /* 0x00000000000579c3 */ /* 0x000e220000008800 */
        /* <DEDUP_REMOVED lines=15> */
[----:B------:R0:W0:Y:S01]  /*03e0*/  SYNCS.EXCH.64 URZ, [UR8+0x13248], UR6 ;  /* 0x01324806083f75b2 */ /* 0x0000220008000100 */
[----:B------:R-:W-:Y:S01]  /*03f0*/  NOP ;  /* 0x0000000000007918 */ /* 0x000fe20000000000 */
.L_x_299:
[----:B------:R-:W5:Y:S01]  /*0400*/  SHFL.IDX PT, R3, R0, RZ, 0x1f ;  /* 0x00001fff00037589 */ /* 0x000f6200000e0000 */
[----:B------:R-:W-:Y:S01]  /*0410*/  NOP ;  /* 0x0000000000007918 */ /* 0x000fe20000000000 */
[----:B-----5:R-:W-:-:S13]  /*0420*/  ISETP.NE.AND P0, PT, R3, RZ, PT ;  /* 0x000000ff0300720c */ /* 0x020fda0003f05270 */
        /* <DEDUP_REMOVED lines=17> */
[----:B------:R0:W0:Y:S01]  /*0540*/  SYNCS.EXCH.64 URZ, [UR8+0x13268], UR6 ;  /* 0x01326806083f75b2 */ /* 0x0000220008000100 */
[----:B------:R-:W-:Y:S01]  /*0550*/  NOP ;  /* 0x0000000000007918 */ /* 0x000fe20000000000 */
.L_x_300:
[----:B------:R-:W5:Y:S01]  /*0560*/  SHFL.IDX PT, R3, R0, RZ, 0x1f ;  /* 0x00001fff00037589 */ /* 0x000f6200000e0000 */
[----:B------:R-:W-:Y:S01]  /*0570*/  NOP ;  /* 0x0000000000007918 */ /* 0x000fe20000000000 */
[----:B-----5:R-:W-:-:S13]  /*0580*/  ISETP.NE.AND P0, PT, R3, RZ, PT ;  /* 0x000000ff0300720c */ /* 0x020fda0003f05270 */
        /* <DEDUP_REMOVED lines=13> */
[----:B------:R0:W0:Y:S01]  /*0660*/  SYNCS.EXCH.64 URZ, [UR6+0x13288], UR4 ;  /* 0x01328804063f75b2 */ /* 0x0000220008000100 */
[----:B------:R-:W-:Y:S01]  /*0670*/  NOP ;  /* 0x0000000000007918 */ /* 0x000fe20000000000 */
.L_x_301:
        /* <DEDUP_REMOVED lines=22> */
.L_x_302:
        /* <DEDUP_REMOVED lines=22> */
.L_x_303:
[----:B--2---:R-:W-:Y:S01]  /*0940*/  ISETP.NE.AND P0, PT, R2, RZ, PT ;  /* 0x000000ff0200720c */ /* 0x004fe20003f05270 */
[----:B------:R-:W-:Y:S01]  /*0950*/  IMAD.MOV.U32 R2, RZ, RZ, 0x1 ;  /* 0x00000001ff027424 */ /* 0x000fe200078e00ff */
[----:B------:R-:W-:Y:S01]  /*0960*/  NOP ;  /* 0x0000000000007918 */ /* 0x000fe20000000000 */
[----:B------:R-:W-:Y:S01]  /*0970*/  ULDC.64 UR40, c[0x0][0x208] ;  /* 0x0000820000287ab9 */ /* 0x000fe20000000a00 */
[----:B------:R-:W-:Y:S02]  /*0980*/  BSSY B8, `(.L_x_304) ;  /* 0x000142a000087945 */ /* 0x000fe40003800000 */
[----:B------:R-:W-:-:S05]  /*0990*/  SEL R2, R2, 0x2, !P0 ;  /* 0x0000000202027807 */ /* 0x000fca0004000000 */
[----:B------:R2:W-:Y:S01]  /*09a0*/  STL [R1+0x34], R2 ;  /* 0x0000340201007387 */ /* 0x0005e20000100800 */
[----:B01-34-:R-:W-:Y:S06]  /*09b0*/  BAR.SYNC.DEFER_BLOCKING 0x0 ;  /* 0x0000000000007b1d */ /* 0x01bfec0000010000 */
[----:B------:R-:W-:Y:S05]  /*09c0*/  @!P0 BRA `(.L_x_305) ;  /* 0x000000e800608947 */ /* 0x000fea0003800000 */
.L_x_306:
[----:B------:R-:W-:-:S08]  /*09d0*/  NOP ;  /* 0x0000000000007918 */ /* 0x000fd00000000000 */
[----:B------:R-:W0:Y:S02]  /*09e0*/  USETMAXREG.TRY_ALLOC.CTAPOOL UP0, 0xa0 ;  /* 0x000000a0000079c8 */ /* 0x000e240008000600 */
[----:B0-----:R-:W-:-:S13]  /*09f0*/  PLOP3.LUT P0, PT, PT, PT, UP0, 0x80, 0x0 ;  /* 0x000000000000781c */ /* 0x001fda0003f0f008 */
[----:B------:R-:W-:Y:S05]  /*0a00*/  @!P0 BRA `(.L_x_306) ;  /* 0xfffffffc00f08947 */ /* 0x000fea000383ffff */
[----:B------:R-:W0:Y:S08]  /*0a10*/  S2UR UR4, SR_CgaCtaId ;  /* 0x00000000000479c3 */ /* 0x000e300000008800 */
[----:B------:R-:W-:Y:S06]  /*0a20*/  BAR.ARV 0x8, 0x200 ;  /* 0x0208000000007b1d */ /* 0x000fec0000002000 */
[----:B------:R-:W-:-:S02]  /*0a30*/  MOV R16, 0x400 ;  /* 0x0000040000107802 */ /* 0x000fc40000000f00 */
[----:B------:R-:W-:Y:S01]  /*0a40*/  BAR.SYNC.DEFER_BLOCKING 0x5, 0x200 ;  /* 0x0148000000007b1d */ /* 0x000fe20000010000 */
[----:B0-----:R-:W-:-:S05]  /*0a50*/  IMAD.U32 R0, RZ, RZ, UR4 ;  /* 0x00000004ff007e24 */ /* 0x001fca000f8e00ff */
[----:B------:R-:W-:Y:S01]  /*0a60*/  ULDC UR4, c[0x0][0xc3c] ;  /* 0x00030f0000047ab9 */ /* 0x000fe20000000800 */
[----:B------:R-:W-:Y:S01]  /*0a70*/  LEA R16, R0, R16, 0x18 ;  /* 0x0000001000107211 */ /* 0x000fe200078ec0ff */
[----:B------:R-:W-:Y:S04]  /*0a80*/  STL [R1+0x1c], R0 ;  /* 0x00001c0001007387 */ /* 0x000fe80000100800 */
[----:B------:R-:W0:Y:S01]  /*0a90*/  LDS.128 R12, [R16+0x132d0] ;  /* 0x0132d000100c7984 */ /* 0x000e220000000c00 */
[----:B------:R-:W-:Y:S06]  /*0aa0*/  BAR.ARV 0x4, 0x200 ;  /* 0x0108000000007b1d */ /* 0x000fec0000002000 */
[----:B0-----:R-:W-:-:S13]  /*0ab0*/  ISETP.GE.AND P0, PT, R15, UR4, PT ;  /* 0x000000040f007c0c */ /* 0x001fda000bf06270 */
[----:B------:R-:W-:Y:S05]  /*0ac0*/  @P0 BRA `(.L_x_307) ;  /* 0x0000014000540947 */ /* 0x000fea0003800000 */
[----:B------:R-:W3:Y:S01]  /*0ad0*/  LDL.LU R23, [R1+0x34] ;  /* 0x0000340001177983 */ /* 0x000ee20000300800 */
[----:B------:R-:W0:Y:S02]  /*0ae0*/  S2R R0, SR_TID.X ;  /* 0x0000000000007919 */ /* 0x000e240000002100 */
[----:B0-----:R-:W-:-:S05]  /*0af0*/  VIADD R20, R0, 0xffffff80 ;  /* 0xffffff8000147836 */ /* 0x001fca0000000000 */
[----:B------:R-:W-:-:S04]  /*0b00*/  SHF.R.S32.HI R0, RZ, 0x1f, R20 ;  /* 0x0000001fff007819 */ /* 0x000fc80000011414 */
[CC--:B--2---:R-:W-:Y:S02]  /*0b10*/  LEA.HI R2, R0.reuse, R20.reuse, RZ, 0x5 ;  /* 0x0000001400027211 */ /* 0x0c4fe400078f28ff */
[----:B------:R-:W-:-:S03]  /*0b20*/  LEA.HI R7, R0, R20, RZ, 0x4 ;  /* 0x0000001400077211 */ /* 0x000fc600078f20ff */
[----:B------:R-:W-:Y:S01]  /*0b30*/  IMAD.SHL.U32 R4, R2, 0x20, RZ ;  /* 0x0000002002047824 */ /* 0x000fe200078e00ff */
[----:B------:R-:W-:Y:S02]  /*0b40*/  LEA.HI R2, R0, R20, RZ, 0x7 ;  /* 0x0000001400027211 */ /* 0x000fe400078f38ff */
[----:B------:R-:W-:Y:S02]  /*0b50*/  LOP3.LUT R3, R7, 0x3fffff0, RZ, 0xc0, !PT ;  /* 0x03fffff007037812 */ /* 0x000fe400078ec0ff */
[----:B------:R-:W-:Y:S02]  /*0b60*/  LOP3.LUT R6, R2, 0xffffff80, RZ, 0xc0, !PT ;  /* 0xffffff8002067812 */ /* 0x000fe400078ec0ff */
[----:B------:R-:W-:Y:S01]  /*0b70*/  LOP3.LUT R5, R4, 0xfffffc00, RZ, 0xc0, !PT ;  /* 0xfffffc0004057812 */ /* 0x000fe200078ec0ff */
[C---:B------:R-:W-:Y:S02]  /*0b80*/  IMAD.IADD R4, R20.reuse, 0x1, -R3 ;  /* 0x0000000114047824 */ /* 0x040fe400078e0a03 */
[----:B------:R-:W-:-:S02]  /*0b90*/  IMAD.IADD R25, R20, 0x1, -R6 ;  /* 0x0000000114197824 */ /* 0x000fc400078e0a06 */
[----:B------:R-:W-:Y:S01]  /*0ba0*/  IMAD R10, R4, 0x40, R5 ;  /* 0x00000040040a7824 */ /* 0x000fe200078e0205 */
[-C--:B------:R-:W-:Y:S02]  /*0bb0*/  LEA.HI R4, R0, R20.reuse, RZ, 0x2 ;  /* 0x0000001400047211 */ /* 0x080fe400078f10ff */
[----:B------:R-:W-:Y:S02]  /*0bc0*/  SHF.R.S32.HI R24, RZ, 0x7, R2 ;  /* 0x00000007ff187819 */ /* 0x000fe40000011402 */
[----:B------:R-:W-:Y:S02]  /*0bd0*/  SHF.R.S32.HI R11, RZ, 0x1f, R25 ;  /* 0x0000001fff0b7819 */ /* 0x000fe40000011419 */
[--C-:B------:R-:W-:Y:S02]  /*0be0*/  SHF.R.S32.HI R2, RZ, 0x2, R4.reuse ;  /* 0x00000002ff027819 */ /* 0x100fe40000011404 */
[----:B------:R-:W-:Y:S02]  /*0bf0*/  SHF.R.S32.HI R5, RZ, 0x1f, R4 ;  /* 0x0000001fff057819 */ /* 0x000fe40000011404 */
[----:B------:R-:W-:-:S02]  /*0c00*/  LEA.HI R3, R20, R20, RZ, 0x1 ;  /* 0x0000001414037211 */ /* 0x000fc400078f08ff */
[----:B------:R-:W-:Y:S02]  /*0c10*/  LEA.HI R12, R11, R25, RZ, 0x2 ;  /* 0x000000190b0c7211 */ /* 0x000fe400078f10ff */
[----:B------:R-:W-:Y:S02]  /*0c20*/  LOP3.LUT R19, R4, 0xfffffffc, RZ, 0xc0, !PT ;  /* 0xfffffffc04137812 */ /* 0x000fe400078ec0ff */
[----:B------:R-:W-:Y:S02]  /*0c30*/  LEA.HI R5, R5, R2, RZ, 0x2 ;  /* 0x0000000205057211 */ /* 0x000fe400078f10ff */
[----:B------:R-:W-:Y:S02]  /*0c40*/  SHF.R.S32.HI R22, RZ, 0x1, R3 ;  /* 0x00000001ff167819 */ /* 0x000fe40000011403 */
[----:B------:R-:W-:Y:S02]  /*0c50*/  SHF.R.S32.HI R8, RZ, 0x4, R7 ;  /* 0x00000004ff087819 */ /* 0x000fe40000011407 */
[----:B------:R-:W-:-:S02]  /*0c60*/  SHF.R.S32.HI R17, RZ, 0x2, R12 ;  /* 0x00000002ff117819 */ /* 0x000fc4000001140c */
[----:B------:R-:W-:Y:S01]  /*0c70*/  SHF.R.S32.HI R18, RZ, 0x1f, R12 ;  /* 0x0000001fff127819 */ /* 0x000fe2000001140c */
[----:B------:R-:W-:Y:S01]  /*0c80*/  IMAD.IADD R19, R20, 0x1, -R19 ;  /* 0x0000000114137824 */ /* 0x000fe200078e0a13 */
[----:B------:R-:W-:Y:S02]  /*0c90*/  LOP3.LUT R5, R5, 0xfffffffc, RZ, 0xc0, !PT ;  /* 0xfffffffc05057812 */ /* 0x000fe400078ec0ff */
[----:B------:R-:W-:Y:S02]  /*0ca0*/  LEA.HI R6, R3, R22, RZ, 0x1 ;  /* 0x0000001603067211 */ /* 0x000fe400078f08ff */
[----:B------:R-:W-:Y:S02]  /*0cb0*/  LEA.HI R4, R7, R8, RZ, 0x1 ;  /* 0x0000000807047211 */ /* 0x000fe400078f08ff */
[----:B------:R-:W-:Y:S01]  /*0cc0*/  LEA.HI R18, R18, R17, RZ, 0x3 ;  /* 0x0000001112127211 */ /* 0x000fe200078f18ff */
[----:B------:R-:W-:Y:S01]  /*0cd0*/  IMAD.IADD R21, R2, 0x1, -R5 ;  /* 0x0000000102157824 */ /* 0x000fe200078e0a05 */
[----:B------:R-:W-:Y:S01]  /*0ce0*/  LOP3.LUT R7, R6, 0x3fffffe, RZ, 0xc0, !PT ;  /* 0x03fffffe06077812 */ /* 0x000fe200078ec0ff */
[----:B------:R-:W-:Y:S01]  /*0cf0*/  IMAD.HI R6, R24, 0x55555556, RZ ;  /* 0x5555555618067827 */ /* 0x000fe200078e02ff */
[----:B------:R-:W-:-:S02]  /*0d00*/  LOP3.LUT R9, R4, 0x1ffffffe, RZ, 0xc0, !PT ;  /* 0x1ffffffe04097812 */ /* 0x000fc400078ec0ff */
[----:B------:R-:W-:Y:S02]  /*0d10*/  LEA.HI R2, R19, R19, RZ, 0x1 ;  /* 0x0000001313027211 */ /* 0x000fe400078f08ff */
[----:B------:R-:W-:Y:S02]  /*0d20*/  LOP3.LUT R18, R18, 0xfffffff8, RZ, 0xc0, !PT ;  /* 0xfffffff812127812 */ /* 0x000fe400078ec0ff */
[----:B------:R-:W-:Y:S02]  /*0d30*/  LEA.HI R11, R11, R25, RZ, 0x5 ;  /* 0x000000190b0b7211 */ /* 0x000fe400078f28ff */
[----:B------:R-:W-:Y:S01]  /*0d40*/  LOP3.LUT R12, R12, 0x7ffffffc, RZ, 0xc0, !PT ;  /* 0x7ffffffc0c0c7812 */ /* 0x000fe200078ec0ff */
[----:B------:R-:W-:Y:S01]  /*0d50*/  IMAD.IADD R9, R8, 0x1, -R9 ;  /* 0x0000000108097824 */ /* 0x000fe200078e0a09 */
[----:B------:R-:W-:Y:S01]  /*0d60*/  LOP3.LUT R2, R2, 0x1ffffffe, RZ, 0xc0, !PT ;  /* 0x1ffffffe02027812 */ /* 0x000fe200078ec0ff */
[----:B------:R-:W-:Y:S01]  /*0d70*/  IMAD.IADD R18, R17, 0x1, -R18 ;  /* 0x0000000111127824 */ /* 0x000fe200078e0a12 */
[----:B------:R-:W-:Y:S01]  /*0d80*/  LEA.HI R6, R6, R6, RZ, 0x1 ;  /* 0x0000000606067211 */ /* 0x000fe200078f08ff */
[----:B------:R-:W-:Y:S01]  /*0d90*/  IMAD.MOV.U32 R5, RZ, RZ, -0x2 ;  /* 0xfffffffeff057424 */ /* 0x000fe200078e00ff */
[----:B------:R-:W-:Y:S01]  /*0da0*/  SHF.R.S32.HI R11, RZ, 0x5, R11 ;  /* 0x00000005ff0b7819 */ /* 0x000fe2000001140b */
[----:B------:R-:W-:-:S02]  /*0db0*/  IMAD.IADD R12, R25, 0x1, -R12 ;  /* 0x00000001190c7824 */ /* 0x000fc400078e0a0c */
[----:B------:R-:W-:Y:S02]  /*0dc0*/  IMAD R4, R9, 0x8, R10 ;  /* 0x0000000809047824 */ /* 0x000fe400078e020a */
[----:B------:R-:W-:Y:S02]  /*0dd0*/  IMAD.IADD R19, R19, 0x1, -R2 ;  /* 0x0000000113137824 */ /* 0x000fe400078e0a02 */
[----:B------:R-:W-:Y:S02]  /*0de0*/  IMAD R6, R6, -0x3, R24 ;  /* 0xfffffffd06067824 */ /* 0x000fe400078e0218 */
[----:B------:R-:W-:Y:S02]  /*0df0*/  IMAD R11, R11, 0x10, R18 ;  /* 0x000000100b0b7824 */ /* 0x000fe400078e0212 */
[----:B------:R-:W-:Y:S01]  /*0e00*/  IMAD R2, R12, R5, 0xa0 ;  /* 0x000000a00c027424 */ /* 0x000fe200078e0205 */
[----:B------:R-:W-:Y:S01]  /*0e10*/  STL [R1+0x5c], R21 ;  /* 0x00005c1501007387 */ /* 0x000fe20000100800 */
[----:B------:R-:W-:-:S03]  /*0e20*/  IMAD R6, R6, 0x40, R11 ;  /* 0x0000004006067824 */ /* 0x000fc600078e020b */
[----:B------:R-:W-:Y:S04]  /*0e30*/  STL [R1+0x74], R4 ;  /* 0x0000740401007387 */ /* 0x000fe80000100800 */
[----:B------:R3:W-:Y:S04]  /*0e40*/  STL [R1+0x70], R2 ;  /* 0x0000700201007387 */ /* 0x0007e80000100800 */
[----:B------:R-:W-:Y:S04]  /*0e50*/  STL [R1+0x24], R13 ;  /* 0x0000240d01007387 */ /* 0x000fe80000100800 */
[----:B------:R-:W-:Y:S04]  /*0e60*/  STL [R1+0x28], R14 ;  /* 0x0000280e01007387 */ /* 0x000fe80000100800 */
[----:B------:R-:W-:Y:S04]  /*0e70*/  STL [R1+0x2c], R15 ;  /* 0x00002c0f01007387 */ /* 0x000fe80000100800 */
[----:B------:R-:W-:Y:S01]  /*0e80*/  STL [R1+0x68], R6 ;  /* 0x0000680601007387 */ /* 0x000fe20000100800 */
[----:B------:R-:W-:-:S03]  /*0e90*/  LOP3.LUT R3, R3, 0xfffffffe, RZ, 0xc0, !PT ;  /* 0xfffffffe03037812 */ /* 0x000fc600078ec0ff */
[----:B------:R-:W-:Y:S02]  /*0ea0*/  STL [R1+0x4c], RZ ;  /* 0x00004cff01007387 */ /* 0x000fe40000100800 */
[----:B------:R-:W-:Y:S02]  /*0eb0*/  IMAD.IADD R3, R20, 0x1, -R3 ;  /* 0x0000000114037824 */ /* 0x000fe400078e0a03 */
[----:B------:R-:W-:Y:S02]  /*0ec0*/  IMAD.IADD R7, R22, 0x1, -R7 ;  /* 0x0000000116077824 */ /* 0x000fe400078e0a07 */
[C---:B------:R-:W-:Y:S02]  /*0ed0*/  IMAD.SHL.U32 R18, R3.reuse, 0x10, RZ ;  /* 0x0000001003127824 */ /* 0x040fe400078e00ff */
[----:B------:R-:W-:Y:S02]  /*0ee0*/  IMAD R7, R8, 0x8, R7 ;  /* 0x0000000808077824 */ /* 0x000fe400078e0207 */
[----:B------:R-:W-:-:S05]  /*0ef0*/  IMAD.SHL.U32 R156, R3, 0x8, RZ ;  /* 0x00000008039c7824 */ /* 0x000fca00078e00ff */
[----:B------:R-:W-:Y:S01]  /*0f00*/  IADD3 R5, R156, 0x10, RZ ;  /* 0x000000109c057810 */ /* 0x000fe20007ffe0ff */
[----:B------:R-:W-:Y:S01]  /*0f10*/  IMAD.MOV.U32 R17, RZ, RZ, RZ ;  /* 0x000000ffff117224 */ /* 0x000fe200078e00ff */
[----:B---3--:R-:W-:-:S05]  /*0f20*/  LOP3.LUT R2, R23, 0x1, RZ, 0xfc, !PT ;  /* 0x0000000117027812 */ /* 0x008fca00078efcff */
[----:B------:R0:W-:Y:S02]  /*0f30*/  STL [R1+0x8], R2 ;  /* 0x0000080201007387 */ /* 0x0001e40000100800 */
[----:B0-----:R-:W-:Y:S01]  /*0f40*/  LEA.HI R2, R0, R20, RZ, 0x3 ;  /* 0x0000001400027211 */ /* 0x001fe200078f18ff */
[----:B------:R-:W-:-:S03]  /*0f50*/  IMAD.SHL.U32 R0, R21, 0x80, RZ ;  /* 0x0000008015007824 */ /* 0x000fc600078e00ff */
[----:B------:R-:W-:Y:S02]  /*0f60*/  LOP3.LUT R4, R2, 0xfffffff8, RZ, 0xc0, !PT ;  /* 0xfffffff802047812 */ /* 0x000fe400078ec0ff */
[----:B------:R-:W-:Y:S02]  /*0f70*/  SHF.R.S32.HI R2, RZ, 0x3, R2 ;  /* 0x00000003ff027819 */ /* 0x000fe40000011402 */
[----:B------:R-:W-:Y:S01]  /*0f80*/  LOP3.LUT R2, R0, 0x180, RZ, 0xc0, !PT ;  /* 0x0000018000027812 */ /* 0x000fe200078ec0ff */
[----:B------:R-:W-:Y:S01]  /*0f90*/  IMAD.IADD R4, R20, 0x1, -R4 ;  /* 0x0000000114047824 */ /* 0x000fe200078e0a04 */
[----:B------:R-:W-:Y:S01]  /*0fa0*/  STL [R1+0xc], RZ ;  /* 0x00000cff01007387 */ /* 0x000fe20000100800 */
[----:B------:R-:W-:Y:S02]  /*0fb0*/  SHF.R.S32.HI R0, RZ, 0x1f, R22 ;  /* 0x0000001fff007819 */ /* 0x000fe40000011416 */
[----:B------:R-:W-:Y:S01]  /*0fc0*/  IMAD.SHL.U32 R8, R4, 0x8, RZ ;  /* 0x0000000804087824 */ /* 0x000fe200078e00ff */
[----:B------:R-:W-:Y:S01]  /*0fd0*/  STL [R1+0x4], RZ ;  /* 0x000004ff01007387 */ /* 0x000fe20000100800 */
[----:B------:R-:W-:-:S02]  /*0fe0*/  SHF.R.U32.HI R3, RZ, 0x3, R2 ;  /* 0x00000003ff037819 */ /* 0x000fc40000011602 */
[--C-:B------:R-:W-:Y:S01]  /*0ff0*/  LOP3.LUT R0, R2, 0x10, R18.reuse, 0xf8, !PT ;  /* 0x0000001002007812 */ /* 0x100fe200078ef812 */
[----:B------:R0:W-:Y:S01]  /*1000*/  STL [R1+0x30], R2 ;  /* 0x0000300201007387 */ /* 0x0001e20000100800 */
[----:B------:R-:W-:Y:S02]  /*1010*/  IMAD.SHL.U32 R4, R7, 0x40, RZ ;  /* 0x0000004007047824 */ /* 0x000fe400078e00ff */
[----:B------:R-:W-:Y:S01]  /*1020*/  LOP3.LUT R0, R0, R3, RZ, 0x3c, !PT ;  /* 0x0000000300007212 */ /* 0x000fe200078e3cff */
[----:B------:R-:W-:Y:S01]  /*1030*/  STL [R1+0x58], R8 ;  /* 0x0000580801007387 */ /* 0x000fe20000100800 */
[----:B0-----:R-:W-:-:S03]  /*1040*/  LOP3.LUT R2, R2, 0x30, R18, 0xf8, !PT ;  /* 0x0000003002027812 */ /* 0x001fc600078ef812 */
[----:B------:R0:W-:Y:S01]  /*1050*/  STL [R1+0x34], R3 ;  /* 0x0000340301007387 */ /* 0x0001e20000100800 */
[----:B------:R-:W-:-:S03]  /*1060*/  SHF.R.S32.HI R7, RZ, 0x1f, R5 ;  /* 0x0000001fff077819 */ /* 0x000fc60000011405 */
[----:B------:R1:W-:Y:S01]  /*1070*/  STL [R1+0x10], R5 ;  /* 0x0000100501007387 */ /* 0x0003e20000100800 */
[----:B0-----:R-:W-:Y:S02]  /*1080*/  LOP3.LUT R3, R2, R3, RZ, 0x3c, !PT ;  /* 0x0000000302037212 */ /* 0x001fe400078e3cff */
[----:B------:R-:W-:Y:S01]  /*1090*/  SHF.R.S32.HI R2, RZ, 0x1f, R8 ;  /* 0x0000001fff027819 */ /* 0x000fe20000011408 */
[----:B------:R-:W-:Y:S01]  /*10a0*/  STL [R1+0x38], R4 ;  /* 0x0000380401007387 */ /* 0x000fe20000100800 */
[----:B-1----:R-:W-:Y:S02]  /*10b0*/  IMAD.IADD R5, R4, 0x1, R0 ;  /* 0x0000000104057824 */ /* 0x002fe400078e0200 */
[----:B------:R-:W-:Y:S01]  /*10c0*/  IMAD R0, R19, 0x8, R6 ;  /* 0x0000000813007824 */ /* 0x000fe200078e0206 */
[----:B------:R0:W-:Y:S04]  /*10d0*/  STL [R1+0x78], R2 ;  /* 0x0000780201007387 */ /* 0x0001e80000100800 */
[----:B------:R1:W-:Y:S01]  /*10e0*/  STL [R1+0x60], R7 ;  /* 0x0000600701007387 */ /* 0x0003e20000100800 */
[----:B0-----:R-:W-:-:S03]  /*10f0*/  IADD3 R2, R16, R4, R3 ;  /* 0x0000000410027210 */ /* 0x001fc60007ffe003 */
[----:B------:R1:W-:Y:S04]  /*1100*/  STL [R1+0x14], R5 ;  /* 0x0000140501007387 */ /* 0x0003e80000100800 */
[----:B------:R1:W-:Y:S04]  /*1110*/  STL [R1+0x6c], R0 ;  /* 0x00006c0001007387 */ /* 0x0003e80000100800 */
[----:B------:R1:W-:Y:S01]  /*1120*/  STL [R1+0x64], R2 ;  /* 0x0000640201007387 */ /* 0x0003e20000100800 */
[----:B------:R-:W-:-:S07]  /*1130*/  IMAD.MOV.U32 R23, RZ, RZ, RZ ;  /* 0x000000ffff177224 */ /* 0x000fce00078e00ff */
.L_x_404:
[----:B-12---:R-:W2:Y:S01]  /*1140*/  LDL.LU R0, [R1+0x2c] ;  /* 0x00002c0001007983 */ /* 0x006ea20000300800 */
[----:B0-----:R-:W2:Y:S01]  /*1150*/  LDC.64 R2, c[0x0][0xc88] ;  /* 0x00032200ff027b82 */ /* 0x001ea20000000a00 */
[----:B------:R-:W-:Y:S01]  /*1160*/  ULDC.64 UR4, c[0x0][0xa28] ;  /* 0x00028a0000047ab9 */ /* 0x000fe20000000a00 */
[----:B------:R-:W-:Y:S01]  /*1170*/  ULDC.64 UR8, c[0x0][0xa18] ;  /* 0x0002860000087ab9 */ /* 0x000fe20000000a00 */
[----:B------:R-:W-:Y:S01]  /*1180*/  ISETP.NE.U32.AND P2, PT, RZ, UR4, PT ;  /* 0x00000004ff007c0c */ /* 0x000fe2000bf45070 */
[----:B------:R-:W-:Y:S01]  /*1190*/  IMAD.MOV.U32 R9, RZ, RZ, RZ ;  /* 0x000000ffff097224 */ /* 0x000fe200078e00ff */
[----:B------:R-:W3:Y:S01]  /*11a0*/  LDL R26, [R1+0x28] ;  /* 0x00002800011a7983 */ /* 0x000ee20000100800 */
[----:B------:R-:W-:Y:S01]  /*11b0*/  ULDC.64 UR6, c[0x0][0xa08] ;  /* 0x0002820000067ab9 */ /* 0x000fe20000000a00 */
[----:B------:R-:W-:Y:S01]  /*11c0*/  ISETP.NE.AND.EX P2, PT, RZ, UR5, PT, P2 ;  /* 0x00000005ff007c0c */ /* 0x000fe2000bf45320 */
[----:B--2---:R-:W-:-:S05]  /*11d0*/  IMAD.WIDE R2, R0, 0x4, R2 ;  /* 0x0000000400027825 */ /* 0x004fca00078e0202 */
[----:B------:R-:W2:Y:S01]  /*11e0*/  LDG.E R0, desc[UR40][R2.64] ;  /* 0x0000002802007981 */ /* 0x000ea2000c1e1900 */
[----:B------:R-:W-:Y:S01]  /*11f0*/  ISETP.NE.U32.AND P1, PT, RZ, UR8, PT ;  /* 0x00000008ff007c0c */ /* 0x000fe2000bf25070 */
[----:B------:R-:W-:Y:S01]  /*1200*/  IMAD.MOV.U32 R27, RZ, RZ, RZ ;  /* 0x000000ffff1b7224 */ /* 0x000fe200078e00ff */
[----:B------:R-:W-:Y:S02]  /*1210*/  ISETP.NE.U32.AND P0, PT, RZ, UR6, PT ;  /* 0x00000006ff007c0c */ /* 0x000fe4000bf05070 */
[----:B------:R-:W-:Y:S02]  /*1220*/  ISETP.NE.AND.EX P1, PT, RZ, UR9, PT, P1 ;  /* 0x00000009ff007c0c */ /* 0x000fe4000bf25310 */
[----:B------:R-:W-:Y:S02]  /*1230*/  ISETP.NE.AND.EX P0, PT, RZ, UR7, PT, P0 ;  /* 0x00000007ff007c0c */ /* 0x000fe4000bf05300 */
[----:B--2--5:R-:W-:Y:S01]  /*1240*/  SHF.R.S32.HI R4, RZ, 0x1f, R0 ;  /* 0x0000001fff047819 */ /* 0x024fe20000011400 */
[C---:B------:R-:W-:Y:S01]  /*1250*/  IMAD.SHL.U32 R33, R0.reuse, 0x4, RZ ;  /* 0x0000000400217824 */ /* 0x040fe200078e00ff */
[C---:B------:R-:W-:Y:S01]  /*1260*/  @P2 LEA R2, P3, R0.reuse, UR4, 0x2 ;  /* 0x0000000400022c11 */ /* 0x040fe2000f8610ff */
[----:B------:R-:W-:Y:S01]  /*1270*/  STL [R1+0x3c], R0 ;  /* 0x00003c0001007387 */ /* 0x000fe20000100800 */
[----:B------:R-:W-:-:S02]  /*1280*/  SHF.L.U64.HI R32, R0, 0x2, R4 ;  /* 0x0000000200207819 */ /* 0x000fc40000010204 */
[----:B------:R-:W-:Y:S01]  /*1290*/  @P2 LEA.HI.X R3, R0, UR5, R4, 0x2, P3 ;  /* 0x0000000500032c11 */ /* 0x000fe200098f1404 */
[----:B------:R0:W-:Y:S01]  /*12a0*/  STL [R1+0x54], R4 ;  /* 0x0000540401007387 */ /* 0x0001e20000100800 */
[----:B------:R-:W-:-:S03]  /*12b0*/  IADD3 R6, P4, R33, UR6, RZ ;  /* 0x0000000621067c10 */ /* 0x000fc6000ff9e0ff */
[----:B------:R1:W-:Y:S01]  /*12c0*/  STL [R1+0x44], R33 ;  /* 0x0000442101007387 */ /* 0x0003e20000100800 */
[----:B------:R-:W-:Y:S01]  /*12d0*/  ULDC UR4, c[0x0][0x288] ;  /* 0x0000a20000047ab9 */ /* 0x000fe20000000800 */
[C---:B------:R-:W-:Y:S02]  /*12e0*/  IADD3.X R7, R32.reuse, UR7, RZ, P4, !PT ;  /* 0x0000000720077c10 */ /* 0x040fe4000a7fe4ff */
[----:B------:R1:W-:Y:S04]  /*12f0*/  STL [R1+0x48], R32 ;  /* 0x0000482001007387 */ /* 0x0003e80000100800 */
[----:B------:R1:W5:Y:S01]  /*1300*/  @P2 LDG.E R9, desc[UR40][R2.64] ;  /* 0x0000002802092981 */ /* 0x000362000c1e1900 */
[----:B0-----:R-:W-:Y:S01]  /*1310*/  @P1 IADD3 R4, P2, R33, UR8, RZ ;  /* 0x0000000821041c10 */ /* 0x001fe2000ff5e0ff */
[----:B------:R-:W-:Y:S01]  /*1320*/  IMAD.U32 R29, RZ, RZ, UR4 ;  /* 0x00000004ff1d7e24 */ /* 0x000fe2000f8e00ff */
[----:B------:R-:W-:Y:S01]  /*1330*/  ULDC.64 UR4, c[0x0][0x418] ;  /* 0x0001060000047ab9 */ /* 0x000fe20000000a00 */
[----:B------:R1:W5:Y:S01]  /*1340*/  @P0 LDG.E R27, desc[UR40][R6.64] ;  /* 0x00000028061b0981 */ /* 0x000362000c1e1900 */
[----:B------:R-:W-:-:S03]  /*1350*/  @P1 IADD3.X R5, R32, UR9, RZ, P2, !PT ;  /* 0x0000000920051c10 */ /* 0x000fc600097fe4ff */
[----:B------:R-:W2:Y:S01]  /*1360*/  LDL R2, [R1+0x24] ;  /* 0x0000240001027983 */ /* 0x000ea20000100800 */
[----:B------:R-:W-:Y:S01]  /*1370*/  UISETP.NE.U32.AND UP0, UPT, UR4, URZ, UPT ;  /* 0x0000003f0400728c */ /* 0x000fe2000bf05070 */
[----:B------:R-:W-:Y:S02]  /*1380*/  ULDC.64 UR8, c[0x0][0xa20] ;  /* 0x0002880000087ab9 */ /* 0x000fe40000000a00 */
[----:B------:R1:W5:Y:S01]  /*1390*/  @P1 LDG.E R29, desc[UR40][R4.64] ;  /* 0x00000028041d1981 */ /* 0x000362000c1e1900 */
[----:B------:R-:W-:Y:S01]  /*13a0*/  UISETP.NE.AND.EX UP0, UPT, UR5, URZ, UPT, UP0 ;  /* 0x0000003f0500728c */ /* 0x000fe2000bf05300 */
[----:B------:R-:W-:Y:S01]  /*13b0*/  ISETP.NE.U32.AND P2, PT, RZ, UR8, PT ;  /* 0x00000008ff007c0c */ /* 0x000fe2000bf45070 */
[----:B------:R-:W-:Y:S01]  /*13c0*/  ULDC UR4, c[0x0][0x424] ;  /* 0x0001090000047ab9 */ /* 0x000fe20000000800 */
[----:B---3--:R1:W-:Y:S01]  /*13d0*/  STL [R1+0x40], R26 ;  /* 0x0000401a01007387 */ /* 0x0083e20000100800 */
[----:B------:R-:W-:Y:S01]  /*13e0*/  USEL UR4, UR4, 0x1, UP0 ;  /* 0x0000000104047887 */ /* 0x000fe20008000000 */
[----:B------:R-:W-:Y:S01]  /*13f0*/  ISETP.NE.AND.EX P2, PT, RZ, UR9, PT, P2 ;  /* 0x00000009ff007c0c */ /* 0x000fe2000bf45320 */
[----:B------:R-:W-:-:S02]  /*1400*/  ULDC UR5, c[0x0][0x2f0] ;  /* 0x0000bc0000057ab9 */ /* 0x000fc40000000800 */
[----:B------:R-:W-:-:S03]  /*1410*/  UIMAD UR4, UR4, UR5, URZ ;  /* 0x00000005040472a4 */ /* 0x000fc6000f8e023f */
[----:B------:R-:W-:Y:S01]  /*1420*/  ULDC UR5, c[0x0][0x348] ;  /* 0x0000d20000057ab9 */ /* 0x000fe20000000800 */
[----:B------:R-:W-:Y:S01]  /*1430*/  IMAD.MOV.U32 R25, RZ, RZ, R0 ;  /* 0x000000ffff197224 */ /* 0x000fe200078e0000 */
[----:B--2---:R1:W-:Y:S01]  /*1440*/  STL [R1+0x50], R2 ;  /* 0x0000500201007387 */ /* 0x0043e20000100800 */
[----:B------:R-:W-:Y:S06]  /*1450*/  @P1 BRA `(.L_x_308) ;  /* 0x0000000000241947 */ /* 0x000fec0003800000 */
[----:B------:R-:W-:Y:S02]  /*1460*/  ULDC.64 UR6, c[0x0][0xa00] ;  /* 0x0002800000067ab9 */ /* 0x000fe40000000a00 */
[----:B------:R-:W-:-:S04]  /*1470*/  ISETP.NE.U32.AND P1, PT, RZ, UR6, PT ;  /* 0x00000006ff007c0c */ /* 0x000fc8000bf25070 */
[----:B------:R-:W-:-:S13]  /*1480*/  ISETP.NE.AND.EX P1, PT, RZ, UR7, PT, P1 ;  /* 0x00000007ff007c0c */ /* 0x000fda000bf25310 */
[----:B------:R-:W-:Y:S05]  /*1490*/  @!P1 BRA `(.L_x_308) ;  /* 0x0000000000149947 */ /* 0x000fea0003800000 */
[----:B-1----:R-:W0:Y:S02]  /*14a0*/  LDC.64 R2, c[0x0][0xa00] ;  /* 0x00028000ff027b82 */ /* 0x002e240000000a00 */
[----:B0-----:R-:W-:-:S05]  /*14b0*/  IMAD.WIDE R2, R25, 0x4, R2 ;  /* 0x0000000419027825 */ /* 0x001fca00078e0202 */
[----:B-----5:R-:W2:Y:S04]  /*14c0*/  LDG.E R29, desc[UR40][R2.64] ;  /* 0x00000028021d7981 */ /* 0x020ea8000c1e1900 */
[----:B------:R-:W2:Y:S02]  /*14d0*/  LDG.E R0, desc[UR40][R2.64+0x4] ;  /* 0x0000042802007981 */ /* 0x000ea4000c1e1900 */
[----:B--2---:R-:W-:-:S07]  /*14e0*/  IMAD.IADD R29, R0, 0x1, -R29 ;  /* 0x00000001001d7824 */ /* 0x004fce00078e0a1d */
.L_x_308:
[----:B------:R-:W-:Y:S02]  /*14f0*/  IMAD.U32 R31, RZ, RZ, UR5 ;  /* 0x00000005ff1f7e24 */ /* 0x000fe4000f8e00ff */
[----:B------:R-:W-:Y:S01]  /*1500*/  IMAD.U32 R24, RZ, RZ, UR4 ;  /* 0x00000004ff187e24 */ /* 0x000fe2000f8e00ff */
[----:B------:R-:W-:Y:S06]  /*1510*/  @!P2 BRA `(.L_x_309) ;  /* 0x000000000010a947 */ /* 0x000fec0003800000 */
[----:B-1----:R-:W-:-:S04]  /*1520*/  IADD3 R2, P0, R33, UR8, RZ ;  /* 0x0000000821027c10 */ /* 0x002fc8000ff1e0ff */
[----:B------:R-:W-:-:S05]  /*1530*/  IADD3.X R3, R32, UR9, RZ, P0, !PT ;  /* 0x0000000920037c10 */ /* 0x000fca00087fe4ff */
[----:B------:R0:W5:Y:S01]  /*1540*/  LDG.E R24, desc[UR40][R2.64] ;  /* 0x0000002802187981 */ /* 0x000162000c1e1900 */
[----:B------:R-:W-:Y:S05]  /*1550*/  BRA `(.L_x_310) ;  /* 0x0000000000107947 */ /* 0x000fea0003800000 */
.L_x_309:
[----:B------:R-:W-:Y:S05]  /*1560*/  @!P0 BRA `(.L_x_310) ;  /* 0x00000000000c8947 */ /* 0x000fea0003800000 */
[----:B-1----:R-:W2:Y:S04]  /*1570*/  LDG.E R3, desc[UR40][R6.64] ;  /* 0x0000002806037981 */ /* 0x002ea8000c1e1900 */
[----:B------:R-:W2:Y:S02]  /*1580*/  LDG.E R24, desc[UR40][R6.64+0x4] ;  /* 0x0000042806187981 */ /* 0x000ea4000c1e1900 */
[----:B--2---:R-:W-:-:S07]  /*1590*/  IMAD.IADD R24, R24, 0x1, -R3 ;  /* 0x0000000118187824 */ /* 0x004fce00078e0a03 */
.L_x_310:
[----:B------:R-:W-:Y:S02]  /*15a0*/  ULDC.64 UR4, c[0x0][0xa10] ;  /* 0x0002840000047ab9 */ /* 0x000fe40000000a00 */
[----:B------:R-:W-:-:S04]  /*15b0*/  ISETP.NE.U32.AND P0, PT, RZ, UR4, PT ;  /* 0x00000004ff007c0c */ /* 0x000fc8000bf05070 */
[----:B------:R-:W-:Y:S01]  /*15c0*/  ISETP.NE.AND.EX P0, PT, RZ, UR5, PT, P0 ;  /* 0x00000005ff007c0c */ /* 0x000fe2000bf05300 */
[----:B-----5:R-:W-:Y:S01]  /*15d0*/  IMAD.IADD R9, R24, 0x1, -R9 ;  /* 0x0000000118097824 */ /* 0x020fe200078e0a09 */
[----:B------:R-:W-:-:S11]  /*15e0*/  ULDC.64 UR4, c[0x0][0xa30] ;  /* 0x00028c0000047ab9 */ /* 0x000fd60000000a00 */
[----:B01----:R-:W0:Y:S02]  /*15f0*/  @P0 LDC.64 R2, c[0x0][0xa10] ;  /* 0x00028400ff020b82 */ /* 0x003e240000000a00 */
[----:B0-----:R-:W-:-:S05]  /*1600*/  @P0 IMAD.WIDE R2, R25, 0x4, R2 ;  /* 0x0000000419020825 */ /* 0x001fca00078e0202 */
[----:B------:R-:W2:Y:S04]  /*1610*/  @P0 LDG.E R0, desc[UR40][R2.64] ;  /* 0x0000002802000981 */ /* 0x000ea8000c1e1900 */
[----:B------:R0:W2:Y:S01]  /*1620*/  @P0 LDG.E R7, desc[UR40][R2.64+0x4] ;  /* 0x0000042802070981 */ /* 0x0000a2000c1e1900 */
[----:B------:R-:W-:Y:S01]  /*1630*/  ISETP.NE.U32.AND P1, PT, RZ, UR4, PT ;  /* 0x00000004ff007c0c */ /* 0x000fe2000bf25070 */
[----:B------:R-:W-:-:S03]  /*1640*/  IMAD.MOV.U32 R28, RZ, RZ, R24 ;  /* 0x000000ffff1c7224 */ /* 0x000fc600078e0018 */
[----:B------:R-:W-:Y:S01]  /*1650*/  ISETP.NE.AND.EX P1, PT, RZ, UR5, PT, P1 ;  /* 0x00000005ff007c0c */ /* 0x000fe2000bf25310 */
[----:B0-----:R-:W-:-:S12]  /*1660*/  IMAD.MOV R2, RZ, RZ, -R9 ;  /* 0x000000ffff027224 */ /* 0x001fd800078e0a09 */
[----:B------:R-:W-:-:S04]  /*1670*/  @P1 IADD3 R4, P2, R33, UR4, RZ ;  /* 0x0000000421041c10 */ /* 0x000fc8000ff5e0ff */
[----:B------:R-:W-:Y:S02]  /*1680*/  @P1 IADD3.X R5, R32, UR5, RZ, P2, !PT ;  /* 0x0000000520051c10 */ /* 0x000fe400097fe4ff */
[----:B------:R-:W-:-:S03]  /*1690*/  VIMNMX R2, RZ, R2, !PT ;  /* 0x00000002ff027248 */ /* 0x000fc60007fe0100 */
[----:B------:R0:W5:Y:S01]  /*16a0*/  @P1 LDG.E R28, desc[UR40][R4.64] ;  /* 0x00000028041c1981 */ /* 0x000162000c1e1900 */
[----:B--2---:R-:W-:-:S04]  /*16b0*/  @P0 IMAD.IADD R31, R7, 0x1, -R0 ;  /* 0x00000001071f0824 */ /* 0x004fc800078e0a00 */
[----:B------:R-:W-:-:S04]  /*16c0*/  IMAD.IADD R105, R9, 0x1, R31 ;  /* 0x0000000109697824 */ /* 0x000fc800078e021f */
[----:B------:R-:W-:-:S04]  /*16d0*/  VIADD R0, R105, 0x9f ;  /* 0x0000009f69007836 */ /* 0x000fc80000000000 */
[----:B------:R-:W-:-:S05]  /*16e0*/  IMAD.HI R0, R0, 0x66666667, RZ ;  /* 0x6666666700007827 */ /* 0x000fca00078e02ff */
[----:B------:R-:W-:-:S04]  /*16f0*/  SHF.R.U32.HI R3, RZ, 0x1f, R0 ;  /* 0x0000001fff037819 */ /* 0x000fc80000011600 */
[----:B------:R-:W-:-:S05]  /*1700*/  LEA.HI.SX32 R104, R0, R3, 0x1a ;  /* 0x0000000300687211 */ /* 0x000fca00078fd2ff */
[----:B------:R-:W-:-:S05]  /*1710*/  IMAD R0, R104, 0xa0, -R9 ;  /* 0x000000a068007824 */ /* 0x000fca00078e0a09 */
[----:B0-----:R-:W-:-:S04]  /*1720*/  VIMNMX R5, R0, R31, PT ;  /* 0x0000001f00057248 */ /* 0x001fc80003fe0100 */
[----:B------:R-:W-:Y:S01]  /*1730*/  ISETP.GT.AND P0, PT, R5, R2, PT ;  /* 0x000000020500720c */ /* 0x000fe20003f04270 */
[----:B------:R-:W-:-:S05]  /*1740*/  IMAD.WIDE.U32 R2, R2, -0x33333333, RZ ;  /* 0xcccccccd02027825 */ /* 0x000fca00078e00ff */
[----:B------:R-:W-:-:S05]  /*1750*/  SHF.R.U32.HI R30, RZ, 0x7, R3 ;  /* 0x00000007ff1e7819 */ /* 0x000fca0000011603 */
[----:B------:R-:W-:Y:S02]  /*1760*/  IMAD.MOV.U32 R2, RZ, RZ, R30 ;  /* 0x000000ffff027224 */ /* 0x000fe400078e001e */
[----:B------:R-:W-:-:S04]  /*1770*/  @P0 VIADD R0, R5, 0x9f ;  /* 0x0000009f05000836 */ /* 0x000fc80000000000 */
[----:B------:R-:W-:-:S05]  /*1780*/  @P0 IMAD.HI R0, R0, 0x66666667, RZ ;  /* 0x6666666700000827 */ /* 0x000fca00078e02ff */
[----:B------:R-:W-:-:S04]  /*1790*/  @P0 SHF.R.U32.HI R3, RZ, 0x1f, R0 ;  /* 0x0000001fff030819 */ /* 0x000fc80000011600 */
[----:B------:R-:W-:Y:S02]  /*17a0*/  @P0 LEA.HI.SX32 R2, R0, R3, 0x1a ;  /* 0x0000000300020211 */ /* 0x000fe400078fd2ff */
[----:B------:R-:W-:Y:S02]  /*17b0*/  PLOP3.LUT P0, PT, PT, PT, PT, 0x80, 0x0 ;  /* 0x000000000000781c */ /* 0x000fe40003f0f070 */
[----:B------:R-:W-:-:S13]  /*17c0*/  ISETP.GT.AND P1, PT, R2, R30, PT ;  /* 0x0000001e0200720c */ /* 0x000fda0003f24270 */
[----:B------:R-:W-:Y:S05]  /*17d0*/  @!P1 BRA `(.L_x_311) ;  /* 0x0000003000f89947 */ /* 0x000fea0003800000 */
[----:B------:R-:W-:Y:S01]  /*17e0*/  VIADD R0, R16, 0xe000 ;  /* 0x0000e00010007836 */ /* 0x000fe20000000000 */
[----:B------:R-:W-:Y:S04]  /*17f0*/  BSSY B6, `(.L_x_312) ;  /* 0x0000013000067945 */ /* 0x000fe80003800000 */
[----:B------:R-:W-:-:S13]  /*1800*/  LOP3.LUT P0, RZ, R0, 0x1bf, RZ, 0xc0, !PT ;  /* 0x000001bf00ff7812 */ /* 0x000fda000780c0ff */
[----:B------:R-:W-:Y:S05]  /*1810*/  @!P0 BRA `(.L_x_313) ;  /* 0x0000000000408947 */ /* 0x000fea0003800000 */
[----:B------:R-:W-:Y:S01]  /*1820*/  MOV R0, 0x0 ;  /* 0x0000000000007802 */ /* 0x000fe20000000f00 */
[----:B------:R-:W-:Y:S01]  /*1830*/  ULDC.64 UR4, c[0x4][0x98] ;  /* 0x0100260000047ab9 */ /* 0x000fe20000000a00 */
[----:B------:R-:W-:Y:S01]  /*1840*/  ULDC.64 UR6, c[0x4][0x20] ;  /* 0x0100080000067ab9 */ /* 0x000fe20000000a00 */
[----:B------:R-:W-:Y:S01]  /*1850*/  IMAD.U32 R4, RZ, RZ, UR4 ;  /* 0x00000004ff047e24 */ /* 0x000fe2000f8e00ff */
[----:B------:R0:W1:Y:S01]  /*1860*/  LDC.64 R14, c[0x4][R0] ;  /* 0x01000000000e7b82 */ /* 0x0000620000000a00 */
[----:B------:R-:W-:Y:S01]  /*1870*/  IMAD.U32 R5, RZ, RZ, UR5 ;  /* 0x00000005ff057e24 */ /* 0x000fe2000f8e00ff */
[----:B------:R-:W-:Y:S01]  /*1880*/  ULDC.64 UR4, c[0x4][0xa0] ;  /* 0x0100280000047ab9 */ /* 0x000fe20000000a00 */
[----:B------:R-:W-:Y:S01]  /*1890*/  IMAD.U32 R10, RZ, RZ, UR6 ;  /* 0x00000006ff0a7e24 */ /* 0x000fe2000f8e00ff */
[----:B------:R-:W-:Y:S01]  /*18a0*/  MOV R8, 0x70 ;  /* 0x0000007000087802 */ /* 0x000fe20000000f00 */
[----:B------:R-:W-:Y:S02]  /*18b0*/  IMAD.U32 R6, RZ, RZ, UR4 ;  /* 0x00000004ff067e24 */ /* 0x000fe4000f8e00ff */
[----:B------:R-:W-:-:S02]  /*18c0*/  IMAD.U32 R7, RZ, RZ, UR5 ;  /* 0x00000005ff077e24 */ /* 0x000fc4000f8e00ff */
[----:B------:R-:W-:Y:S02]  /*18d0*/  IMAD.U32 R11, RZ, RZ, UR7 ;  /* 0x00000007ff0b7e24 */ /* 0x000fe4000f8e00ff */
[----:B------:R-:W-:Y:S02]  /*18e0*/  IMAD.MOV.U32 R12, RZ, RZ, 0x1 ;  /* 0x00000001ff0c7424 */ /* 0x000fe400078e00ff */
[----:B0-----:R-:W-:-:S07]  /*18f0*/  IMAD.MOV.U32 R13, RZ, RZ, RZ ;  /* 0x000000ffff0d7224 */ /* 0x001fce00078e00ff */
[----:B------:R-:W-:-:S07]  /*1900*/  LEPC R20, `(.L_x_313) ;  /* 0x000000001014794e */ /* 0x000fce0000000000 */
[----:B-1---5:R-:W-:Y:S05]  /*1910*/  CALL.ABS.NOINC R14 ;  /* 0x000000000e007343 */ /* 0x022fea0003c00000 */
.L_x_313:
[----:B------:R-:W-:Y:S05]  /*1920*/  BSYNC B6 ;  /* 0x0000000000067941 */ /* 0x000fea0003800000 */
.L_x_312:
        /* <DEDUP_REMOVED lines=19> */
[----:B-1---5:R-:W-:Y:S05]  /*1a60*/  CALL.ABS.NOINC R14 ;  /* 0x000000000e007343 */ /* 0x022fea0003c00000 */
.L_x_315:
[----:B------:R-:W-:Y:S05]  /*1a70*/  BSYNC B6 ;  /* 0x0000000000067941 */ /* 0x000fea0003800000 */
.L_x_314:
[----:B------:R-:W-:Y:S01]  /*1a80*/  ULDC.64 UR4, c[0x0][0x9f8] ;  /* 0x00027e0000047ab9 */ /* 0x000fe20000000a00 */
[----:B------:R-:W2:Y:S01]  /*1a90*/  LDL.LU R10, [R1] ;  /* 0x00000000010a7983 */ /* 0x000ea20000300800 */
[----:B------:R-:W-:Y:S01]  /*1aa0*/  ISETP.NE.U32.AND P0, PT, RZ, UR4, PT ;  /* 0x00000004ff007c0c */ /* 0x000fe2000bf05070 */
[----:B------:R-:W0:Y:S01]  /*1ab0*/  LDC.64 R44, c[0x0][0x300] ;  /* 0x0000c000ff2c7b82 */ /* 0x000e220000000a00 */
[----:B------:R-:W-:Y:S01]  /*1ac0*/  IMAD.IADD R27, R27, 0x1, R24 ;  /* 0x000000011b1b7824 */ /* 0x000fe200078e0218 */
[----:B------:R-:W-:Y:S01]  /*1ad0*/  ULDC.64 UR6, c[0x0][0x330] ;  /* 0x0000cc0000067ab9 */ /* 0x000fe20000000a00 */
[----:B------:R-:W-:Y:S01]  /*1ae0*/  ISETP.NE.AND.EX P0, PT, RZ, UR5, PT, P0 ;  /* 0x00000005ff007c0c */ /* 0x000fe2000bf05300 */
[----:B------:R-:W3:Y:S04]  /*1af0*/  LDL R12, [R1+0x30] ;  /* 0x00003000010c7983 */ /* 0x000ee80000100800 */
[----:B------:R-:W1:Y:S01]  /*1b00*/  LDC R15, c[0x0][0x3f4] ;  /* 0x0000fd00ff0f7b82 */ /* 0x000e620000000800 */
[----:B------:R-:W-:Y:S01]  /*1b10*/  SHF.R.S32.HI R19, RZ, 0x1f, R18 ;  /* 0x0000001fff137819 */ /* 0x000fe20000011412 */
[----:B------:R-:W4:Y:S06]  /*1b20*/  LDL R24, [R1+0x5c] ;  /* 0x00005c0001187983 */ /* 0x000f2c0000100800 */
[----:B------:R-:W-:Y:S01]  /*1b30*/  @P0 IADD3 R4, P1, R33, UR4, RZ ;  /* 0x0000000421040c10 */ /* 0x000fe2000ff3e0ff */
[----:B------:R-:W2:Y:S03]  /*1b40*/  LDC.64 R38, c[0x0][0x3f8] ;  /* 0x0000fe00ff267b82 */ /* 0x000ea60000000a00 */
[----:B------:R-:W-:Y:S01]  /*1b50*/  @P0 IADD3.X R5, R32, UR5, RZ, P1, !PT ;  /* 0x0000000520050c10 */ /* 0x000fe20008ffe4ff */
[----:B------:R-:W-:-:S04]  /*1b60*/  ULDC.64 UR4, c[0x0][0xa08] ;  /* 0x0002820000047ab9 */ /* 0x000fc80000000a00 */
[----:B------:R1:W3:Y:S01]  /*1b70*/  @P0 LDG.E R25, desc[UR40][R4.64] ;  /* 0x0000002804190981 */ /* 0x0002e2000c1e1900 */
[----:B------:R-:W-:Y:S01]  /*1b80*/  SHF.R.S32.HI R11, RZ, 0x1f, R27 ;  /* 0x0000001fff0b7819 */ /* 0x000fe2000001141b */
[-C--:B0-----:R-:W-:Y:S01]  /*1b90*/  IMAD.WIDE.U32 R6, R27, R44.reuse, RZ ;  /* 0x0000002c1b067225 */ /* 0x081fe200078e00ff */
[----:B------:R-:W-:Y:S01]  /*1ba0*/  ISETP.NE.U32.AND P0, PT, RZ, UR4, PT ;  /* 0x00000004ff007c0c */ /* 0x000fe2000bf05070 */
[----:B------:R-:W0:Y:S02]  /*1bb0*/  LDC.64 R32, c[0x0][0x408] ;  /* 0x00010200ff207b82 */ /* 0x000e240000000a00 */
[----:B------:R-:W-:Y:S01]  /*1bc0*/  IMAD R0, R11, R44, RZ ;  /* 0x0000002c0b007224 */ /* 0x000fe200078e02ff */
[----:B-1----:R-:W-:Y:S01]  /*1bd0*/  ISETP.GE.AND P2, PT, R18, R15, PT ;  /* 0x0000000f1200720c */ /* 0x002fe20003f46270 */
[----:B------:R-:W-:Y:S01]  /*1be0*/  IMAD.WIDE.U32 R8, R26, UR6, R18 ;  /* 0x000000061a087c25 */ /* 0x000fe2000f8e0012 */
[----:B------:R-:W-:Y:S01]  /*1bf0*/  ISETP.NE.AND.EX P0, PT, RZ, UR5, PT, P0 ;  /* 0x00000005ff007c0c */ /* 0x000fe2000bf05300 */
[----:B------:R-:W-:-:S02]  /*1c00*/  ULDC.64 UR4, c[0x0][0x308] ;  /* 0x0000c20000047ab9 */ /* 0x000fc40000000a00 */
[----:B------:R-:W-:Y:S01]  /*1c10*/  IMAD R3, R27, R45, R0 ;  /* 0x0000002d1b037224 */ /* 0x000fe200078e0200 */
[----:B------:R-:W-:-:S03]  /*1c20*/  SHF.R.S32.HI R0, RZ, 0x1f, R26 ;  /* 0x0000001fff007819 */ /* 0x000fc6000001141a */
[----:B------:R-:W-:Y:S02]  /*1c30*/  IMAD.IADD R7, R7, 0x1, R3 ;  /* 0x0000000107077824 */ /* 0x000fe400078e0203 */
[C---:B------:R-:W-:Y:S02]  /*1c40*/  IMAD R3, R0.reuse, UR6, RZ ;  /* 0x0000000600037c24 */ /* 0x040fe4000f8e02ff */
[----:B------:R-:W-:Y:S02]  /*1c50*/  IMAD R0, R0, UR4, RZ ;  /* 0x0000000400007c24 */ /* 0x000fe4000f8e02ff */
[C---:B------:R-:W-:Y:S01]  /*1c60*/  IMAD R13, R26.reuse, UR7, R3 ;  /* 0x000000071a0d7c24 */ /* 0x040fe2000f8e0203 */
[----:B------:R-:W-:Y:S01]  /*1c70*/  ULDC.64 UR6, c[0x0][0x338] ;  /* 0x0000ce0000067ab9 */ /* 0x000fe20000000a00 */
[C---:B------:R-:W-:Y:S02]  /*1c80*/  IMAD R3, R26.reuse, UR5, R0 ;  /* 0x000000051a037c24 */ /* 0x040fe4000f8e0200 */
[----:B------:R-:W-:Y:S01]  /*1c90*/  IMAD.WIDE.U32 R4, R26, UR4, R6 ;  /* 0x000000041a047c25 */ /* 0x000fe2000f8e0006 */
[----:B------:R-:W-:-:S03]  /*1ca0*/  ULDC.64 UR4, c[0x0][0x310] ;  /* 0x0000c40000047ab9 */ /* 0x000fc60000000a00 */
[----:B------:R-:W-:Y:S02]  /*1cb0*/  IMAD.IADD R5, R5, 0x1, R3 ;  /* 0x0000000105057824 */ /* 0x000fe400078e0203 */
[----:B------:R-:W-:Y:S01]  /*1cc0*/  IMAD.IADD R9, R9, 0x1, R13 ;  /* 0x0000000109097824 */ /* 0x000fe200078e020d */
[----:B--2---:R-:W-:-:S04]  /*1cd0*/  LOP3.LUT R10, R10, 0xfffffffb, RZ, 0xc0, !PT ;  /* 0xfffffffb0a0a7812 */ /* 0x004fc800078ec0ff */
[----:B------:R-:W-:-:S05]  /*1ce0*/  @P2 LOP3.LUT R10, R10, 0x4, RZ, 0xfc, !PT ;  /* 0x000000040a0a2812 */ /* 0x000fca00078efcff */
[----:B------:R1:W-:Y:S04]  /*1cf0*/  STL [R1], R10 ;  /* 0x0000000a01007387 */ /* 0x0003e80000100800 */
[----:B-1----:R-:W2:Y:S01]  /*1d00*/  LDL R10, [R1+0x34] ;  /* 0x00003400010a7983 */ /* 0x002ea20000100800 */
[----:B---3--:R-:W-:Y:S02]  /*1d10*/  SEL R3, R25, RZ, !P0 ;  /* 0x000000ff19037207 */ /* 0x008fe40004000000 */
[----:B------:R-:W-:-:S03]  /*1d20*/  SHF.R.S32.HI R0, RZ, 0x1f, R25 ;  /* 0x0000001fff007819 */ /* 0x000fc60000011419 */
[C---:B------:R-:W-:Y:S02]  /*1d30*/  IMAD.WIDE.U32 R46, R3.reuse, UR6, R8 ;  /* 0x00000006032e7c25 */ /* 0x040fe4000f8e0008 */
[----:B------:R-:W3:Y:S01]  /*1d40*/  LDL R8, [R1+0x38] ;  /* 0x0000380001087983 */ /* 0x000ee20000100800 */
[----:B------:R-:W-:Y:S02]  /*1d50*/  SEL R0, R0, RZ, !P0 ;  /* 0x000000ff00007207 */ /* 0x000fe40004000000 */
[----:B------:R-:W-:Y:S01]  /*1d60*/  SHF.R.S32.HI R14, RZ, 0x1f, R22 ;  /* 0x0000001fff0e7819 */ /* 0x000fe20000011416 */
[----:B------:R-:W-:-:S04]  /*1d70*/  IMAD.WIDE.U32 R48, R3, UR4, R4 ;  /* 0x0000000403307c25 */ /* 0x000fc8000f8e0004 */
[C---:B------:R-:W-:Y:S01]  /*1d80*/  IMAD R6, R0.reuse, UR4, RZ ;  /* 0x0000000400067c24 */ /* 0x040fe2000f8e02ff */
[----:B------:R-:W1:Y:S01]  /*1d90*/  S2R R26, SR_TID.X ;  /* 0x00000000001a7919 */ /* 0x000e620000002100 */
[----:B------:R-:W-:Y:S01]  /*1da0*/  IMAD R4, R0, UR6, RZ ;  /* 0x0000000600047c24 */ /* 0x000fe2000f8e02ff */
[----:B------:R-:W-:Y:S01]  /*1db0*/  SHF.R.S32.HI R157, RZ, 0x1f, R156 ;  /* 0x0000001fff9d7819 */ /* 0x000fe2000001149c */
[----:B------:R-:W-:Y:S01]  /*1dc0*/  IMAD R7, R3, UR5, R6 ;  /* 0x0000000503077c24 */ /* 0x000fe2000f8e0206 */
[----:B------:R-:W-:Y:S01]  /*1dd0*/  ULDC UR4, c[0x0][0x2f4] ;  /* 0x0000bd0000047ab9 */ /* 0x000fe20000000800 */
[-C--:B------:R-:W-:Y:S02]  /*1de0*/  IMAD R0, R14, R44.reuse, RZ ;  /* 0x0000002c0e007224 */ /* 0x080fe400078e02ff */
[----:B------:R-:W-:-:S04]  /*1df0*/  IMAD.WIDE.U32 R20, R22, R44, R18 ;  /* 0x0000002c16147225 */ /* 0x000fc800078e0012 */
[----:B------:R-:W-:Y:S02]  /*1e00*/  IMAD R71, R3, UR7, R4 ;  /* 0x0000000703477c24 */ /* 0x000fe4000f8e0204 */
[----:B------:R-:W-:Y:S01]  /*1e10*/  IMAD R5, R22, R45, R0 ;  /* 0x0000002d16057224 */ /* 0x000fe200078e0200 */
[----:B------:R-:W-:Y:S01]  /*1e20*/  IADD3 R0, P0, R48, R20, RZ ;  /* 0x0000001430007210 */ /* 0x000fe20007f1e0ff */
[----:B------:R-:W-:Y:S02]  /*1e30*/  IMAD.IADD R3, R49, 0x1, R7 ;  /* 0x0000000131037824 */ /* 0x000fe400078e0207 */
[----:B------:R-:W-:-:S03]  /*1e40*/  IMAD R4, R14, R38, RZ ;  /* 0x000000260e047224 */ /* 0x000fc600078e02ff */
[----:B------:R-:W-:Y:S02]  /*1e50*/  IADD3.X R20, R3, R21, R5, P0, !PT ;  /* 0x0000001503147210 */ /* 0x000fe400007fe405 */
[----:B------:R-:W-:Y:S01]  /*1e60*/  SEL R5, R15, RZ, P2 ;  /* 0x000000ff0f057207 */ /* 0x000fe20001000000 */
[----:B------:R-:W-:Y:S02]  /*1e70*/  IMAD R7, R22, R39, R4 ;  /* 0x0000002716077224 */ /* 0x000fe400078e0204 */
[----:B0-----:R-:W-:Y:S02]  /*1e80*/  IMAD R4, R14, R32, RZ ;  /* 0x000000200e047224 */ /* 0x001fe400078e02ff */
[----:B------:R-:W-:Y:S02]  /*1e90*/  IMAD.IADD R5, R18, 0x1, R5 ;  /* 0x0000000112057824 */ /* 0x000fe400078e0205 */
[----:B------:R-:W-:-:S04]  /*1ea0*/  IMAD.WIDE.U32 R42, R22, R38, R156 ;  /* 0x00000026162a7225 */ /* 0x000fc800078e009c */
[----:B------:R-:W-:-:S04]  /*1eb0*/  IMAD.WIDE.U32 R40, R22, R38, R18 ;  /* 0x0000002616287225 */ /* 0x000fc800078e0012 */
[C---:B------:R-:W-:Y:S01]  /*1ec0*/  IMAD R9, R22.reuse, R33, R4 ;  /* 0x0000002116097224 */ /* 0x040fe200078e0204 */
[----:B------:R-:W-:Y:S01]  /*1ed0*/  SHF.R.S32.HI R4, RZ, 0x1f, R5 ;  /* 0x0000001fff047819 */ /* 0x000fe20000011405 */
[----:B------:R-:W-:Y:S02]  /*1ee0*/  IMAD.IADD R43, R43, 0x1, R7 ;  /* 0x000000012b2b7824 */ /* 0x000fe400078e0207 */
[----:B------:R-:W-:Y:S01]  /*1ef0*/  IMAD.IADD R41, R7, 0x1, R41 ;  /* 0x0000000107297824 */ /* 0x000fe200078e0229 */
[----:B-----5:R-:W-:Y:S01]  /*1f00*/  SHF.R.S32.HI R7, RZ, 0x1f, R28 ;  /* 0x0000001fff077819 */ /* 0x020fe2000001141c */
[----:B------:R-:W-:Y:S01]  /*1f10*/  IMAD.WIDE.U32 R36, R22, R32, R156 ;  /* 0x0000002016247225 */ /* 0x000fe200078e009c */
[----:B------:R-:W-:-:S03]  /*1f20*/  LEA.HI R21, R4, R5, RZ, 0x4 ;  /* 0x0000000504157211 */ /* 0x000fc600078f20ff */
[----:B------:R-:W-:Y:S01]  /*1f30*/  IMAD.WIDE.U32 R34, R22, R32, R18 ;  /* 0x0000002016227225 */ /* 0x000fe200078e0012 */
[----:B------:R-:W-:-:S03]  /*1f40*/  LOP3.LUT R4, R12, 0x30, R21, 0xf8, !PT ;  /* 0x000000300c047812 */ /* 0x000fc600078ef815 */
[----:B------:R-:W-:Y:S02]  /*1f50*/  IMAD R6, R7, R38, RZ ;  /* 0x0000002607067224 */ /* 0x000fe400078e02ff */
[----:B------:R-:W-:Y:S02]  /*1f60*/  IMAD.IADD R37, R37, 0x1, R9 ;  /* 0x0000000125257824 */ /* 0x000fe400078e0209 */
[----:B------:R-:W-:Y:S02]  /*1f70*/  IMAD.IADD R35, R9, 0x1, R35 ;  /* 0x0000000109237824 */ /* 0x000fe400078e0223 */
[----:B------:R-:W-:Y:S01]  /*1f80*/  IMAD R7, R7, R32, RZ ;  /* 0x0000002007077224 */ /* 0x000fe200078e02ff */
[----:B-1----:R-:W-:Y:S01]  /*1f90*/  SHF.R.U32.HI R13, RZ, 0x7, R26 ;  /* 0x00000007ff0d7819 */ /* 0x002fe2000001161a */
[----:B------:R-:W-:Y:S01]  /*1fa0*/  IMAD R59, R28, R39, R6 ;  /* 0x000000271c3b7224 */ /* 0x000fe200078e0206 */
[----:B------:R-:W-:Y:S01]  /*1fb0*/  IADD3 R50, P0, R22, R27, RZ ;  /* 0x0000001b16327210 */ /* 0x000fe20007f1e0ff */
[----:B------:R-:W-:-:S02]  /*1fc0*/  IMAD R5, R39, 0xa0, RZ ;  /* 0x000000a027057824 */ /* 0x000fc400078e02ff */
[----:B------:R-:W-:Y:S01]  /*1fd0*/  IMAD.WIDE.U32 R42, R28, R38, R42 ;  /* 0x000000261c2a7225 */ /* 0x000fe200078e002a */
[----:B------:R-:W-:-:S03]  /*1fe0*/  LOP3.LUT R60, R21, 0xfffffff0, RZ, 0xc0, !PT ;  /* 0xfffffff0153c7812 */ /* 0x000fc600078ec0ff */
[----:B------:R-:W-:-:S04]  /*1ff0*/  IMAD.WIDE.U32 R40, R28, R38, R40 ;  /* 0x000000261c287225 */ /* 0x000fc800078e0028 */
[----:B------:R-:W-:Y:S02]  /*2000*/  IMAD R55, R45, 0xa0, RZ ;  /* 0x000000a02d377824 */ /* 0x000fe400078e02ff */
[----:B------:R-:W-:-:S04]  /*2010*/  IMAD.WIDE.U32 R38, R38, 0xa0, RZ ;  /* 0x000000a026267825 */ /* 0x000fc800078e00ff */
[C---:B------:R-:W-:Y:S02]  /*2020*/  IMAD R7, R28.reuse, R33, R7 ;  /* 0x000000211c077224 */ /* 0x040fe400078e0207 */
[----:B------:R-:W-:Y:S02]  /*2030*/  IMAD R57, R33, 0xa0, RZ ;  /* 0x000000a021397824 */ /* 0x000fe400078e02ff */
[----:B------:R-:W-:-:S04]  /*2040*/  IMAD.WIDE.U32 R36, R28, R32, R36 ;  /* 0x000000201c247225 */ /* 0x000fc800078e0024 */
[----:B------:R-:W-:-:S04]  /*2050*/  IMAD.WIDE.U32 R34, R28, R32, R34 ;  /* 0x000000201c227225 */ /* 0x000fc800078e0022 */
[----:B------:R-:W-:Y:S02]  /*2060*/  VIADD R52, R18, 0x20 ;  /* 0x0000002012347836 */ /* 0x000fe40000000000 */
[----:B------:R-:W-:-:S04]  /*2070*/  IMAD.WIDE.U32 R44, R44, 0xa0, RZ ;  /* 0x000000a02c2c7825 */ /* 0x000fc800078e00ff */
[----:B------:R-:W-:Y:S01]  /*2080*/  IMAD.WIDE.U32 R32, R32, 0xa0, RZ ;  /* 0x000000a020207825 */ /* 0x000fe200078e00ff */
[----:B----4-:R-:W-:Y:S02]  /*2090*/  LOP3.LUT P4, RZ, R24, 0x2, RZ, 0xc0, !PT ;  /* 0x0000000218ff7812 */ /* 0x010fe4000788c0ff */
[----:B------:R-:W-:Y:S01]  /*20a0*/  ISETP.GE.AND P3, PT, R18, UR4, PT ;  /* 0x0000000412007c0c */ /* 0x000fe2000bf66270 */
[----:B------:R-:W-:Y:S01]  /*20b0*/  IMAD.IADD R58, R43, 0x1, R59 ;  /* 0x000000012b3a7824 */ /* 0x000fe200078e023b */
[----:B------:R-:W-:Y:S01]  /*20c0*/  ISETP.GE.AND P2, PT, R52, UR4, PT ;  /* 0x0000000434007c0c */ /* 0x000fe2000bf46270 */
[----:B------:R-:W-:Y:S01]  /*20d0*/  VIADD R53, R13, 0x8 ;  /* 0x000000080d357836 */ /* 0x000fe20000000000 */
[----:B------:R-:W-:Y:S01]  /*20e0*/  IADD3 R56, R39, R5, RZ ;  /* 0x0000000527387210 */ /* 0x000fe20007ffe0ff */
[----:B------:R-:W-:Y:S01]  /*20f0*/  IMAD.SHL.U32 R54, R15, 0x2, RZ ;  /* 0x000000020f367824 */ /* 0x000fe200078e00ff */
[----:B------:R-:W-:Y:S01]  /*2100*/  SHF.R.S32.HI R69, RZ, 0x1f, R60 ;  /* 0x0000001fff457819 */ /* 0x000fe2000001143c */
[----:B------:R-:W-:-:S02]  /*2110*/  IMAD.X R51, R14, 0x1, R11, P0 ;  /* 0x000000010e337824 */ /* 0x000fc400000e060b */
[----:B------:R-:W-:Y:S02]  /*2120*/  IMAD.IADD R55, R45, 0x1, R55 ;  /* 0x000000012d377824 */ /* 0x000fe400078e0237 */
[----:B------:R-:W-:Y:S02]  /*2130*/  IMAD.IADD R57, R33, 0x1, R57 ;  /* 0x0000000121397824 */ /* 0x000fe400078e0239 */
[----:B------:R-:W-:Y:S02]  /*2140*/  IMAD.IADD R59, R59, 0x1, R41 ;  /* 0x000000013b3b7824 */ /* 0x000fe400078e0229 */
[----:B------:R-:W-:Y:S02]  /*2150*/  IMAD.IADD R61, R37, 0x1, R7 ;  /* 0x00000001253d7824 */ /* 0x000fe400078e0207 */
[----:B------:R-:W-:Y:S02]  /*2160*/  IMAD.IADD R68, R7, 0x1, R35 ;  /* 0x0000000107447824 */ /* 0x000fe400078e0223 */
[----:B------:R-:W-:Y:S01]  /*2170*/  IMAD.IADD R71, R47, 0x1, R71 ;  /* 0x000000012f477824 */ /* 0x000fe200078e0247 */
[----:B--2---:R-:W-:-:S05]  /*2180*/  LOP3.LUT R4, R4, R10, RZ, 0x3c, !PT ;  /* 0x0000000a04047212 */ /* 0x004fca00078e3cff */
[----:B---3--:R-:W-:-:S07]  /*2190*/  IMAD.IADD R70, R8, 0x1, R4 ;  /* 0x0000000108467824 */ /* 0x008fce00078e0204 */
.L_x_345:
[----:B--2---:R-:W2:Y:S01]  /*21a0*/  LDL R6, [R1+0x14] ;  /* 0x0000140001067983 */ /* 0x004ea20000100800 */
[----:B----4-:R-:W0:Y:S03]  /*21b0*/  LDC.64 R62, c[0x0][0x2e8] ;  /* 0x0000ba00ff3e7b82 */ /* 0x010e260000000a00 */
[----:B---3--:R-:W3:Y:S01]  /*21c0*/  LDL.LU R4, [R1] ;  /* 0x0000000001047983 */ /* 0x008ee20000300800 */
[----:B------:R-:W-:Y:S01]  /*21d0*/  VIADD R2, R2, 0xffffffff ;  /* 0xffffffff02027836 */ /* 0x000fe20000000000 */
[----:B------:R-:W-:Y:S05]  /*21e0*/  YIELD ;  /* 0x0000000000007946 */ /* 0x000fea0003800000 */
[----:B------:R-:W1:Y:S01]  /*21f0*/  LDC R27, c[0x0][0x3f4] ;  /* 0x0000fd00ff1b7b82 */ /* 0x000e620000000800 */
[----:B------:R-:W-:Y:S01]  /*2200*/  ISETP.GT.AND P5, PT, R2, R30, PT ;  /* 0x0000001e0200720c */ /* 0x000fe20003fa4270 */
[-C--:B------:R-:W-:Y:S01]  /*2210*/  IMAD R5, R55, R2.reuse, RZ ;  /* 0x0000000237057224 */ /* 0x080fe200078e02ff */
[----:B------:R-:W-:Y:S01]  /*2220*/  SHF.R.S32.HI R11, RZ, 0x1f, R2 ;  /* 0x0000001fff0b7819 */ /* 0x000fe20000011402 */
[----:B------:R-:W-:Y:S01]  /*2230*/  IMAD.WIDE.U32 R14, R44, R2, RZ ;  /* 0x000000022c0e7225 */ /* 0x000fe200078e00ff */
[----:B------:R-:W-:Y:S03]  /*2240*/  BSSY B0, `(.L_x_316) ;  /* 0x000025a000007945 */ /* 0x000fe60003800000 */
[----:B------:R-:W-:-:S04]  /*2250*/  IMAD R7, R11, R44, R5 ;  /* 0x0000002c0b077224 */ /* 0x000fc800078e0205 */
[----:B------:R-:W-:Y:S01]  /*2260*/  IMAD.IADD R65, R15, 0x1, R7 ;  /* 0x000000010f417824 */ /* 0x000fe200078e0207 */
[----:B0-----:R-:W-:-:S04]  /*2270*/  IADD3 R12, P0, P1, R14, R62, R0 ;  /* 0x0000003e0e0c7210 */ /* 0x001fc8000791e000 */
[----:B------:R-:W-:Y:S02]  /*2280*/  IADD3.X R13, R65, R63, R20, P0, P1 ;  /* 0x0000003f410d7210 */ /* 0x000fe400007e2414 */
[----:B-1----:R-:W-:Y:S01]  /*2290*/  ISETP.GE.AND P0, PT, R27, 0x1, PT ;  /* 0x000000011b00780c */ /* 0x002fe20003f06270 */
[----:B--2---:R-:W-:Y:S01]  /*22a0*/  IMAD R73, R17, 0x2800, R6 ;  /* 0x0000280011497824 */ /* 0x004fe200078e0206 */
[----:B---3--:R-:W-:-:S03]  /*22b0*/  LOP3.LUT R4, R4, 0xfffffffd, RZ, 0xc0, !PT ;  /* 0xfffffffd04047812 */ /* 0x008fc600078ec0ff */
[C---:B------:R-:W-:Y:S02]  /*22c0*/  VIADD R5, R73.reuse, 0x20 ;  /* 0x0000002049057836 */ /* 0x040fe40000000000 */
[----:B------:R-:W-:Y:S01]  /*22d0*/  @P4 VIADD R5, R73, 0xffffffe0 ;  /* 0xffffffe049054836 */ /* 0x000fe20000000000 */
[----:B------:R-:W-:Y:S01]  /*22e0*/  @P5 LOP3.LUT R4, R4, 0x2, RZ, 0xfc, !PT ;  /* 0x0000000204045812 */ /* 0x000fe200078efcff */
[C---:B------:R-:W-:Y:S02]  /*22f0*/  IMAD.IADD R73, R16.reuse, 0x1, R73 ;  /* 0x0000000110497824 */ /* 0x040fe400078e0249 */
[----:B------:R-:W-:Y:S02]  /*2300*/  IMAD.IADD R72, R16, 0x1, R5 ;  /* 0x0000000110487824 */ /* 0x000fe400078e0205 */
[----:B------:R0:W-:Y:S01]  /*2310*/  STL [R1], R4 ;  /* 0x0000000401007387 */ /* 0x0001e20000100800 */
[----:B------:R-:W-:Y:S05]  /*2320*/  @!P0 BRA `(.L_x_317) ;  /* 0x0000002000e48947 */ /* 0x000fea0003800000 */
[----:B------:R-:W-:Y:S01]  /*2330*/  ULDC.U8 UR4, c[0x0][0x410] ;  /* 0x0001040000047ab9 */ /* 0x000fe20000000000 */
[-C--:B------:R-:W-:Y:S01]  /*2340*/  IMAD R5, R56, R2.reuse, RZ ;  /* 0x0000000238057224 */ /* 0x080fe200078e02ff */
[----:B------:R-:W-:Y:S01]  /*2350*/  ISETP.NE.AND P0, PT, RZ, UR4, PT ;  /* 0x00000004ff007c0c */ /* 0x000fe2000bf05270 */
[----:B------:R-:W-:Y:S02]  /*2360*/  IMAD R7, R57, R2, RZ ;  /* 0x0000000239077224 */ /* 0x000fe400078e02ff */
[C---:B------:R-:W-:Y:S02]  /*2370*/  IMAD R9, R11.reuse, R38, R5 ;  /* 0x000000260b097224 */ /* 0x040fe400078e0205 */
[----:B------:R-:W-:Y:S02]  /*2380*/  IMAD R11, R11, R32, R7 ;  /* 0x000000200b0b7224 */ /* 0x000fe400078e0207 */
[----:B0-----:R-:W-:-:S04]  /*2390*/  IMAD.WIDE.U32 R4, R38, R2, RZ ;  /* 0x0000000226047225 */ /* 0x001fc800078e00ff */
[----:B------:R-:W-:-:S04]  /*23a0*/  IMAD.WIDE.U32 R6, R32, R2, RZ ;  /* 0x0000000220067225 */ /* 0x000fc800078e00ff */
[----:B------:R-:W-:Y:S02]  /*23b0*/  IMAD.IADD R26, R5, 0x1, R9 ;  /* 0x00000001051a7824 */ /* 0x000fe400078e0209 */
[----:B------:R-:W-:Y:S01]  /*23c0*/  IMAD.IADD R64, R7, 0x1, R11 ;  /* 0x0000000107407824 */ /* 0x000fe200078e020b */
[----:B------:R-:W-:Y:S06]  /*23d0*/  @!P0 BRA `(.L_x_318) ;  /* 0x0000001000388947 */ /* 0x000fec0003800000 */
[----:B------:R-:W-:Y:S01]  /*23e0*/  IMAD R8, R2, -0xa0, R31 ;  /* 0xffffff6002087824 */ /* 0x000fe200078e021f */
[----:B------:R-:W-:Y:S01]  /*23f0*/  BSSY B1, `(.L_x_319) ;  /* 0x0000017000017945 */ /* 0x000fe20003800000 */
[----:B------:R-:W-:Y:S02]  /*2400*/  CS2R R14, SRZ ;  /* 0x00000000000e7805 */ /* 0x000fe4000001ff00 */
[----:B------:R-:W-:Y:S02]  /*2410*/  CS2R R10, SRZ ;  /* 0x00000000000a7805 */ /* 0x000fe4000001ff00 */
[----:B------:R-:W-:Y:S02]  /*2420*/  CS2R R24, SRZ ;  /* 0x0000000000187805 */ /* 0x000fe4000001ff00 */
[----:B------:R-:W-:-:S04]  /*2430*/  VIMNMX R9, R8, 0xa0, PT ;  /* 0x000000a008097848 */ /* 0x000fc80003fe0100 */
[----:B------:R-:W-:Y:S02]  /*2440*/  ISETP.GE.AND P1, PT, R22, R9, PT ;  /* 0x000000091600720c */ /* 0x000fe40003f26270 */
[----:B------:R-:W-:-:S11]  /*2450*/  CS2R R8, SRZ ;  /* 0x0000000000087805 */ /* 0x000fd6000001ff00 */
[----:B------:R-:W-:Y:S05]  /*2460*/  @P1 BRA `(.L_x_320) ;  /* 0x00000000003c1947 */ /* 0x000fea0003800000 */
[----:B------:R-:W2:Y:S01]  /*2470*/  LDL R66, [R1+0x10] ;  /* 0x0000100001427983 */ /* 0x000ea20000100800 */
[----:B------:R-:W-:Y:S02]  /*2480*/  ULDC.64 UR4, c[0x0][0x3e8] ;  /* 0x0000fa0000047ab9 */ /* 0x000fe40000000a00 */
[----:B------:R-:W-:-:S04]  /*2490*/  IADD3 R4, P0, P5, R42, UR4, R4 ;  /* 0x000000042a047c10 */ /* 0x000fc8000fd1e004 */
[----:B------:R-:W-:Y:S01]  /*24a0*/  IADD3.X R5, R58, UR5, R26, P0, P5 ;  /* 0x000000053a057c10 */ /* 0x000fe200087ea41a */
[----:B------:R-:W-:Y:S02]  /*24b0*/  ULDC.64 UR4, c[0x0][0x400] ;  /* 0x0001000000047ab9 */ /* 0x000fe40000000a00 */
[----:B------:R-:W-:-:S04]  /*24c0*/  IADD3 R6, P0, P5, R36, UR4, R6 ;  /* 0x0000000424067c10 */ /* 0x000fc8000fd1e006 */
[----:B------:R-:W-:Y:S02]  /*24d0*/  IADD3.X R7, R61, UR5, R64, P0, P5 ;  /* 0x000000053d077c10 */ /* 0x000fe400087ea440 */
[----:B------:R-:W-:Y:S02]  /*24e0*/  ISETP.GE.AND P0, PT, R156, R27, PT ;  /* 0x0000001b9c00720c */ /* 0x000fe40003f06270 */
[----:B------:R-:W-:Y:S02]  /*24f0*/  CS2R R8, SRZ ;  /* 0x0000000000087805 */ /* 0x000fe4000001ff00 */
[----:B------:R-:W-:-:S09]  /*2500*/  CS2R R10, SRZ ;  /* 0x00000000000a7805 */ /* 0x000fd2000001ff00 */
[----:B------:R0:W5:Y:S04]  /*2510*/  @!P0 LDG.E.64 R14, desc[UR40][R4.64] ;  /* 0x00000028040e8981 */ /* 0x000168000c1e1b00 */
[----:B------:R0:W5:Y:S01]  /*2520*/  @!P0 LDG.E.64 R24, desc[UR40][R6.64] ;  /* 0x0000002806188981 */ /* 0x000162000c1e1b00 */
[----:B--2---:R-:W-:-:S13]  /*2530*/  ISETP.GE.AND P0, PT, R66, R27, PT ;  /* 0x0000001b4200720c */ /* 0x004fda0003f06270 */
[----:B------:R0:W5:Y:S04]  /*2540*/  @!P0 LDG.E.64 R8, desc[UR40][R4.64+0x10] ;  /* 0x0000102804088981 */ /* 0x000168000c1e1b00 */
[----:B------:R0:W5:Y:S02]  /*2550*/  @!P0 LDG.E.64 R10, desc[UR40][R6.64+0x10] ;  /* 0x00001028060a8981 */ /* 0x000164000c1e1b00 */
.L_x_320:
[----:B------:R-:W-:Y:S05]  /*2560*/  BSYNC B1 ;  /* 0x0000000000017941 */ /* 0x000fea0003800000 */
.L_x_319:
[----:B0-----:R-:W2:Y:S01]  /*2570*/  LDL R4, [R1+0x8] ;  /* 0x0000080001047983 */ /* 0x001ea20000100800 */
[----:B-----5:R-:W-:Y:S02]  /*2580*/  IMAD.MOV.U32 R26, RZ, RZ, R8 ;  /* 0x000000ffff1a7224 */ /* 0x020fe400078e0008 */
[----:B------:R-:W-:Y:S02]  /*2590*/  IMAD.MOV.U32 R81, RZ, RZ, R14 ;  /* 0x000000ffff517224 */ /* 0x000fe400078e000e */
[----:B------:R-:W-:Y:S02]  /*25a0*/  IMAD.MOV.U32 R62, RZ, RZ, R10 ;  /* 0x000000ffff3e7224 */ /* 0x000fe400078e000a */
[----:B------:R-:W-:Y:S01]  /*25b0*/  IMAD.MOV.U32 R82, RZ, RZ, R24 ;  /* 0x000000ffff527224 */ /* 0x000fe200078e0018 */
[----:B--2---:R-:W-:-:S13]  /*25c0*/  ISETP.NE.AND P0, PT, R4, 0x3, PT ;  /* 0x000000030400780c */ /* 0x004fda0003f05270 */
[----:B------:R-:W-:Y:S05]  /*25d0*/  @!P0 BRA `(.L_x_321) ;  /* 0x0000000000048947 */ /* 0x000fea0003800000 */
[----:B------:R-:W-:Y:S01]  /*25e0*/  BPT.TRAP 0x1 ;  /* 0x000000040000795c */ /* 0x000fe20000300000 */
.L_x_321:
[----:B------:R-:W-:Y:S01]  /*25f0*/  IMAD R74, R17, 0x8, R16 ;  /* 0x00000008114a7824 */ /* 0x000fe200078e0210 */
[----:B------:R-:W-:Y:S01]  /*2600*/  SHF.L.U32 R75, R23, 0x1f, RZ ;  /* 0x0000001f174b7819 */ /* 0x000fe200000006ff */
[----:B------:R-:W-:Y:S03]  /*2610*/  BSSY B1, `(.L_x_322) ;  /* 0x0000003000017945 */ /* 0x000fe60003800000 */
[----:B------:R-:W0:Y:S02]  /*2620*/  SYNCS.PHASECHK.TRANS64.TRYWAIT P5, [R74+URZ+0x13290], R75 ;  /* 0x0132904b4a0075a7 */ /* 0x000e2400080a017f */
[----:B0-----:R-:W-:Y:S05]  /*2630*/  @!P5 BRA `(.L_x_323) ;  /* 0x000001240080d947 */ /* 0x001fea0003800000 */
.L_x_531:
[----:B------:R-:W-:Y:S05]  /*2640*/  BSYNC B1 ;  /* 0x0000000000017941 */ /* 0x000fea0003800000 */
.L_x_322:
[----:B------:R-:W-:Y:S05]  /*2650*/  @P1 BRA `(.L_x_324) ;  /* 0x0000002000601947 */ /* 0x000fea0003800000 */
[----:B------:R-:W-:Y:S04]  /*2660*/  BSSY B1, `(.L_x_325) ;  /* 0x000006f000017945 */ /* 0x000fe80003800000 */
[----:B------:R-:W-:Y:S05]  /*2670*/  @P3 BRA `(.L_x_326) ;  /* 0x0000000400b43947 */ /* 0x000fea0003800000 */
[----:B------:R1:W2:Y:S01]  /*2680*/  LDS.128 R4, [R73+0xe000] ;  /* 0x00e0000049047984 */ /* 0x0002a20000000c00 */
[----:B------:R-:W-:Y:S01]  /*2690*/  ISETP.GE.AND P5, PT, R156, R27, PT ;  /* 0x0000001b9c00720c */ /* 0x000fe20003fa6270 */
[----:B------:R-:W-:-:S12]  /*26a0*/  BSSY B2, `(.L_x_327) ;  /* 0x0000069000027945 */ /* 0x000fd80003800000 */
[----:B-1----:R-:W-:Y:S05]  /*26b0*/  @P5 BRA `(.L_x_328) ;  /* 0x00000004009c5947 */ /* 0x002fea0003800000 */
[----:B------:R-:W-:Y:S02]  /*26c0*/  SHF.R.U32.HI R24, RZ, 0x8, R25 ;  /* 0x00000008ff187819 */ /* 0x000fe40000011619 */
[----:B------:R-:W-:Y:S02]  /*26d0*/  SHF.R.U32.HI R14, RZ, 0x8, R15 ;  /* 0x00000008ff0e7819 */ /* 0x000fe4000001160f */
[----:B------:R-:W-:Y:S01]  /*26e0*/  SHF.R.U32.HI R64, RZ, 0x10, R25 ;  /* 0x00000010ff407819 */ /* 0x000fe20000011619 */
[----:B------:R-:W-:Y:S01]  /*26f0*/  IMAD.SHL.U32 R24, R24, 0x100, RZ ;  /* 0x0000010018187824 */ /* 0x000fe200078e00ff */
[----:B------:R-:W-:Y:S01]  /*2700*/  LOP3.LUT R25, R25, 0xff0000ff, RZ, 0xc0, !PT ;  /* 0xff0000ff19197812 */ /* 0x000fe200078ec0ff */
[----:B------:R-:W-:Y:S01]  /*2710*/  IMAD.SHL.U32 R14, R14, 0x100, RZ ;  /* 0x000001000e0e7824 */ /* 0x000fe200078e00ff */
[----:B------:R-:W-:Y:S02]  /*2720*/  SHF.R.U32.HI R65, RZ, 0x10, R15 ;  /* 0x00000010ff417819 */ /* 0x000fe4000001160f */
[----:B------:R-:W-:Y:S01]  /*2730*/  LOP3.LUT R63, R15, 0xff0000ff, RZ, 0xc0, !PT ;  /* 0xff0000ff0f3f7812 */ /* 0x000fe200078ec0ff */
[----:B--2---:R-:W-:Y:S01]  /*2740*/  IMAD.MOV.U32 R15, RZ, RZ, R4 ;  /* 0x000000ffff0f7224 */ /* 0x004fe200078e0004 */
[----:B------:R-:W-:Y:S01]  /*2750*/  LOP3.LUT R25, R25, 0xff00, R24, 0xf8, !PT ;  /* 0x0000ff0019197812 */ /* 0x000fe200078ef818 */
[----:B------:R-:W-:Y:S01]  /*2760*/  IMAD.U32 R24, R64, 0x10000, RZ ;  /* 0x0001000040187824 */ /* 0x000fe200078e00ff */
[----:B------:R-:W-:-:S02]  /*2770*/  F2FP.F16.E4M3.UNPACK_B R4, R5 ;  /* 0x00000005ff04723e */ /* 0x000fc400020006ff */
[----:B------:R-:W-:Y:S02]  /*2780*/  F2FP.F16.E4M3.UNPACK_B R64, R82.H1 ;  /* 0x00000052ff40723e */ /* 0x000fe400030006ff */
[----:B------:R-:W-:Y:S01]  /*2790*/  LOP3.LUT R63, R63, 0xff00, R14, 0xf8, !PT ;  /* 0x0000ff003f3f7812 */ /* 0x000fe200078ef80e */
[----:B------:R-:W-:Y:S01]  /*27a0*/  IMAD.U32 R14, R65, 0x10000, RZ ;  /* 0x00010000410e7824 */ /* 0x000fe200078e00ff */
[----:B------:R-:W-:Y:S01]  /*27b0*/  LOP3.LUT R24, R25, 0xff0000, R24, 0xf8, !PT ;  /* 0x00ff000019187812 */ /* 0x000fe200078ef818 */
[----:B------:R-:W-:Y:S01]  /*27c0*/  HADD2.F32 R25, -RZ, R4.H1_H1 ;  /* 0x30000004ff197230 */ /* 0x000fe20000004100 */
[----:B------:R-:W-:Y:S01]  /*27d0*/  F2FP.F16.E4M3.UNPACK_B R65, R81.H1 ;  /* 0x00000051ff41723e */ /* 0x000fe200030006ff */
[----:B------:R-:W-:Y:S01]  /*27e0*/  HADD2.F32 R67, -RZ, R64.H0_H0 ;  /* 0x20000040ff437230 */ /* 0x000fe20000004100 */
[----:B------:R-:W-:Y:S01]  /*27f0*/  F2FP.F16.E4M3.UNPACK_B R5, R5.H1 ;  /* 0x00000005ff05723e */ /* 0x000fe200030006ff */
[----:B------:R-:W-:Y:S01]  /*2800*/  HADD2.F32 R4, -RZ, R4.H0_H0 ;  /* 0x20000004ff047230 */ /* 0x000fe20000004100 */
[----:B------:R-:W-:Y:S01]  /*2810*/  LOP3.LUT R14, R63, 0xff0000, R14, 0xf8, !PT ;  /* 0x00ff00003f0e7812 */ /* 0x000fe200078ef80e */
[----:B------:R-:W-:-:S02]  /*2820*/  HADD2.F32 R76, -RZ, R64.H1_H1 ;  /* 0x30000040ff4c7230 */ /* 0x000fc40000004100 */
[CC--:B------:R-:W-:Y:S01]  /*2830*/  FMUL.FTZ R77, R25.reuse, R67.reuse ;  /* 0x00000043194d7220 */ /* 0x0c0fe20000410000 */
[----:B------:R-:W-:Y:S02]  /*2840*/  HADD2.F32 R66, -RZ, R65.H0_H0 ;  /* 0x20000041ff427230 */ /* 0x000fe40000004100 */
[----:B------:R-:W-:Y:S01]  /*2850*/  FMUL.FTZ R78, R4, R67 ;  /* 0x00000043044e7220 */ /* 0x000fe20000410000 */
[--C-:B------:R-:W-:Y:S01]  /*2860*/  HADD2.F32 R64, -RZ, R5.reuse.H1_H1 ;  /* 0x30000005ff407230 */ /* 0x100fe20000004100 */
[----:B------:R-:W-:Y:S01]  /*2870*/  F2FP.F16.E4M3.UNPACK_B R67, R82 ;  /* 0x00000052ff43723e */ /* 0x000fe200020006ff */
[----:B------:R-:W-:Y:S02]  /*2880*/  HADD2.F32 R63, -RZ, R5.H0_H0 ;  /* 0x20000005ff3f7230 */ /* 0x000fe40000004100 */
[----:B------:R-:W-:Y:S01]  /*2890*/  FFMA.FTZ R5, R25, R66, R78 ;  /* 0x0000004219057223 */ /* 0x000fe2000001004e */
[----:B------:R-:W-:Y:S02]  /*28a0*/  HADD2.F32 R65, -RZ, R65.H1_H1 ;  /* 0x30000041ff417230 */ /* 0x000fe40000004100 */
[-C--:B------:R-:W-:Y:S01]  /*28b0*/  FMUL.FTZ R80, R64, R76.reuse ;  /* 0x0000004c40507220 */ /* 0x080fe20000410000 */
[-C--:B------:R-:W-:Y:S01]  /*28c0*/  F2FP.F16.E4M3.UNPACK_B R25, R15.reuse.H1 ;  /* 0x0000000fff19723e */ /* 0x080fe200030006ff */
[C---:B------:R-:W-:Y:S01]  /*28d0*/  FMUL.FTZ R79, R63.reuse, R76 ;  /* 0x0000004c3f4f7220 */ /* 0x040fe20000410000 */
[----:B------:R-:W-:Y:S01]  /*28e0*/  F2FP.F16.E4M3.UNPACK_B R15, R15 ;  /* 0x0000000fff0f723e */ /* 0x000fe200020006ff */
[----:B------:R-:W-:Y:S01]  /*28f0*/  FFMA.FTZ R4, R4, R66, -R77 ;  /* 0x0000004204047223 */ /* 0x000fe2000001084d */
[-C--:B------:R-:W-:Y:S01]  /*2900*/  FFMA.FTZ R77, R63, R65.reuse, -R80 ;  /* 0x000000413f4d7223 */ /* 0x080fe20000010850 */
[----:B------:R-:W-:Y:S01]  /*2910*/  FFMA.FTZ R84, R64, R65, R79 ;  /* 0x0000004140547223 */ /* 0x000fe2000001004f */
[----:B------:R-:W-:Y:S01]  /*2920*/  F2FP.F16.E4M3.UNPACK_B R66, R81 ;  /* 0x00000051ff42723e */ /* 0x000fe200020006ff */
[----:B------:R-:W-:-:S02]  /*2930*/  HADD2.F32 R78, -RZ, R67.H1_H1 ;  /* 0x30000043ff4e7230 */ /* 0x000fc40000004100 */
[--C-:B------:R-:W-:Y:S01]  /*2940*/  HADD2.F32 R63, -RZ, R25.reuse.H0_H0 ;  /* 0x20000019ff3f7230 */ /* 0x100fe20000004100 */
[----:B------:R-:W-:Y:S01]  /*2950*/  F2FP.SATFINITE.E4M3.F32.PACK_AB_MERGE_C R84, R84, R77, RZ ;  /* 0x0000004d5454723e */ /* 0x000fe200048070ff */
[----:B------:R-:W-:Y:S01]  /*2960*/  HADD2.F32 R65, -RZ, R25.H1_H1 ;  /* 0x30000019ff417230 */ /* 0x000fe20000004100 */
[----:B------:R-:W-:Y:S01]  /*2970*/  F2FP.F16.E4M3.UNPACK_B R77, R24 ;  /* 0x00000018ff4d723e */ /* 0x000fe200020006ff */
[----:B------:R-:W-:Y:S02]  /*2980*/  HADD2.F32 R67, -RZ, R67.H0_H0 ;  /* 0x20000043ff437230 */ /* 0x000fe40000004100 */
[-C--:B------:R-:W-:Y:S01]  /*2990*/  FMUL.FTZ R82, R63, R78.reuse ;  /* 0x0000004e3f527220 */ /* 0x080fe20000410000 */
[--C-:B------:R-:W-:Y:S02]  /*29a0*/  HADD2.F32 R64, -RZ, R15.reuse.H1_H1 ;  /* 0x3000000fff407230 */ /* 0x100fe40000004100 */
[----:B------:R-:W-:Y:S01]  /*29b0*/  FMUL.FTZ R80, R65, R78 ;  /* 0x0000004e41507220 */ /* 0x000fe20000410000 */
[----:B------:R-:W-:Y:S01]  /*29c0*/  HADD2.F32 R76, -RZ, R66.H1_H1 ;  /* 0x30000042ff4c7230 */ /* 0x000fe20000004100 */
[----:B------:R-:W-:Y:S01]  /*29d0*/  F2FP.SATFINITE.E4M3.F32.PACK_AB_MERGE_C R5, R5, R4, R84 ;  /* 0x000000040505723e */ /* 0x000fe20004807054 */
[----:B------:R-:W-:-:S02]  /*29e0*/  HADD2.F32 R25, -RZ, R15.H0_H0 ;  /* 0x2000000fff197230 */ /* 0x000fc40000004100 */
[CC--:B------:R-:W-:Y:S01]  /*29f0*/  FMUL.FTZ R78, R64.reuse, R67.reuse ;  /* 0x00000043404e7220 */ /* 0x0c0fe20000410000 */
[----:B------:R-:W-:Y:S02]  /*2a00*/  HADD2.F32 R66, -RZ, R66.H0_H0 ;  /* 0x20000042ff427230 */ /* 0x000fe40000004100 */
[-C--:B------:R-:W-:Y:S01]  /*2a10*/  FFMA.FTZ R80, R63, R76.reuse, -R80 ;  /* 0x0000004c3f507223 */ /* 0x080fe20000010850 */
[----:B------:R-:W-:Y:S01]  /*2a20*/  FFMA.FTZ R65, R65, R76, R82 ;  /* 0x0000004c41417223 */ /* 0x000fe20000010052 */
[C---:B------:R-:W-:Y:S01]  /*2a30*/  FMUL.FTZ R67, R25.reuse, R67 ;  /* 0x0000004319437220 */ /* 0x040fe20000410000 */
[-C--:B------:R-:W-:Y:S01]  /*2a40*/  F2FP.F16.E4M3.UNPACK_B R63, R7.reuse.H1 ;  /* 0x00000007ff3f723e */ /* 0x080fe200030006ff */
[----:B------:R-:W-:Y:S01]  /*2a50*/  FFMA.FTZ R15, R25, R66, -R78 ;  /* 0x00000042190f7223 */ /* 0x000fe2000001084e */
[----:B------:R-:W-:Y:S01]  /*2a60*/  F2FP.F16.E4M3.UNPACK_B R78, R24.H1 ;  /* 0x00000018ff4e723e */ /* 0x000fe200030006ff */
[----:B------:R-:W-:Y:S01]  /*2a70*/  FFMA.FTZ R64, R64, R66, R67 ;  /* 0x0000004240407223 */ /* 0x000fe20000010043 */
[----:B------:R-:W-:Y:S01]  /*2a80*/  F2FP.SATFINITE.E4M3.F32.PACK_AB_MERGE_C R81, R65, R80, RZ ;  /* 0x000000504151723e */ /* 0x000fe200048070ff */
[--C-:B------:R-:W-:Y:S01]  /*2a90*/  HADD2.F32 R65, -RZ, R63.reuse.H0_H0 ;  /* 0x2000003fff417230 */ /* 0x100fe20000004100 */
[----:B------:R-:W-:Y:S01]  /*2aa0*/  F2FP.F16.E4M3.UNPACK_B R67, R14.H1 ;  /* 0x0000000eff43723e */ /* 0x000fe200030006ff */
[----:B------:R-:W-:Y:S01]  /*2ab0*/  HADD2.F32 R63, -RZ, R63.H1_H1 ;  /* 0x3000003fff3f7230 */ /* 0x000fe20000004100 */
[----:B------:R-:W-:Y:S01]  /*2ac0*/  F2FP.F16.E4M3.UNPACK_B R25, R6.H1 ;  /* 0x00000006ff19723e */ /* 0x000fe200030006ff */
[----:B------:R-:W-:Y:S01]  /*2ad0*/  HADD2.F32 R80, -RZ, R78.H1_H1 ;  /* 0x3000004eff507230 */ /* 0x000fe20000004100 */
[----:B------:R-:W-:Y:S01]  /*2ae0*/  F2FP.F16.E4M3.UNPACK_B R66, R14 ;  /* 0x0000000eff42723e */ /* 0x000fe200020006ff */
[----:B------:R-:W-:Y:S01]  /*2af0*/  HADD2.F32 R76, -RZ, R67.H1_H1 ;  /* 0x30000043ff4c7230 */ /* 0x000fe20000004100 */
[----:B------:R-:W-:Y:S01]  /*2b00*/  F2FP.F16.E4M3.UNPACK_B R7, R7 ;  /* 0x00000007ff07723e */ /* 0x000fe200020006ff */
[----:B------:R-:W-:-:S02]  /*2b10*/  HADD2.F32 R24, -RZ, R25.H1_H1 ;  /* 0x30000019ff187230 */ /* 0x000fc40000004100 */
[-C--:B------:R-:W-:Y:S01]  /*2b20*/  FMUL.FTZ R14, R63, R80.reuse ;  /* 0x000000503f0e7220 */ /* 0x080fe20000410000 */
[----:B------:R-:W-:Y:S02]  /*2b30*/  HADD2.F32 R79, -RZ, R77.H1_H1 ;  /* 0x3000004dff4f7230 */ /* 0x000fe40000004100 */
[C---:B------:R-:W-:Y:S01]  /*2b40*/  FMUL.FTZ R82, R65.reuse, R80 ;  /* 0x0000005041527220 */ /* 0x040fe20000410000 */
[----:B------:R-:W-:Y:S02]  /*2b50*/  HADD2.F32 R25, -RZ, R25.H0_H0 ;  /* 0x20000019ff197230 */ /* 0x000fe40000004100 */
[----:B------:R-:W-:Y:S01]  /*2b60*/  FFMA.FTZ R65, R65, R76, -R14 ;  /* 0x0000004c41417223 */ /* 0x000fe2000001080e */
[----:B------:R-:W-:Y:S02]  /*2b70*/  HADD2.F32 R14, -RZ, R66.H1_H1 ;  /* 0x30000042ff0e7230 */ /* 0x000fe40000004100 */
[-C--:B------:R-:W-:Y:S01]  /*2b80*/  FMUL.FTZ R80, R24, R79.reuse ;  /* 0x0000004f18507220 */ /* 0x080fe20000410000 */
[----:B------:R-:W-:Y:S01]  /*2b90*/  F2FP.F16.E4M3.UNPACK_B R6, R6 ;  /* 0x00000006ff06723e */ /* 0x000fe200020006ff */
[----:B------:R-:W-:Y:S01]  /*2ba0*/  FMUL.FTZ R79, R25, R79 ;  /* 0x0000004f194f7220 */ /* 0x000fe20000410000 */
[----:B------:R-:W-:-:S02]  /*2bb0*/  HADD2.F32 R77, -RZ, R77.H0_H0 ;  /* 0x2000004dff4d7230 */ /* 0x000fc40000004100 */
[-C--:B------:R-:W-:Y:S01]  /*2bc0*/  FFMA.FTZ R80, R25, R14.reuse, -R80 ;  /* 0x0000000e19507223 */ /* 0x080fe20000010850 */
[----:B------:R-:W-:Y:S02]  /*2bd0*/  HADD2.F32 R25, -RZ, R78.H0_H0 ;  /* 0x2000004eff197230 */ /* 0x000fe40000004100 */
[----:B------:R-:W-:Y:S01]  /*2be0*/  FFMA.FTZ R79, R24, R14, R79 ;  /* 0x0000000e184f7223 */ /* 0x000fe2000001004f */
[--C-:B------:R-:W-:Y:S02]  /*2bf0*/  HADD2.F32 R14, -RZ, R7.reuse.H0_H0 ;  /* 0x20000007ff0e7230 */ /* 0x100fe40000004100 */
[----:B------:R-:W-:Y:S01]  /*2c00*/  FFMA.FTZ R82, R63, R76, R82 ;  /* 0x0000004c3f527223 */ /* 0x000fe20000010052 */
[----:B------:R-:W-:Y:S01]  /*2c10*/  HADD2.F32 R24, -RZ, R7.H1_H1 ;  /* 0x30000007ff187230 */ /* 0x000fe20000004100 */
[----:B------:R-:W-:Y:S01]  /*2c20*/  F2FP.SATFINITE.E4M3.F32.PACK_AB_MERGE_C R4, R64, R15, R81 ;  /* 0x0000000f4004723e */ /* 0x000fe20004807051 */
[--C-:B------:R-:W-:Y:S01]  /*2c30*/  HADD2.F32 R7, -RZ, R6.reuse.H0_H0 ;  /* 0x20000006ff077230 */ /* 0x100fe20000004100 */
[----:B------:R-:W-:Y:S01]  /*2c40*/  F2FP.SATFINITE.E4M3.F32.PACK_AB_MERGE_C R79, R79, R80, RZ ;  /* 0x000000504f4f723e */ /* 0x000fe200048070ff */
[----:B------:R-:W-:-:S02]  /*2c50*/  HADD2.F32 R6, -RZ, R6.H1_H1 ;  /* 0x30000006ff067230 */ /* 0x000fc40000004100 */
[-C--:B------:R-:W-:Y:S01]  /*2c60*/  FMUL.FTZ R63, R24, R25.reuse ;  /* 0x00000019183f7220 */ /* 0x080fe20000410000 */
[----:B------:R-:W-:Y:S02]  /*2c70*/  HADD2.F32 R67, -RZ, R67.H0_H0 ;  /* 0x20000043ff437230 */ /* 0x000fe40000004100 */
[----:B------:R-:W-:Y:S01]  /*2c80*/  FMUL.FTZ R25, R14, R25 ;  /* 0x000000190e197220 */ /* 0x000fe20000410000 */
[----:B------:R-:W-:Y:S02]  /*2c90*/  HADD2.F32 R66, -RZ, R66.H0_H0 ;  /* 0x20000042ff427230 */ /* 0x000fe40000004100 */
[-C--:B------:R-:W-:Y:S01]  /*2ca0*/  FMUL.FTZ R76, R6, R77.reuse ;  /* 0x0000004d064c7220 */ /* 0x080fe20000410000 */
[C---:B------:R-:W-:Y:S01]  /*2cb0*/  FMUL.FTZ R77, R7.reuse, R77 ;  /* 0x0000004d074d7220 */ /* 0x040fe20000410000 */
[-C--:B------:R-:W-:Y:S01]  /*2cc0*/  FFMA.FTZ R63, R14, R67.reuse, -R63 ;  /* 0x000000430e3f7223 */ /* 0x080fe2000001083f */
[----:B------:R-:W-:Y:S01]  /*2cd0*/  FFMA.FTZ R24, R24, R67, R25 ;  /* 0x0000004318187223 */ /* 0x000fe20000010019 */
[-C--:B------:R-:W-:Y:S01]  /*2ce0*/  FFMA.FTZ R76, R7, R66.reuse, -R76 ;  /* 0x00000042074c7223 */ /* 0x080fe2000001084c */
[----:B------:R-:W-:Y:S01]  /*2cf0*/  FFMA.FTZ R77, R6, R66, R77 ;  /* 0x00000042064d7223 */ /* 0x000fe2000001004d */
[----:B------:R-:W-:-:S04]  /*2d00*/  F2FP.SATFINITE.E4M3.F32.PACK_AB_MERGE_C R65, R82, R65, RZ ;  /* 0x000000415241723e */ /* 0x000fc800048070ff */
[----:B------:R-:W-:Y:S02]  /*2d10*/  F2FP.SATFINITE.E4M3.F32.PACK_AB_MERGE_C R6, R77, R76, R79 ;  /* 0x0000004c4d06723e */ /* 0x000fe4000480704f */
[----:B------:R-:W-:-:S07]  /*2d20*/  F2FP.SATFINITE.E4M3.F32.PACK_AB_MERGE_C R7, R24, R63, R65 ;  /* 0x0000003f1807723e */ /* 0x000fce0004807041 */
.L_x_328:
[----:B------:R-:W-:Y:S05]  /*2d30*/  BSYNC B2 ;  /* 0x0000000000027941 */ /* 0x000fea0003800000 */
.L_x_327:
[----:B--2---:R1:W-:Y:S02]  /*2d40*/  STG.E.128 desc[UR40][R12.64], R4 ;  /* 0x000000040c007986 */ /* 0x0043e4000c101d28 */
.L_x_326:
[----:B------:R-:W-:Y:S05]  /*2d50*/  BSYNC B1 ;  /* 0x0000000000017941 */ /* 0x000fea0003800000 */
.L_x_325:
[----:B------:R-:W-:Y:S05]  /*2d60*/  @P2 BRA `(.L_x_324) ;  /* 0x00000018009c2947 */ /* 0x000fea0003800000 */
[----:B-1----:R-:W2:Y:S04]  /*2d70*/  LDL R6, [R1+0x14] ;  /* 0x0000140001067983 */ /* 0x002ea80000100800 */
[----:B------:R-:W3:Y:S01]  /*2d80*/  LDL R14, [R1+0x10] ;  /* 0x00001000010e7983 */ /* 0x000ee20000100800 */
[----:B------:R-:W-:Y:S01]  /*2d90*/  IMAD.MOV.U32 R5, RZ, RZ, 0x20 ;  /* 0x00000020ff057424 */ /* 0x000fe200078e00ff */
[----:B------:R-:W-:Y:S01]  /*2da0*/  BSSY B1, `(.L_x_329) ;  /* 0x000006f000017945 */ /* 0x000fe20003800000 */
[----:B------:R-:W-:-:S03]  /*2db0*/  IMAD R4, R17, 0x2800, RZ ;  /* 0x0000280011047824 */ /* 0x000fc600078e02ff */
[----:B------:R-:W-:-:S04]  /*2dc0*/  SEL R5, R5, 0xffffffe0, !P4 ;  /* 0xffffffe005057807 */ /* 0x000fc80006000000 */
[----:B--2---:R-:W-:Y:S02]  /*2dd0*/  IADD3 R5, R5, R6, R4 ;  /* 0x0000000605057210 */ /* 0x004fe40007ffe004 */
[----:B---3--:R-:W-:-:S03]  /*2de0*/  ISETP.GE.AND P5, PT, R14, R27, PT ;  /* 0x0000001b0e00720c */ /* 0x008fc60003fa6270 */
[----:B------:R-:W-:-:S06]  /*2df0*/  IMAD.IADD R4, R16, 0x1, R5 ;  /* 0x0000000110047824 */ /* 0x000fcc00078e0205 */
[----:B------:R-:W1:Y:S04]  /*2e00*/  LDS.128 R4, [R4+0xe000] ;  /* 0x00e0000004047984 */ /* 0x000e680000000c00 */
[----:B------:R-:W-:Y:S05]  /*2e10*/  @P5 BRA `(.L_x_330) ;  /* 0x00000004009c5947 */ /* 0x000fea0003800000 */
[----:B------:R-:W-:Y:S02]  /*2e20*/  SHF.R.U32.HI R25, RZ, 0x8, R9 ;  /* 0x00000008ff197819 */ /* 0x000fe40000011609 */
[----:B------:R-:W-:Y:S02]  /*2e30*/  SHF.R.U32.HI R8, RZ, 0x8, R11 ;  /* 0x00000008ff087819 */ /* 0x000fe4000001160b */
[----:B------:R-:W-:Y:S02]  /*2e40*/  LOP3.LUT R10, R9, 0xff0000ff, RZ, 0xc0, !PT ;  /* 0xff0000ff090a7812 */ /* 0x000fe400078ec0ff */
[----:B------:R-:W-:Y:S02]  /*2e50*/  SHF.R.U32.HI R24, RZ, 0x10, R9 ;  /* 0x00000010ff187819 */ /* 0x000fe40000011609 */
[----:B------:R-:W-:Y:S02]  /*2e60*/  LOP3.LUT R14, R11, 0xff0000ff, RZ, 0xc0, !PT ;  /* 0xff0000ff0b0e7812 */ /* 0x000fe400078ec0ff */
[----:B------:R-:W-:Y:S01]  /*2e70*/  SHF.R.U32.HI R15, RZ, 0x10, R11 ;  /* 0x00000010ff0f7819 */ /* 0x000fe2000001160b */
[----:B------:R-:W-:Y:S01]  /*2e80*/  IMAD.SHL.U32 R11, R8, 0x100, RZ ;  /* 0x00000100080b7824 */ /* 0x000fe200078e00ff */
[----:B------:R-:W-:Y:S01]  /*2e90*/  SHF.L.U32 R9, R25, 0x8, RZ ;  /* 0x0000000819097819 */ /* 0x000fe200000006ff */
[----:B-1----:R-:W-:Y:S01]  /*2ea0*/  IMAD.MOV.U32 R8, RZ, RZ, R4 ;  /* 0x000000ffff087224 */ /* 0x002fe200078e0004 */
[----:B------:R-:W-:Y:S01]  /*2eb0*/  F2FP.F16.E4M3.UNPACK_B R4, R5 ;  /* 0x00000005ff04723e */ /* 0x000fe200020006ff */
[----:B------:R-:W-:Y:S01]  /*2ec0*/  IMAD.U32 R15, R15, 0x10000, RZ ;  /* 0x000100000f0f7824 */ /* 0x000fe200078e00ff */
[----:B------:R-:W-:Y:S01]  /*2ed0*/  LOP3.LUT R9, R10, 0xff00, R9, 0xf8, !PT ;  /* 0x0000ff000a097812 */ /* 0x000fe200078ef809 */
[----:B------:R-:W-:Y:S01]  /*2ee0*/  IMAD.U32 R10, R24, 0x10000, RZ ;  /* 0x00010000180a7824 */ /* 0x000fe200078e00ff */
[----:B------:R-:W-:-:S02]  /*2ef0*/  LOP3.LUT R14, R14, 0xff00, R11, 0xf8, !PT ;  /* 0x0000ff000e0e7812 */ /* 0x000fc400078ef80b */
[----:B------:R-:W-:Y:S02]  /*2f00*/  F2FP.F16.E4M3.UNPACK_B R11, R62.H1 ;  /* 0x0000003eff0b723e */ /* 0x000fe400030006ff */
[----:B------:R-:W-:Y:S01]  /*2f10*/  LOP3.LUT R24, R9, 0xff0000, R10, 0xf8, !PT ;  /* 0x00ff000009187812 */ /* 0x000fe200078ef80a */
[--C-:B------:R-:W-:Y:S01]  /*2f20*/  HADD2.F32 R9, -RZ, R4.reuse.H1_H1 ;  /* 0x30000004ff097230 */ /* 0x100fe20000004100 */
[----:B------:R-:W-:Y:S01]  /*2f30*/  LOP3.LUT R63, R14, 0xff0000, R15, 0xf8, !PT ;  /* 0x00ff00000e3f7812 */ /* 0x000fe200078ef80f */
[--C-:B------:R-:W-:Y:S01]  /*2f40*/  HADD2.F32 R25, -RZ, R11.reuse.H0_H0 ;  /* 0x2000000bff197230 */ /* 0x100fe20000004100 */
[----:B------:R-:W-:Y:S01]  /*2f50*/  F2FP.F16.E4M3.UNPACK_B R14, R26.H1 ;  /* 0x0000001aff0e723e */ /* 0x000fe200030006ff */
[----:B------:R-:W-:Y:S01]  /*2f60*/  HADD2.F32 R4, -RZ, R4.H0_H0 ;  /* 0x20000004ff047230 */ /* 0x000fe20000004100 */
[----:B------:R-:W-:Y:S01]  /*2f70*/  F2FP.F16.E4M3.UNPACK_B R5, R5.H1 ;  /* 0x00000005ff05723e */ /* 0x000fe200030006ff */
[----:B------:R-:W-:Y:S02]  /*2f80*/  HADD2.F32 R27, -RZ, R11.H1_H1 ;  /* 0x3000000bff1b7230 */ /* 0x000fe40000004100 */
[----:B------:R-:W-:Y:S01]  /*2f90*/  FMUL.FTZ R65, R9, R25 ;  /* 0x0000001909417220 */ /* 0x000fe20000410000 */
[----:B------:R-:W-:-:S02]  /*2fa0*/  HADD2.F32 R15, -RZ, R14.H0_H0 ;  /* 0x2000000eff0f7230 */ /* 0x000fc40000004100 */
[----:B------:R-:W-:Y:S01]  /*2fb0*/  FMUL.FTZ R64, R4, R25 ;  /* 0x0000001904407220 */ /* 0x000fe20000410000 */
[--C-:B------:R-:W-:Y:S01]  /*2fc0*/  HADD2.F32 R11, -RZ, R5.reuse.H1_H1 ;  /* 0x30000005ff0b7230 */ /* 0x100fe20000004100 */
[----:B------:R-:W-:Y:S01]  /*2fd0*/  F2FP.F16.E4M3.UNPACK_B R62, R62 ;  /* 0x0000003eff3e723e */ /* 0x000fe200020006ff */
[----:B------:R-:W-:Y:S02]  /*2fe0*/  HADD2.F32 R10, -RZ, R5.H0_H0 ;  /* 0x20000005ff0a7230 */ /* 0x000fe40000004100 */
[----:B------:R-:W-:Y:S01]  /*2ff0*/  FFMA.FTZ R5, R9, R15, R64 ;  /* 0x0000000f09057223 */ /* 0x000fe20000010040 */
[----:B------:R-:W-:Y:S02]  /*3000*/  HADD2.F32 R14, -RZ, R14.H1_H1 ;  /* 0x3000000eff0e7230 */ /* 0x000fe40000004100 */
[CC--:B------:R-:W-:Y:S01]  /*3010*/  FMUL.FTZ R25, R11.reuse, R27.reuse ;  /* 0x0000001b0b197220 */ /* 0x0c0fe20000410000 */
[----:B------:R-:W-:Y:S01]  /*3020*/  F2FP.F16.E4M3.UNPACK_B R9, R8.H1 ;  /* 0x00000008ff09723e */ /* 0x000fe200030006ff */
[----:B------:R-:W-:Y:S01]  /*3030*/  FMUL.FTZ R66, R10, R27 ;  /* 0x0000001b0a427220 */ /* 0x000fe20000410000 */
[----:B------:R-:W-:Y:S01]  /*3040*/  FFMA.FTZ R4, R4, R15, -R65 ;  /* 0x0000000f04047223 */ /* 0x000fe20000010841 */
[----:B------:R-:W-:Y:S01]  /*3050*/  FFMA.FTZ R27, R10, R14, -R25 ;  /* 0x0000000e0a1b7223 */ /* 0x000fe20000010819 */
[----:B------:R-:W-:Y:S01]  /*3060*/  F2FP.F16.E4M3.UNPACK_B R8, R8 ;  /* 0x00000008ff08723e */ /* 0x000fe200020006ff */
[----:B------:R-:W-:Y:S01]  /*3070*/  FFMA.FTZ R76, R11, R14, R66 ;  /* 0x0000000e0b4c7223 */ /* 0x000fe20000010042 */
[----:B------:R-:W-:Y:S01]  /*3080*/  F2FP.F16.E4M3.UNPACK_B R26, R26 ;  /* 0x0000001aff1a723e */ /* 0x000fe200020006ff */
[----:B------:R-:W-:-:S02]  /*3090*/  HADD2.F32 R15, -RZ, R62.H1_H1 ;  /* 0x3000003eff0f7230 */ /* 0x000fc40000004100 */
[--C-:B------:R-:W-:Y:S01]  /*30a0*/  HADD2.F32 R10, -RZ, R9.reuse.H0_H0 ;  /* 0x20000009ff0a7230 */ /* 0x100fe20000004100 */
[----:B------:R-:W-:Y:S01]  /*30b0*/  F2FP.SATFINITE.E4M3.F32.PACK_AB_MERGE_C R77, R76, R27, RZ ;  /* 0x0000001b4c4d723e */ /* 0x000fe200048070ff */
[----:B------:R-:W-:Y:S02]  /*30c0*/  HADD2.F32 R11, -RZ, R9.H1_H1 ;  /* 0x30000009ff0b7230 */ /* 0x000fe40000004100 */
[----:B------:R-:W-:Y:S02]  /*30d0*/  HADD2.F32 R9, -RZ, R8.H0_H0 ;  /* 0x20000008ff097230 */ /* 0x000fe40000004100 */
[-C--:B------:R-:W-:Y:S01]  /*30e0*/  FMUL.FTZ R66, R10, R15.reuse ;  /* 0x0000000f0a427220 */ /* 0x080fe20000410000 */
[----:B------:R-:W-:Y:S02]  /*30f0*/  HADD2.F32 R14, -RZ, R26.H1_H1 ;  /* 0x3000001aff0e7230 */ /* 0x000fe40000004100 */
[----:B------:R-:W-:Y:S01]  /*3100*/  FMUL.FTZ R25, R11, R15 ;  /* 0x0000000f0b197220 */ /* 0x000fe20000410000 */
[----:B------:R-:W-:Y:S01]  /*3110*/  HADD2.F32 R62, -RZ, R62.H0_H0 ;  /* 0x2000003eff3e7230 */ /* 0x000fe20000004100 */
[----:B------:R-:W-:Y:S01]  /*3120*/  F2FP.SATFINITE.E4M3.F32.PACK_AB_MERGE_C R5, R5, R4, R77 ;  /* 0x000000040505723e */ /* 0x000fe2000480704d */
[----:B------:R-:W-:-:S02]  /*3130*/  HADD2.F32 R8, -RZ, R8.H1_H1 ;  /* 0x30000008ff087230 */ /* 0x000fc40000004100 */
[-C--:B------:R-:W-:Y:S01]  /*3140*/  FFMA.FTZ R25, R10, R14.reuse, -R25 ;  /* 0x0000000e0a197223 */ /* 0x080fe20000010819 */
[----:B------:R-:W-:Y:S02]  /*3150*/  HADD2.F32 R26, -RZ, R26.H0_H0 ;  /* 0x2000001aff1a7230 */ /* 0x000fe40000004100 */
[----:B------:R-:W-:Y:S01]  /*3160*/  FFMA.FTZ R66, R11, R14, R66 ;  /* 0x0000000e0b427223 */ /* 0x000fe20000010042 */
[CC--:B------:R-:W-:Y:S01]  /*3170*/  FMUL.FTZ R15, R9.reuse, R62.reuse ;  /* 0x0000003e090f7220 */ /* 0x0c0fe20000410000 */
[----:B------:R-:W-:Y:S01]  /*3180*/  FMUL.FTZ R64, R8, R62 ;  /* 0x0000003e08407220 */ /* 0x000fe20000410000 */
[----:B------:R-:W-:Y:S02]  /*3190*/  F2FP.F16.E4M3.UNPACK_B R14, R24.H1 ;  /* 0x00000018ff0e723e */ /* 0x000fe400030006ff */
[----:B------:R-:W-:Y:S01]  /*31a0*/  F2FP.SATFINITE.E4M3.F32.PACK_AB_MERGE_C R76, R66, R25, RZ ;  /* 0x00000019424c723e */ /* 0x000fe200048070ff */
[-C--:B------:R-:W-:Y:S01]  /*31b0*/  FFMA.FTZ R64, R9, R26.reuse, -R64 ;  /* 0x0000001a09407223 */ /* 0x080fe20000010840 */
[----:B------:R-:W-:Y:S01]  /*31c0*/  F2FP.F16.E4M3.UNPACK_B R9, R7.H1 ;  /* 0x00000007ff09723e */ /* 0x000fe200030006ff */
[----:B------:R-:W-:Y:S01]  /*31d0*/  FFMA.FTZ R65, R8, R26, R15 ;  /* 0x0000001a08417223 */ /* 0x000fe2000001000f */
[-C--:B------:R-:W-:Y:S01]  /*31e0*/  F2FP.F16.E4M3.UNPACK_B R25, R63.reuse.H1 ;  /* 0x0000003fff19723e */ /* 0x080fe200030006ff */
[----:B------:R-:W-:Y:S01]  /*31f0*/  HADD2.F32 R15, -RZ, R14.H1_H1 ;  /* 0x3000000eff0f7230 */ /* 0x000fe20000004100 */
[----:B------:R-:W-:Y:S01]  /*3200*/  F2FP.F16.E4M3.UNPACK_B R8, R6.H1 ;  /* 0x00000006ff08723e */ /* 0x000fe200030006ff */
[----:B------:R-:W-:Y:S01]  /*3210*/  HADD2.F32 R11, -RZ, R9.H1_H1 ;  /* 0x30000009ff0b7230 */ /* 0x000fe20000004100 */
[----:B------:R-:W-:Y:S01]  /*3220*/  F2FP.F16.E4M3.UNPACK_B R63, R63 ;  /* 0x0000003fff3f723e */ /* 0x000fe200020006ff */
[----:B------:R-:W-:Y:S01]  /*3230*/  HADD2.F32 R27, -RZ, R25.H1_H1 ;  /* 0x30000019ff1b7230 */ /* 0x000fe20000004100 */
[----:B------:R-:W-:Y:S01]  /*3240*/  F2FP.F16.E4M3.UNPACK_B R24, R24 ;  /* 0x00000018ff18723e */ /* 0x000fe200020006ff */
[----:B------:R-:W-:Y:S01]  /*3250*/  HADD2.F32 R10, -RZ, R9.H0_H0 ;  /* 0x20000009ff0a7230 */ /* 0x000fe20000004100 */
[----:B------:R-:W-:Y:S01]  /*3260*/  F2FP.F16.E4M3.UNPACK_B R7, R7 ;  /* 0x00000007ff07723e */ /* 0x000fe200020006ff */
[----:B------:R-:W-:-:S02]  /*3270*/  HADD2.F32 R9, -RZ, R8.H1_H1 ;  /* 0x30000008ff097230 */ /* 0x000fc40000004100 */
[-C--:B------:R-:W-:Y:S01]  /*3280*/  FMUL.FTZ R67, R11, R27.reuse ;  /* 0x0000001b0b437220 */ /* 0x080fe20000410000 */
[--C-:B------:R-:W-:Y:S02]  /*3290*/  HADD2.F32 R26, -RZ, R63.reuse.H1_H1 ;  /* 0x3000003fff1a7230 */ /* 0x100fe40000004100 */
[C---:B------:R-:W-:Y:S01]  /*32a0*/  FMUL.FTZ R62, R10.reuse, R27 ;  /* 0x0000001b0a3e7220 */ /* 0x040fe20000410000 */
[----:B------:R-:W-:Y:S02]  /*32b0*/  HADD2.F32 R8, -RZ, R8.H0_H0 ;  /* 0x20000008ff087230 */ /* 0x000fe40000004100 */
[----:B------:R-:W-:Y:S01]  /*32c0*/  FFMA.FTZ R67, R10, R15, -R67 ;  /* 0x0000000f0a437223 */ /* 0x000fe20000010843 */
[----:B------:R-:W-:Y:S02]  /*32d0*/  HADD2.F32 R10, -RZ, R24.H1_H1 ;  /* 0x30000018ff0a7230 */ /* 0x000fe40000004100 */
[----:B------:R-:W-:Y:S01]  /*32e0*/  FMUL.FTZ R27, R9, R26 ;  /* 0x0000001a091b7220 */ /* 0x000fe20000410000 */
[----:B------:R-:W-:Y:S01]  /*32f0*/  F2FP.F16.E4M3.UNPACK_B R6, R6 ;  /* 0x00000006ff06723e */ /* 0x000fe200020006ff */
[----:B------:R-:W-:Y:S01]  /*3300*/  FMUL.FTZ R26, R8, R26 ;  /* 0x0000001a081a7220 */ /* 0x000fe20000410000 */
[----:B------:R-:W-:-:S02]  /*3310*/  HADD2.F32 R63, -RZ, R63.H0_H0 ;  /* 0x2000003fff3f7230 */ /* 0x000fc40000004100 */
[-C--:B------:R-:W-:Y:S01]  /*3320*/  FFMA.FTZ R27, R8, R10.reuse, -R27 ;  /* 0x0000000a081b7223 */ /* 0x080fe2000001081b */
[--C-:B------:R-:W-:Y:S02]  /*3330*/  HADD2.F32 R8, -RZ, R7.reuse.H0_H0 ;  /* 0x20000007ff087230 */ /* 0x100fe40000004100 */
[----:B------:R-:W-:Y:S01]  /*3340*/  FFMA.FTZ R26, R9, R10, R26 ;  /* 0x0000000a091a7223 */ /* 0x000fe2000001001a */
[----:B------:R-:W-:Y:S02]  /*3350*/  HADD2.F32 R9, -RZ, R7.H1_H1 ;  /* 0x30000007ff097230 */ /* 0x000fe40000004100 */
[----:B------:R-:W-:Y:S01]  /*3360*/  FFMA.FTZ R66, R11, R15, R62 ;  /* 0x0000000f0b427223 */ /* 0x000fe2000001003e */
[--C-:B------:R-:W-:Y:S01]  /*3370*/  HADD2.F32 R7, -RZ, R6.reuse.H0_H0 ;  /* 0x20000006ff077230 */ /* 0x100fe20000004100 */
[----:B------:R-:W-:Y:S01]  /*3380*/  F2FP.SATFINITE.E4M3.F32.PACK_AB_MERGE_C R4, R65, R64, R76 ;  /* 0x000000404104723e */ /* 0x000fe2000480704c */
[----:B------:R-:W-:Y:S01]  /*3390*/  HADD2.F32 R6, -RZ, R6.H1_H1 ;  /* 0x30000006ff067230 */ /* 0x000fe20000004100 */
[----:B------:R-:W-:Y:S01]  /*33a0*/  F2FP.SATFINITE.E4M3.F32.PACK_AB_MERGE_C R26, R26, R27, RZ ;  /* 0x0000001b1a1a723e */ /* 0x000fe200048070ff */
[----:B------:R-:W-:Y:S01]  /*33b0*/  HADD2.F32 R25, -RZ, R25.H0_H0 ;  /* 0x20000019ff197230 */ /* 0x000fe20000004100 */
[----:B------:R-:W-:Y:S01]  /*33c0*/  F2FP.SATFINITE.E4M3.F32.PACK_AB_MERGE_C R66, R66, R67, RZ ;  /* 0x000000434242723e */ /* 0x000fe200048070ff */
[----:B------:R-:W-:-:S02]  /*33d0*/  HADD2.F32 R14, -RZ, R14.H0_H0 ;  /* 0x2000000eff0e7230 */ /* 0x000fc40000004100 */
[----:B------:R-:W-:Y:S01]  /*33e0*/  FMUL.FTZ R10, R6, R63 ;  /* 0x0000003f060a7220 */ /* 0x000fe20000410000 */
[----:B------:R-:W-:Y:S02]  /*33f0*/  HADD2.F32 R24, -RZ, R24.H0_H0 ;  /* 0x20000018ff187230 */ /* 0x000fe40000004100 */
[-C--:B------:R-:W-:Y:S01]  /*3400*/  FMUL.FTZ R11, R9, R25.reuse ;  /* 0x00000019090b7220 */ /* 0x080fe20000410000 */
[C---:B------:R-:W-:Y:S01]  /*3410*/  FMUL.FTZ R62, R8.reuse, R25 ;  /* 0x00000019083e7220 */ /* 0x040fe20000410000 */
[----:B------:R-:W-:Y:S02]  /*3420*/  FMUL.FTZ R63, R7, R63 ;  /* 0x0000003f073f7220 */ /* 0x000fe40000410000 */
[-C--:B------:R-:W-:Y:S01]  /*3430*/  FFMA.FTZ R11, R8, R14.reuse, -R11 ;  /* 0x0000000e080b7223 */ /* 0x080fe2000001080b */
[----:B------:R-:W-:Y:S01]  /*3440*/  FFMA.FTZ R62, R9, R14, R62 ;  /* 0x0000000e093e7223 */ /* 0x000fe2000001003e */
[-C--:B------:R-:W-:Y:S01]  /*3450*/  FFMA.FTZ R10, R7, R24.reuse, -R10 ;  /* 0x00000018070a7223 */ /* 0x080fe2000001080a */
[----:B------:R-:W-:-:S03]  /*3460*/  FFMA.FTZ R63, R6, R24, R63 ;  /* 0x00000018063f7223 */ /* 0x000fc6000001003f */
[----:B------:R-:W-:Y:S02]  /*3470*/  F2FP.SATFINITE.E4M3.F32.PACK_AB_MERGE_C R7, R62, R11, R66 ;  /* 0x0000000b3e07723e */ /* 0x000fe40004807042 */
[----:B------:R-:W-:-:S07]  /*3480*/  F2FP.SATFINITE.E4M3.F32.PACK_AB_MERGE_C R6, R63, R10, R26 ;  /* 0x0000000a3f06723e */ /* 0x000fce000480701a */
.L_x_330:
[----:B------:R-:W-:Y:S05]  /*3490*/  BSYNC B1 ;  /* 0x0000000000017941 */ /* 0x000fea0003800000 */
.L_x_329:
[----:B-1----:R1:W-:Y:S01]  /*34a0*/  STG.E.128 desc[UR40][R12.64+0x20], R4 ;  /* 0x000020040c007986 */ /* 0x0023e2000c101d28 */
[----:B------:R-:W-:Y:S05]  /*34b0*/  BRA `(.L_x_324) ;  /* 0x0000001000c87947 */ /* 0x000fea0003800000 */
.L_x_318:
[----:B------:R-:W-:Y:S01]  /*34c0*/  IMAD R5, R2, -0xa0, R31 ;  /* 0xffffff6002057824 */ /* 0x000fe200078e021f */
[----:B------:R-:W2:Y:S04]  /*34d0*/  LDL.LU R67, [R1] ;  /* 0x0000000001437983 */ /* 0x000ea80000300800 */
[----:B------:R-:W-:Y:S01]  /*34e0*/  VIMNMX R5, R5, 0xa0, PT ;  /* 0x000000a005057848 */ /* 0x000fe20003fe0100 */
[----:B------:R-:W3:Y:S01]  /*34f0*/  LDL R66, [R1+0x8] ;  /* 0x0000080001427983 */ /* 0x000ee20000100800 */
[----:B------:R-:W-:Y:S02]  /*3500*/  CS2R R10, SRZ ;  /* 0x00000000000a7805 */ /* 0x000fe4000001ff00 */
[----:B------:R-:W-:Y:S02]  /*3510*/  CS2R R8, SRZ ;  /* 0x0000000000087805 */ /* 0x000fe4000001ff00 */
[----:B------:R-:W-:-:S04]  /*3520*/  ISETP.GE.AND P1, PT, R22, R5, PT ;  /* 0x000000051600720c */ /* 0x000fc80003f26270 */
[----:B------:R-:W-:-:S13]  /*3530*/  ISETP.GE.OR P0, PT, R18, R27, P1 ;  /* 0x0000001b1200720c */ /* 0x000fda0000f06670 */
[----:B------:R-:W0:Y:S08]  /*3540*/  @!P0 LDC.64 R12, c[0x0][0x3e8] ;  /* 0x0000fa00ff0c8b82 */ /* 0x000e300000000a00 */
[----:B------:R-:W1:Y:S01]  /*3550*/  @!P0 LDC.64 R24, c[0x0][0x400] ;  /* 0x00010000ff188b82 */ /* 0x000e620000000a00 */
[----:B0-----:R-:W-:Y:S02]  /*3560*/  @!P0 IADD3 R12, P5, P6, R40, R12, R4 ;  /* 0x0000000c280c8210 */ /* 0x001fe40007ebe004 */
[----:B------:R-:W-:-:S02]  /*3570*/  CS2R R4, SRZ ;  /* 0x0000000000047805 */ /* 0x000fc4000001ff00 */
[----:B------:R-:W-:Y:S02]  /*3580*/  @!P0 IADD3.X R13, R59, R13, R26, P5, P6 ;  /* 0x0000000d3b0d8210 */ /* 0x000fe40002fec41a */
[----:B-1----:R-:W-:Y:S02]  /*3590*/  @!P0 IADD3 R24, P5, P6, R34, R24, R6 ;  /* 0x0000001822188210 */ /* 0x002fe40007ebe006 */
[----:B------:R-:W-:Y:S02]  /*35a0*/  CS2R R6, SRZ ;  /* 0x0000000000067805 */ /* 0x000fe4000001ff00 */
[----:B------:R-:W-:-:S04]  /*35b0*/  @!P0 IADD3.X R25, R68, R25, R64, P5, P6 ;  /* 0x0000001944198210 */ /* 0x000fc80002fec440 */
[----:B------:R-:W4:Y:S04]  /*35c0*/  @!P0 LDG.E.128 R4, desc[UR40][R12.64] ;  /* 0x000000280c048981 */ /* 0x000f28000c1e1d00 */
[----:B------:R-:W5:Y:S01]  /*35d0*/  @!P0 LDG.E.128 R8, desc[UR40][R24.64] ;  /* 0x0000002818088981 */ /* 0x000f62000c1e1d00 */
[----:B------:R-:W-:Y:S02]  /*35e0*/  ISETP.GE.AND P0, PT, R18, R27, PT ;  /* 0x0000001b1200720c */ /* 0x000fe40003f06270 */
[----:B--2---:R-:W-:-:S11]  /*35f0*/  LOP3.LUT R67, R67, 0xfffffffe, RZ, 0xc0, !PT ;  /* 0xfffffffe43437812 */ /* 0x004fd600078ec0ff */
[----:B------:R-:W-:Y:S02]  /*3600*/  @P0 LOP3.LUT R67, R67, 0x1, RZ, 0xfc, !PT ;  /* 0x0000000143430812 */ /* 0x000fe400078efcff */
[----:B---3--:R-:W-:-:S03]  /*3610*/  ISETP.NE.AND P0, PT, R66, 0x3, PT ;  /* 0x000000034200780c */ /* 0x008fc60003f05270 */
[----:B------:R0:W-:Y:S01]  /*3620*/  STL [R1], R67 ;  /* 0x0000004301007387 */ /* 0x0001e20000100800 */
[----:B----4-:R-:W-:Y:S02]  /*3630*/  IMAD.MOV.U32 R78, RZ, RZ, R6 ;  /* 0x000000ffff4e7224 */ /* 0x010fe400078e0006 */
[----:B------:R-:W-:Y:S02]  /*3640*/  IMAD.MOV.U32 R81, RZ, RZ, R4 ;  /* 0x000000ffff517224 */ /* 0x000fe400078e0004 */
[----:B-----5:R-:W-:Y:S02]  /*3650*/  IMAD.MOV.U32 R80, RZ, RZ, R10 ;  /* 0x000000ffff507224 */ /* 0x020fe400078e000a */
[----:B------:R-:W-:-:S03]  /*3660*/  IMAD.MOV.U32 R82, RZ, RZ, R8 ;  /* 0x000000ffff527224 */ /* 0x000fc600078e0008 */
[----:B0-----:R-:W-:Y:S05]  /*3670*/  @!P0 BRA `(.L_x_331) ;  /* 0x0000000000048947 */ /* 0x001fea0003800000 */
[----:B------:R-:W-:Y:S01]  /*3680*/  BPT.TRAP 0x1 ;  /* 0x000000040000795c */ /* 0x000fe20000300000 */
.L_x_331:
[----:B------:R-:W-:Y:S01]  /*3690*/  IMAD R74, R17, 0x8, R16 ;  /* 0x00000008114a7824 */ /* 0x000fe200078e0210 */
[----:B------:R-:W-:Y:S01]  /*36a0*/  SHF.L.U32 R75, R23, 0x1f, RZ ;  /* 0x0000001f174b7819 */ /* 0x000fe200000006ff */
[----:B------:R-:W0:Y:S01]  /*36b0*/  LDC R77, c[0x0][0x2f4] ;  /* 0x0000bd00ff4d7b82 */ /* 0x000e220000000800 */
[----:B------:R-:W-:Y:S02]  /*36c0*/  BSSY B1, `(.L_x_332) ;  /* 0x0000003000017945 */ /* 0x000fe40003800000 */
[----:B------:R-:W1:Y:S02]  /*36d0*/  SYNCS.PHASECHK.TRANS64.TRYWAIT P5, [R74+URZ+0x13290], R75 ;  /* 0x0132904b4a0075a7 */ /* 0x000e6400080a017f */
[----:B-1----:R-:W-:Y:S05]  /*36e0*/  @!P5 BRA `(.L_x_333) ;  /* 0x000001140068d947 */ /* 0x002fea0003800000 */
.L_x_532:
[----:B------:R-:W-:Y:S05]  /*36f0*/  BSYNC B1 ;  /* 0x0000000000017941 */ /* 0x000fea0003800000 */
.L_x_332:
[----:B0-----:R-:W-:Y:S01]  /*3700*/  ISETP.GE.OR P5, PT, R18, R77, P1 ;  /* 0x0000004d1200720c */ /* 0x001fe20000fa6670 */
[----:B------:R-:W-:Y:S01]  /*3710*/  ULDC.64 UR4, c[0x0][0x300] ;  /* 0x0000c00000047ab9 */ /* 0x000fe20000000a00 */
[----:B------:R-:W-:Y:S01]  /*3720*/  SHF.R.S32.HI R12, RZ, 0x1f, R22 ;  /* 0x0000001fff0c7819 */ /* 0x000fe20000011416 */
[----:B------:R-:W-:-:S04]  /*3730*/  IMAD.MOV.U32 R64, RZ, RZ, R14 ;  /* 0x000000ffff407224 */ /* 0x000fc800078e000e */
[----:B------:R-:W-:Y:S02]  /*3740*/  IMAD R13, R12, UR4, RZ ;  /* 0x000000040c0d7c24 */ /* 0x000fe4000f8e02ff */
[----:B------:R-:W-:-:S04]  /*3750*/  IMAD.WIDE.U32 R64, R22, UR4, R64 ;  /* 0x0000000416407c25 */ /* 0x000fc8000f8e0040 */
[----:B------:R-:W-:Y:S01]  /*3760*/  IMAD R13, R22, UR5, R13 ;  /* 0x00000005160d7c24 */ /* 0x000fe2000f8e020d */
[----:B------:R-:W-:Y:S06]  /*3770*/  @P5 BRA `(.L_x_324) ;  /* 0x0000001000185947 */ /* 0x000fec0003800000 */
[----:B------:R-:W2:Y:S04]  /*3780*/  LDL R27, [R1] ;  /* 0x00000000011b7983 */ /* 0x000ea80000100800 */
[----:B------:R-:W3:Y:S04]  /*3790*/  LDL R26, [R1+0x30] ;  /* 0x00003000011a7983 */ /* 0x000ee80000100800 */
[----:B------:R-:W4:Y:S04]  /*37a0*/  LDL R25, [R1+0x34] ;  /* 0x0000340001197983 */ /* 0x000f280000100800 */
[----:B------:R-:W5:Y:S01]  /*37b0*/  LDL R24, [R1+0x38] ;  /* 0x0000380001187983 */ /* 0x000f620000100800 */
[----:B------:R-:W-:Y:S01]  /*37c0*/  IMAD.IADD R76, R13, 0x1, R65 ;  /* 0x000000010d4c7824 */ /* 0x000fe200078e0241 */
[----:B------:R-:W-:Y:S01]  /*37d0*/  IADD3 R67, P5, P6, R48, R64, R60 ;  /* 0x0000004030437210 */ /* 0x000fe20007ebe03c */
[----:B------:R-:W-:Y:S01]  /*37e0*/  IMAD.IADD R13, R77, 0x1, -R54 ;  /* 0x000000014d0d7824 */ /* 0x000fe200078e0a36 */
[----:B------:R-:W-:Y:S02]  /*37f0*/  BSSY B1, `(.L_x_334) ;  /* 0x00000e2000017945 */ /* 0x000fe40003800000 */
[----:B------:R-:W-:-:S02]  /*3800*/  IADD3.X R12, R3, R76, R69, P5, P6 ;  /* 0x0000004c030c7210 */ /* 0x000fc40002fec445 */
[----:B------:R-:W-:-:S05]  /*3810*/  IADD3 R66, P5, R67, R62, RZ ;  /* 0x0000003e43427210 */ /* 0x000fca0007fbe0ff */
[----:B------:R-:W-:Y:S01]  /*3820*/  IMAD.X R67, R12, 0x1, R63, P5 ;  /* 0x000000010c437824 */ /* 0x000fe200028e063f */
[C---:B--2---:R-:W-:Y:S02]  /*3830*/  LOP3.LUT P5, RZ, R27.reuse, 0x4, RZ, 0xc0, !PT ;  /* 0x000000041bff7812 */ /* 0x044fe400078ac0ff */
[----:B------:R-:W-:Y:S02]  /*3840*/  LOP3.LUT P6, RZ, R27, 0x1, RZ, 0xc0, !PT ;  /* 0x000000011bff7812 */ /* 0x000fe400078cc0ff */
[----:B------:R-:W-:-:S04]  /*3850*/  SEL R13, R54, R13, !P5 ;  /* 0x0000000d360d7207 */ /* 0x000fc80006800000 */
[----:B------:R-:W-:-:S04]  /*3860*/  SHF.R.S32.HI R12, RZ, 0x1f, R13 ;  /* 0x0000001fff0c7819 */ /* 0x000fc8000001140d */
[----:B------:R-:W-:Y:S01]  /*3870*/  LEA.HI R12, R12, R13, RZ, 0x5 ;  /* 0x0000000d0c0c7211 */ /* 0x000fe200078f28ff */
[----:B------:R-:W-:-:S03]  /*3880*/  IMAD R13, R17, 0x2800, R70 ;  /* 0x00002800110d7824 */ /* 0x000fc600078e0246 */
[----:B------:R-:W-:Y:S01]  /*3890*/  SHF.R.S32.HI R12, RZ, 0x5, R12 ;  /* 0x00000005ff0c7819 */ /* 0x000fe2000001140c */
[----:B------:R-:W-:-:S03]  /*38a0*/  IMAD.IADD R13, R16, 0x1, R13 ;  /* 0x00000001100d7824 */ /* 0x000fc600078e020d */
[----:B------:R-:W-:-:S05]  /*38b0*/  LEA.HI.SX32 R12, R21, R12, 0x1c ;  /* 0x0000000c150c7211 */ /* 0x000fca00078fe2ff */
[----:B------:R-:W-:-:S05]  /*38c0*/  IMAD.SHL.U32 R79, R12, 0x10, RZ ;  /* 0x000000100c4f7824 */ /* 0x000fca00078e00ff */
[----:B---3--:R-:W-:-:S04]  /*38d0*/  LOP3.LUT R12, R26, 0x30, R79, 0xf8, !PT ;  /* 0x000000301a0c7812 */ /* 0x008fc800078ef84f */
[----:B----4-:R-:W-:-:S05]  /*38e0*/  LOP3.LUT R12, R12, R25, RZ, 0x3c, !PT ;  /* 0x000000190c0c7212 */ /* 0x010fca00078e3cff */
[----:B-----5:R-:W-:-:S04]  /*38f0*/  IMAD.IADD R12, R24, 0x1, R12 ;  /* 0x00000001180c7824 */ /* 0x020fc800078e020c */
[----:B------:R-:W-:-:S04]  /*3900*/  IMAD R15, R17, 0x2800, R12 ;  /* 0x00002800110f7824 */ /* 0x000fc800078e020c */
[----:B------:R-:W-:Y:S02]  /*3910*/  IMAD.IADD R24, R16, 0x1, R15 ;  /* 0x0000000110187824 */ /* 0x000fe400078e020f */
[----:B------:R-:W0:Y:S04]  /*3920*/  LDS.128 R12, [R13+0xe000] ;  /* 0x00e000000d0c7984 */ /* 0x000e280000000c00 */
[----:B------:R-:W2:Y:S01]  /*3930*/  LDS.128 R24, [R24+0xe000] ;  /* 0x00e0000018187984 */ /* 0x000ea20000000c00 */
[----:B------:R-:W-:Y:S05]  /*3940*/  @P6 BRA `(.L_x_335) ;  /* 0x0000000c00306947 */ /* 0x000fea0003800000 */
[--C-:B------:R-:W-:Y:S02]  /*3950*/  SHF.R.U32.HI R89, RZ, 0x8, R5.reuse ;  /* 0x00000008ff597819 */ /* 0x100fe40000011605 */
[----:B------:R-:W-:Y:S02]  /*3960*/  LOP3.LUT R4, R5, 0xff0000ff, RZ, 0xc0, !PT ;  /* 0xff0000ff05047812 */ /* 0x000fe400078ec0ff */
[----:B------:R-:W-:Y:S01]  /*3970*/  SHF.R.U32.HI R87, RZ, 0x10, R5 ;  /* 0x00000010ff577819 */ /* 0x000fe20000011605 */
[----:B------:R-:W-:Y:S01]  /*3980*/  IMAD.SHL.U32 R5, R89, 0x100, RZ ;  /* 0x0000010059057824 */ /* 0x000fe200078e00ff */
[----:B------:R-:W-:Y:S02]  /*3990*/  SHF.R.U32.HI R85, RZ, 0x8, R7 ;  /* 0x00000008ff557819 */ /* 0x000fe40000011607 */
[----:B------:R-:W-:Y:S02]  /*39a0*/  SHF.R.U32.HI R83, RZ, 0x8, R11 ;  /* 0x00000008ff537819 */ /* 0x000fe4000001160b */
[----:B------:R-:W-:-:S02]  /*39b0*/  LOP3.LUT R6, R7, 0xff0000ff, RZ, 0xc0, !PT ;  /* 0xff0000ff07067812 */ /* 0x000fc400078ec0ff */
[----:B------:R-:W-:Y:S01]  /*39c0*/  SHF.R.U32.HI R86, RZ, 0x10, R7 ;  /* 0x00000010ff567819 */ /* 0x000fe20000011607 */
[----:B------:R-:W-:Y:S01]  /*39d0*/  IMAD.SHL.U32 R7, R85, 0x100, RZ ;  /* 0x0000010055077824 */ /* 0x000fe200078e00ff */
[----:B------:R-:W-:Y:S01]  /*39e0*/  LOP3.LUT R4, R4, 0xff00, R5, 0xf8, !PT ;  /* 0x0000ff0004047812 */ /* 0x000fe200078ef805 */
[----:B------:R-:W-:Y:S01]  /*39f0*/  IMAD.U32 R5, R87, 0x10000, RZ ;  /* 0x0001000057057824 */ /* 0x000fe200078e00ff */
[----:B------:R-:W-:Y:S02]  /*3a00*/  LOP3.LUT R10, R11, 0xff0000ff, RZ, 0xc0, !PT ;  /* 0xff0000ff0b0a7812 */ /* 0x000fe400078ec0ff */
[----:B------:R-:W-:Y:S01]  /*3a10*/  SHF.R.U32.HI R90, RZ, 0x10, R11 ;  /* 0x00000010ff5a7819 */ /* 0x000fe2000001160b */
[----:B------:R-:W-:Y:S01]  /*3a20*/  IMAD.SHL.U32 R11, R83, 0x100, RZ ;  /* 0x00000100530b7824 */ /* 0x000fe200078e00ff */
[----:B------:R-:W-:Y:S02]  /*3a30*/  SHF.R.U32.HI R84, RZ, 0x8, R9 ;  /* 0x00000008ff547819 */ /* 0x000fe40000011609 */
[----:B------:R-:W-:Y:S01]  /*3a40*/  LOP3.LUT R7, R6, 0xff00, R7, 0xf8, !PT ;  /* 0x0000ff0006077812 */ /* 0x000fe200078ef807 */
[----:B------:R-:W-:Y:S01]  /*3a50*/  IMAD.U32 R90, R90, 0x10000, RZ ;  /* 0x000100005a5a7824 */ /* 0x000fe200078e00ff */
[----:B------:R-:W-:-:S02]  /*3a60*/  LOP3.LUT R8, R9, 0xff0000ff, RZ, 0xc0, !PT ;  /* 0xff0000ff09087812 */ /* 0x000fc400078ec0ff */
[----:B------:R-:W-:Y:S01]  /*3a70*/  SHF.R.U32.HI R88, RZ, 0x10, R9 ;  /* 0x00000010ff587819 */ /* 0x000fe20000011609 */
[----:B------:R-:W-:Y:S01]  /*3a80*/  IMAD.SHL.U32 R9, R84, 0x100, RZ ;  /* 0x0000010054097824 */ /* 0x000fe200078e00ff */
[----:B------:R-:W-:Y:S01]  /*3a90*/  LOP3.LUT R6, R4, 0xff0000, R5, 0xf8, !PT ;  /* 0x00ff000004067812 */ /* 0x000fe200078ef805 */
[----:B------:R-:W-:Y:S01]  /*3aa0*/  IMAD.U32 R4, R86, 0x10000, RZ ;  /* 0x0001000056047824 */ /* 0x000fe200078e00ff */
[----:B------:R-:W-:Y:S01]  /*3ab0*/  LOP3.LUT R87, R10, 0xff00, R11, 0xf8, !PT ;  /* 0x0000ff000a577812 */ /* 0x000fe200078ef80b */
[----:B------:R-:W-:Y:S01]  /*3ac0*/  IMAD.U32 R88, R88, 0x10000, RZ ;  /* 0x0001000058587824 */ /* 0x000fe200078e00ff */
[----:B------:R-:W-:Y:S02]  /*3ad0*/  F2FP.F16.E4M3.UNPACK_B R86, R82.H1 ;  /* 0x00000052ff56723e */ /* 0x000fe400030006ff */
[----:B--2---:R-:W-:Y:S02]  /*3ae0*/  F2FP.F16.E4M3.UNPACK_B R11, R24.H1 ;  /* 0x00000018ff0b723e */ /* 0x004fe400030006ff */
[----:B0-----:R-:W-:Y:S01]  /*3af0*/  F2FP.F16.E4M3.UNPACK_B R10, R12.H1 ;  /* 0x0000000cff0a723e */ /* 0x001fe200030006ff */
[----:B------:R-:W-:Y:S01]  /*3b00*/  HADD2.F32 R5, -RZ, R86.H0_H0 ;  /* 0x20000056ff057230 */ /* 0x000fe20000004100 */
[----:B------:R-:W-:Y:S01]  /*3b10*/  LOP3.LUT R85, R8, 0xff00, R9, 0xf8, !PT ;  /* 0x0000ff0008557812 */ /* 0x000fe200078ef809 */
[----:B------:R-:W-:Y:S01]  /*3b20*/  HADD2.F32 R9, -RZ, R11.H0_H0 ;  /* 0x2000000bff097230 */ /* 0x000fe20000004100 */
[----:B------:R-:W-:Y:S01]  /*3b30*/  F2FP.F16.E4M3.UNPACK_B R83, R81.H1 ;  /* 0x00000051ff53723e */ /* 0x000fe200030006ff */
[--C-:B------:R-:W-:Y:S01]  /*3b40*/  HADD2.F32 R8, -RZ, R10.reuse.H0_H0 ;  /* 0x2000000aff087230 */ /* 0x100fe20000004100 */
[----:B------:R-:W-:Y:S01]  /*3b50*/  LOP3.LUT R4, R7, 0xff0000, R4, 0xf8, !PT ;  /* 0x00ff000007047812 */ /* 0x000fe200078ef804 */
[----:B------:R-:W-:-:S02]  /*3b60*/  HADD2.F32 R10, -RZ, R10.H1_H1 ;  /* 0x3000000aff0a7230 */ /* 0x000fc40000004100 */
[-C--:B------:R-:W-:Y:S01]  /*3b70*/  FMUL.FTZ R89, R9, R5.reuse ;  /* 0x0000000509597220 */ /* 0x080fe20000410000 */
[--C-:B------:R-:W-:Y:S02]  /*3b80*/  HADD2.F32 R84, -RZ, R83.reuse.H0_H0 ;  /* 0x20000053ff547230 */ /* 0x100fe40000004100 */
[C---:B------:R-:W-:Y:S01]  /*3b90*/  FMUL.FTZ R92, R8.reuse, R5 ;  /* 0x00000005085c7220 */ /* 0x040fe20000410000 */
[----:B------:R-:W-:Y:S01]  /*3ba0*/  LOP3.LUT R7, R85, 0xff0000, R88, 0xf8, !PT ;  /* 0x00ff000055077812 */ /* 0x000fe200078ef858 */
[----:B------:R-:W-:Y:S01]  /*3bb0*/  HADD2.F32 R85, -RZ, R83.H1_H1 ;  /* 0x30000053ff557230 */ /* 0x000fe20000004100 */
[----:B------:R-:W-:Y:S01]  /*3bc0*/  F2FP.F16.E4M3.UNPACK_B R24, R24 ;  /* 0x00000018ff18723e */ /* 0x000fe200020006ff */
[-C--:B------:R-:W-:Y:S01]  /*3bd0*/  FFMA.FTZ R8, R8, R84.reuse, -R89 ;  /* 0x0000005408087223 */ /* 0x080fe20000010859 */
[----:B------:R-:W-:Y:S01]  /*3be0*/  FFMA.FTZ R9, R9, R84, R92 ;  /* 0x0000005409097223 */ /* 0x000fe2000001005c */
[----:B------:R-:W-:Y:S01]  /*3bf0*/  HADD2.F32 R88, -RZ, R86.H1_H1 ;  /* 0x30000056ff587230 */ /* 0x000fe20000004100 */
[----:B------:R-:W-:Y:S01]  /*3c00*/  F2FP.F16.E4M3.UNPACK_B R86, R82 ;  /* 0x00000052ff56723e */ /* 0x000fe200020006ff */
[----:B------:R-:W-:Y:S01]  /*3c10*/  HADD2.F32 R83, -RZ, R11.H1_H1 ;  /* 0x3000000bff537230 */ /* 0x000fe20000004100 */
[----:B------:R-:W-:Y:S01]  /*3c20*/  F2FP.F16.E4M3.UNPACK_B R84, R81 ;  /* 0x00000051ff54723e */ /* 0x000fe200020006ff */
[----:B------:R-:W-:Y:S01]  /*3c30*/  HADD2.F32 R82, -RZ, R24.H0_H0 ;  /* 0x20000018ff527230 */ /* 0x000fe20000004100 */
[----:B------:R-:W-:-:S02]  /*3c40*/  F2FP.F16.E4M3.UNPACK_B R81, R12 ;  /* 0x0000000cff51723e */ /* 0x000fc400020006ff */
[----:B------:R-:W-:Y:S01]  /*3c50*/  LOP3.LUT R5, R87, 0xff0000, R90, 0xf8, !PT ;  /* 0x00ff000057057812 */ /* 0x000fe200078ef85a */
[CC--:B------:R-:W-:Y:S01]  /*3c60*/  FMUL.FTZ R11, R83.reuse, R88.reuse ;  /* 0x00000058530b7220 */ /* 0x0c0fe20000410000 */
[--C-:B------:R-:W-:Y:S02]  /*3c70*/  HADD2.F32 R87, -RZ, R86.reuse.H0_H0 ;  /* 0x20000056ff577230 */ /* 0x100fe40000004100 */
[C---:B------:R-:W-:Y:S01]  /*3c80*/  FMUL.FTZ R88, R10.reuse, R88 ;  /* 0x000000580a587220 */ /* 0x040fe20000410000 */
[----:B------:R-:W-:Y:S02]  /*3c90*/  HADD2.F32 R12, -RZ, R81.H0_H0 ;  /* 0x20000051ff0c7230 */ /* 0x000fe40000004100 */
[-C--:B------:R-:W-:Y:S01]  /*3ca0*/  FFMA.FTZ R11, R10, R85.reuse, -R11 ;  /* 0x000000550a0b7223 */ /* 0x080fe2000001080b */
[----:B------:R-:W-:Y:S02]  /*3cb0*/  HADD2.F32 R86, -RZ, R86.H1_H1 ;  /* 0x30000056ff567230 */ /* 0x000fe40000004100 */
[----:B------:R-:W-:Y:S01]  /*3cc0*/  FFMA.FTZ R10, R83, R85, R88 ;  /* 0x00000055530a7223 */ /* 0x000fe20000010058 */
[----:B------:R-:W-:-:S02]  /*3cd0*/  HADD2.F32 R85, -RZ, R84.H0_H0 ;  /* 0x20000054ff557230 */ /* 0x000fc40000004100 */
[-C--:B------:R-:W-:Y:S01]  /*3ce0*/  FMUL.FTZ R89, R82, R87.reuse ;  /* 0x0000005752597220 */ /* 0x080fe20000410000 */
[----:B------:R-:W-:Y:S01]  /*3cf0*/  FMUL.FTZ R87, R12, R87 ;  /* 0x000000570c577220 */ /* 0x000fe20000410000 */
[----:B------:R-:W-:Y:S01]  /*3d00*/  HADD2.F32 R83, -RZ, R24.H1_H1 ;  /* 0x30000018ff537230 */ /* 0x000fe20000004100 */
[----:B------:R-:W-:Y:S01]  /*3d10*/  F2FP.F16.E4M3.UNPACK_B R88, R78.H1 ;  /* 0x0000004eff58723e */ /* 0x000fe200030006ff */
[----:B------:R-:W-:Y:S02]  /*3d20*/  HADD2.F32 R81, -RZ, R81.H1_H1 ;  /* 0x30000051ff517230 */ /* 0x000fe40000004100 */
[-C--:B------:R-:W-:Y:S01]  /*3d30*/  FFMA.FTZ R24, R82, R85.reuse, R87 ;  /* 0x0000005552187223 */ /* 0x080fe20000010057 */
[----:B------:R-:W-:Y:S02]  /*3d40*/  HADD2.F32 R84, -RZ, R84.H1_H1 ;  /* 0x30000054ff547230 */ /* 0x000fe40000004100 */
[----:B------:R-:W-:Y:S01]  /*3d50*/  FFMA.FTZ R12, R12, R85, -R89 ;  /* 0x000000550c0c7223 */ /* 0x000fe20000010859 */
[----:B------:R-:W-:Y:S01]  /*3d60*/  FMUL.FTZ R82, R83, R86 ;  /* 0x0000005653527220 */ /* 0x000fe20000410000 */
[----:B------:R-:W-:Y:S01]  /*3d70*/  F2FP.F16.E4M3.UNPACK_B R87, R80.H1 ;  /* 0x00000050ff57723e */ /* 0x000fe200030006ff */
[C---:B------:R-:W-:Y:S01]  /*3d80*/  FMUL.FTZ R90, R81.reuse, R86 ;  /* 0x00000056515a7220 */ /* 0x040fe20000410000 */
[----:B------:R-:W-:Y:S01]  /*3d90*/  F2FP.F16.E4M3.UNPACK_B R85, R26.H1 ;  /* 0x0000001aff55723e */ /* 0x000fe200030006ff */
[----:B------:R-:W-:Y:S01]  /*3da0*/  FFMA.FTZ R81, R81, R84, -R82 ;  /* 0x0000005451517223 */ /* 0x000fe20000010852 */
[----:B------:R-:W-:Y:S01]  /*3db0*/  F2FP.F16.E4M3.UNPACK_B R82, R14.H1 ;  /* 0x0000000eff52723e */ /* 0x000fe200030006ff */
[----:B------:R-:W-:-:S02]  /*3dc0*/  HADD2.F32 R91, -RZ, R87.H0_H0 ;  /* 0x20000057ff5b7230 */ /* 0x000fc40000004100 */
[----:B------:R-:W-:Y:S01]  /*3dd0*/  FFMA.FTZ R83, R83, R84, R90 ;  /* 0x0000005453537223 */ /* 0x000fe2000001005a */
[----:B------:R-:W-:Y:S01]  /*3de0*/  HADD2.F32 R86, -RZ, R85.H0_H0 ;  /* 0x20000055ff567230 */ /* 0x000fe20000004100 */
[----:B------:R-:W-:Y:S01]  /*3df0*/  F2FP.F16.E4M3.UNPACK_B R14, R14 ;  /* 0x0000000eff0e723e */ /* 0x000fe200020006ff */
[----:B------:R-:W-:Y:S01]  /*3e00*/  HADD2.F32 R84, -RZ, R82.H0_H0 ;  /* 0x20000052ff547230 */ /* 0x000fe20000004100 */
[----:B------:R-:W-:Y:S01]  /*3e10*/  F2FP.SATFINITE.E4M3.F32.PACK_AB_MERGE_C R9, R10, R9, RZ ;  /* 0x000000090a09723e */ /* 0x000fe200048070ff */
[----:B------:R-:W-:Y:S02]  /*3e20*/  HADD2.F32 R89, -RZ, R88.H0_H0 ;  /* 0x20000058ff597230 */ /* 0x000fe40000004100 */
[-C--:B------:R-:W-:Y:S01]  /*3e30*/  FMUL.FTZ R93, R86, R91.reuse ;  /* 0x0000005b565d7220 */ /* 0x080fe20000410000 */
[----:B------:R-:W-:Y:S02]  /*3e40*/  HADD2.F32 R90, -RZ, R87.H1_H1 ;  /* 0x30000057ff5a7230 */ /* 0x000fe40000004100 */
[----:B------:R-:W-:Y:S01]  /*3e50*/  FMUL.FTZ R91, R84, R91 ;  /* 0x0000005b545b7220 */ /* 0x000fe20000410000 */
[----:B------:R-:W-:Y:S01]  /*3e60*/  HADD2.F32 R87, -RZ, R85.H1_H1 ;  /* 0x30000055ff577230 */ /* 0x000fe20000004100 */
[----:B------:R-:W-:Y:S01]  /*3e70*/  F2FP.SATFINITE.E4M3.F32.PACK_AB_MERGE_C R8, R11, R8, RZ ;  /* 0x000000080b08723e */ /* 0x000fe200048070ff */
[----:B------:R-:W-:-:S02]  /*3e80*/  HADD2.F32 R85, -RZ, R82.H1_H1 ;  /* 0x30000052ff557230 */ /* 0x000fc40000004100 */
[-C--:B------:R-:W-:Y:S01]  /*3e90*/  FFMA.FTZ R82, R84, R89.reuse, -R93 ;  /* 0x0000005954527223 */ /* 0x080fe2000001085d */
[----:B------:R-:W-:Y:S01]  /*3ea0*/  F2FP.F16.E4M3.UNPACK_B R84, R80 ;  /* 0x00000050ff54723e */ /* 0x000fe200020006ff */
[----:B------:R-:W-:Y:S01]  /*3eb0*/  FFMA.FTZ R86, R86, R89, R91 ;  /* 0x0000005956567223 */ /* 0x000fe2000001005b */
[----:B------:R-:W-:Y:S01]  /*3ec0*/  F2FP.F16.E4M3.UNPACK_B R80, R26 ;  /* 0x0000001aff50723e */ /* 0x000fe200020006ff */
[----:B------:R-:W-:Y:S02]  /*3ed0*/  HADD2.F32 R88, -RZ, R88.H1_H1 ;  /* 0x30000058ff587230 */ /* 0x000fe40000004100 */
[-C--:B------:R-:W-:Y:S01]  /*3ee0*/  FMUL.FTZ R92, R87, R90.reuse ;  /* 0x0000005a575c7220 */ /* 0x080fe20000410000 */
[--C-:B------:R-:W-:Y:S02]  /*3ef0*/  HADD2.F32 R89, -RZ, R84.reuse.H0_H0 ;  /* 0x20000054ff597230 */ /* 0x100fe40000004100 */
[----:B------:R-:W-:Y:S01]  /*3f00*/  FMUL.FTZ R90, R85, R90 ;  /* 0x0000005a555a7220 */ /* 0x000fe20000410000 */
[----:B------:R-:W-:Y:S01]  /*3f10*/  HADD2.F32 R91, -RZ, R84.H1_H1 ;  /* 0x30000054ff5b7230 */ /* 0x000fe20000004100 */
[----:B------:R-:W-:Y:S01]  /*3f20*/  F2FP.F16.E4M3.UNPACK_B R84, R78 ;  /* 0x0000004eff54723e */ /* 0x000fe200020006ff */
[----:B------:R-:W-:-:S02]  /*3f30*/  HADD2.F32 R78, -RZ, R80.H0_H0 ;  /* 0x20000050ff4e7230 */ /* 0x000fc40000004100 */
[-C--:B------:R-:W-:Y:S01]  /*3f40*/  FFMA.FTZ R97, R85, R88.reuse, -R92 ;  /* 0x0000005855617223 */ /* 0x080fe2000001085c */
[----:B------:R-:W-:Y:S02]  /*3f50*/  HADD2.F32 R26, -RZ, R14.H0_H0 ;  /* 0x2000000eff1a7230 */ /* 0x000fe40000004100 */
[----:B------:R-:W-:Y:S01]  /*3f60*/  FFMA.FTZ R99, R87, R88, R90 ;  /* 0x0000005857637223 */ /* 0x000fe2000001005a */
[----:B------:R-:W-:Y:S02]  /*3f70*/  HADD2.F32 R80, -RZ, R80.H1_H1 ;  /* 0x30000050ff507230 */ /* 0x000fe40000004100 */
[-C--:B------:R-:W-:Y:S01]  /*3f80*/  FMUL.FTZ R93, R78, R89.reuse ;  /* 0x000000594e5d7220 */ /* 0x080fe20000410000 */
[----:B------:R-:W-:Y:S02]  /*3f90*/  HADD2.F32 R14, -RZ, R14.H1_H1 ;  /* 0x3000000eff0e7230 */ /* 0x000fe40000004100 */
[----:B------:R-:W-:Y:S01]  /*3fa0*/  FMUL.FTZ R89, R26, R89 ;  /* 0x000000591a597220 */ /* 0x000fe20000410000 */
[----:B------:R-:W-:-:S02]  /*3fb0*/  HADD2.F32 R85, -RZ, R84.H0_H0 ;  /* 0x20000054ff557230 */ /* 0x000fc40000004100 */
[-C--:B------:R-:W-:Y:S01]  /*3fc0*/  FMUL.FTZ R95, R80, R91.reuse ;  /* 0x0000005b505f7220 */ /* 0x080fe20000410000 */
[----:B------:R-:W-:Y:S02]  /*3fd0*/  HADD2.F32 R87, -RZ, R84.H1_H1 ;  /* 0x30000054ff577230 */ /* 0x000fe40000004100 */
[----:B------:R-:W-:Y:S01]  /*3fe0*/  FMUL.FTZ R91, R14, R91 ;  /* 0x0000005b0e5b7220 */ /* 0x000fe20000410000 */
[----:B------:R-:W-:Y:S01]  /*3ff0*/  F2FP.F16.E4M3.UNPACK_B R10, R25 ;  /* 0x00000019ff0a723e */ /* 0x000fe200020006ff */
[----:B------:R-:W-:Y:S01]  /*4000*/  FFMA.FTZ R93, R26, R85, -R93 ;  /* 0x000000551a5d7223 */ /* 0x000fe2000001085d */
[----:B------:R-:W-:Y:S01]  /*4010*/  F2FP.F16.E4M3.UNPACK_B R11, R7 ;  /* 0x00000007ff0b723e */ /* 0x000fe200020006ff */
[----:B------:R-:W-:Y:S01]  /*4020*/  FFMA.FTZ R26, R78, R85, R89 ;  /* 0x000000554e1a7223 */ /* 0x000fe20000010059 */
[----:B------:R-:W-:Y:S01]  /*4030*/  F2FP.SATFINITE.E4M3.F32.PACK_AB_MERGE_C R24, R83, R24, R9 ;  /* 0x000000185318723e */ /* 0x000fe20004807009 */
[----:B------:R-:W-:Y:S01]  /*4040*/  FFMA.FTZ R91, R80, R87, R91 ;  /* 0x00000057505b7223 */ /* 0x000fe2000001005b */
[----:B------:R-:W-:Y:S01]  /*4050*/  F2FP.F16.E4M3.UNPACK_B R9, R13 ;  /* 0x0000000dff09723e */ /* 0x000fe200020006ff */
[----:B------:R-:W-:Y:S01]  /*4060*/  FFMA.FTZ R14, R14, R87, -R95 ;  /* 0x000000570e0e7223 */ /* 0x000fe2000001085f */
[----:B------:R-:W-:Y:S01]  /*4070*/  F2FP.SATFINITE.E4M3.F32.PACK_AB_MERGE_C R12, R81, R12, R8 ;  /* 0x0000000c510c723e */ /* 0x000fe20004807008 */
[----:B------:R-:W-:Y:S01]  /*4080*/  HADD2.F32 R78, -RZ, R10.H0_H0 ;  /* 0x2000000aff4e7230 */ /* 0x000fe20000004100 */
[----:B------:R-:W-:Y:S01]  /*4090*/  F2FP.F16.E4M3.UNPACK_B R80, R6 ;  /* 0x00000006ff50723e */ /* 0x000fe200020006ff */
[----:B------:R-:W-:Y:S01]  /*40a0*/  HADD2.F32 R83, -RZ, R11.H0_H0 ;  /* 0x2000000bff537230 */ /* 0x000fe20000004100 */
[----:B------:R-:W-:Y:S01]  /*40b0*/  F2FP.SATFINITE.E4M3.F32.PACK_AB_MERGE_C R82, R97, R82, RZ ;  /* 0x000000526152723e */ /* 0x000fe200048070ff */
[----:B------:R-:W-:Y:S01]  /*40c0*/  HADD2.F32 R8, -RZ, R9.H0_H0 ;  /* 0x20000009ff087230 */ /* 0x000fe20000004100 */
[----:B------:R-:W-:Y:S01]  /*40d0*/  F2FP.F16.E4M3.UNPACK_B R25, R25.H1 ;  /* 0x00000019ff19723e */ /* 0x000fe200030006ff */
[----:B------:R-:W-:Y:S01]  /*40e0*/  HADD2.F32 R81, -RZ, R80.H0_H0 ;  /* 0x20000050ff517230 */ /* 0x000fe20000004100 */
[----:B------:R-:W-:Y:S01]  /*40f0*/  F2FP.SATFINITE.E4M3.F32.PACK_AB_MERGE_C R14, R14, R93, R82 ;  /* 0x0000005d0e0e723e */ /* 0x000fe20004807052 */
[----:B------:R-:W-:Y:S01]  /*4100*/  FMUL.FTZ R85, R78, R83 ;  /* 0x000000534e557220 */ /* 0x000fe20000410000 */
[----:B------:R-:W-:-:S02]  /*4110*/  HADD2.F32 R10, -RZ, R10.H1_H1 ;  /* 0x3000000aff0a7230 */ /* 0x000fc40000004100 */
[C---:B------:R-:W-:Y:S01]  /*4120*/  FMUL.FTZ R83, R8.reuse, R83 ;  /* 0x0000005308537220 */ /* 0x040fe20000410000 */
[----:B------:R-:W-:Y:S02]  /*4130*/  HADD2.F32 R82, -RZ, R11.H1_H1 ;  /* 0x3000000bff527230 */ /* 0x000fe40000004100 */
[-C--:B------:R-:W-:Y:S01]  /*4140*/  FFMA.FTZ R8, R8, R81.reuse, -R85 ;  /* 0x0000005108087223 */ /* 0x080fe20000010855 */
[----:B------:R-:W-:Y:S02]  /*4150*/  HADD2.F32 R11, -RZ, R9.H1_H1 ;  /* 0x30000009ff0b7230 */ /* 0x000fe40000004100 */
[----:B------:R-:W-:Y:S01]  /*4160*/  FFMA.FTZ R9, R78, R81, R83 ;  /* 0x000000514e097223 */ /* 0x000fe20000010053 */
[----:B------:R-:W-:Y:S02]  /*4170*/  HADD2.F32 R80, -RZ, R80.H1_H1 ;  /* 0x30000050ff507230 */ /* 0x000fe40000004100 */
[-C--:B------:R-:W-:Y:S01]  /*4180*/  FMUL.FTZ R78, R10, R82.reuse ;  /* 0x000000520a4e7220 */ /* 0x080fe20000410000 */
        /* <DEDUP_REMOVED lines=8> */
[----:B------:R-:W-:Y:S01]  /*4210*/  F2FP.SATFINITE.E4M3.F32.PACK_AB_MERGE_C R86, R99, R86, RZ ;  /* 0x000000566356723e */ /* 0x000fe200048070ff */
[----:B------:R-:W-:Y:S01]  /*4220*/  HADD2.F32 R7, -RZ, R13.H0_H0 ;  /* 0x2000000dff077230 */ /* 0x000fe20000004100 */
[-C--:B------:R-:W-:Y:S01]  /*4230*/  F2FP.F16.E4M3.UNPACK_B R88, R5.reuse.H1 ;  /* 0x00000005ff58723e */ /* 0x080fe200030006ff */
[----:B------:R-:W-:Y:S02]  /*4240*/  HADD2.F32 R80, -RZ, R25.H1_H1 ;  /* 0x30000019ff507230 */ /* 0x000fe40000004100 */
[-C--:B------:R-:W-:Y:S01]  /*4250*/  FMUL.FTZ R84, R78, R82.reuse ;  /* 0x000000524e547220 */ /* 0x080fe20000410000 */
[--C-:B------:R-:W-:Y:S02]  /*4260*/  HADD2.F32 R25, -RZ, R6.reuse.H0_H0 ;  /* 0x20000006ff197230 */ /* 0x100fe40000004100 */
[----:B------:R-:W-:Y:S01]  /*4270*/  FMUL.FTZ R83, R7, R82 ;  /* 0x0000005207537220 */ /* 0x000fe20000410000 */
[----:B------:R-:W-:Y:S01]  /*4280*/  HADD2.F32 R13, -RZ, R13.H1_H1 ;  /* 0x3000000dff0d7230 */ /* 0x000fe20000004100 */
[----:B------:R-:W-:Y:S01]  /*4290*/  F2FP.SATFINITE.E4M3.F32.PACK_AB_MERGE_C R26, R91, R26, R86 ;  /* 0x0000001a5b1a723e */ /* 0x000fe20004807056 */
[----:B------:R-:W-:Y:S01]  /*42a0*/  HADD2.F32 R81, -RZ, R81.H1_H1 ;  /* 0x30000051ff517230 */ /* 0x000fe20000004100 */
[----:B------:R-:W-:Y:S01]  /*42b0*/  F2FP.F16.E4M3.UNPACK_B R87, R5 ;  /* 0x00000005ff57723e */ /* 0x000fe200020006ff */
[----:B------:R-:W-:-:S02]  /*42c0*/  HADD2.F32 R82, -RZ, R6.H1_H1 ;  /* 0x30000006ff527230 */ /* 0x000fc40000004100 */
[-C--:B------:R-:W-:Y:S01]  /*42d0*/  FFMA.FTZ R6, R7, R25.reuse, -R84 ;  /* 0x0000001907067223 */ /* 0x080fe20000010854 */
[----:B------:R-:W-:Y:S01]  /*42e0*/  FFMA.FTZ R7, R78, R25, R83 ;  /* 0x000000194e077223 */ /* 0x000fe20000010053 */
[CC--:B------:R-:W-:Y:S01]  /*42f0*/  FMUL.FTZ R86, R80.reuse, R81.reuse ;  /* 0x0000005150567220 */ /* 0x0c0fe20000410000 */
[C---:B------:R-:W-:Y:S01]  /*4300*/  FMUL.FTZ R83, R13.reuse, R81 ;  /* 0x000000510d537220 */ /* 0x040fe20000410000 */
[----:B------:R-:W-:Y:S01]  /*4310*/  F2FP.F16.E4M3.UNPACK_B R25, R15 ;  /* 0x0000000fff19723e */ /* 0x000fe200020006ff */
[--C-:B------:R-:W-:Y:S02]  /*4320*/  HADD2.F32 R89, -RZ, R88.reuse.H0_H0 ;  /* 0x20000058ff597230 */ /* 0x100fe40000004100 */
[-C--:B------:R-:W-:Y:S01]  /*4330*/  FFMA.FTZ R13, R13, R82.reuse, -R86 ;  /* 0x000000520d0d7223 */ /* 0x080fe20000010856 */
[----:B------:R-:W-:Y:S01]  /*4340*/  FFMA.FTZ R78, R80, R82, R83 ;  /* 0x00000052504e7223 */ /* 0x000fe20000010053 */
[----:B------:R-:W-:Y:S01]  /*4350*/  F2FP.F16.E4M3.UNPACK_B R82, R27.H1 ;  /* 0x0000001bff52723e */ /* 0x000fe200030006ff */
[----:B------:R-:W-:Y:S01]  /*4360*/  HADD2.F32 R90, -RZ, R87.H0_H0 ;  /* 0x20000057ff5a7230 */ /* 0x000fe20000004100 */
[----:B------:R-:W-:Y:S01]  /*4370*/  F2FP.F16.E4M3.UNPACK_B R15, R15.H1 ;  /* 0x0000000fff0f723e */ /* 0x000fe200030006ff */
[----:B------:R-:W-:Y:S01]  /*4380*/  HADD2.F32 R88, -RZ, R88.H1_H1 ;  /* 0x30000058ff587230 */ /* 0x000fe20000004100 */
[----:B------:R-:W-:Y:S01]  /*4390*/  F2FP.F16.E4M3.UNPACK_B R81, R27 ;  /* 0x0000001bff51723e */ /* 0x000fe200020006ff */
[----:B------:R-:W-:Y:S01]  /*43a0*/  HADD2.F32 R27, -RZ, R25.H0_H0 ;  /* 0x20000019ff1b7230 */ /* 0x000fe20000004100 */
[-C--:B------:R-:W-:Y:S01]  /*43b0*/  F2FP.F16.E4M3.UNPACK_B R5, R4.reuse ;  /* 0x00000004ff05723e */ /* 0x080fe200020006ff */
[----:B------:R-:W-:Y:S01]  /*43c0*/  HADD2.F32 R80, -RZ, R15.H0_H0 ;  /* 0x2000000fff507230 */ /* 0x000fe20000004100 */
[----:B------:R-:W-:Y:S01]  /*43d0*/  F2FP.F16.E4M3.UNPACK_B R84, R4.H1 ;  /* 0x00000004ff54723e */ /* 0x000fe200030006ff */
[----:B------:R-:W-:Y:S01]  /*43e0*/  HADD2.F32 R4, -RZ, R82.H0_H0 ;  /* 0x20000052ff047230 */ /* 0x000fe20000004100 */
[----:B------:R-:W-:Y:S01]  /*43f0*/  F2FP.SATFINITE.E4M3.F32.PACK_AB_MERGE_C R6, R13, R6, RZ ;  /* 0x000000060d06723e */ /* 0x000fe200048070ff */
[----:B------:R-:W-:Y:S01]  /*4400*/  HADD2.F32 R83, -RZ, R81.H0_H0 ;  /* 0x20000051ff537230 */ /* 0x000fe20000004100 */
[----:B------:R-:W-:Y:S01]  /*4410*/  F2FP.SATFINITE.E4M3.F32.PACK_AB_MERGE_C R7, R78, R7, RZ ;  /* 0x000000074e07723e */ /* 0x000fe200048070ff */
[----:B------:R-:W-:-:S02]  /*4420*/  HADD2.F32 R85, -RZ, R84.H0_H0 ;  /* 0x20000054ff557230 */ /* 0x000fc40000004100 */
[-C--:B------:R-:W-:Y:S01]  /*4430*/  FMUL.FTZ R91, R4, R89.reuse ;  /* 0x00000059045b7220 */ /* 0x080fe20000410000 */
[C---:B------:R-:W-:Y:S01]  /*4440*/  FMUL.FTZ R89, R80.reuse, R89 ;  /* 0x0000005950597220 */ /* 0x040fe20000410000 */
[----:B------:R-:W-:Y:S02]  /*4450*/  HADD2.F32 R82, -RZ, R82.H1_H1 ;  /* 0x30000052ff527230 */ /* 0x000fe40000004100 */
[-C--:B------:R-:W-:Y:S01]  /*4460*/  FMUL.FTZ R92, R83, R90.reuse ;  /* 0x0000005a535c7220 */ /* 0x080fe20000410000 */
[----:B------:R-:W-:Y:S02]  /*4470*/  HADD2.F32 R15, -RZ, R15.H1_H1 ;  /* 0x3000000fff0f7230 */ /* 0x000fe40000004100 */
[-C--:B------:R-:W-:Y:S01]  /*4480*/  FFMA.FTZ R91, R80, R85.reuse, -R91 ;  /* 0x00000055505b7223 */ /* 0x080fe2000001085b */
[----:B------:R-:W-:Y:S02]  /*4490*/  HADD2.F32 R86, -RZ, R5.H0_H0 ;  /* 0x20000005ff567230 */ /* 0x000fe40000004100 */
[----:B------:R-:W-:Y:S01]  /*44a0*/  FMUL.FTZ R90, R27, R90 ;  /* 0x0000005a1b5a7220 */ /* 0x000fe20000410000 */
[----:B------:R-:W-:Y:S01]  /*44b0*/  FFMA.FTZ R89, R4, R85, R89 ;  /* 0x0000005504597223 */ /* 0x000fe20000010059 */
[----:B------:R-:W-:-:S02]  /*44c0*/  HADD2.F32 R81, -RZ, R81.H1_H1 ;  /* 0x30000051ff517230 */ /* 0x000fc40000004100 */
[----:B------:R-:W-:Y:S01]  /*44d0*/  FMUL.FTZ R94, R82, R88 ;  /* 0x00000058525e7220 */ /* 0x000fe20000410000 */
[----:B------:R-:W-:Y:S02]  /*44e0*/  HADD2.F32 R80, -RZ, R87.H1_H1 ;  /* 0x30000057ff507230 */ /* 0x000fe40000004100 */
[-C--:B------:R-:W-:Y:S01]  /*44f0*/  FFMA.FTZ R92, R27, R86.reuse, -R92 ;  /* 0x000000561b5c7223 */ /* 0x080fe2000001085c */
[----:B------:R-:W-:Y:S02]  /*4500*/  HADD2.F32 R84, -RZ, R84.H1_H1 ;  /* 0x30000054ff547230 */ /* 0x000fe40000004100 */
[----:B------:R-:W-:Y:S01]  /*4510*/  FFMA.FTZ R90, R83, R86, R90 ;  /* 0x00000056535a7223 */ /* 0x000fe2000001005a */
[----:B------:R-:W-:Y:S02]  /*4520*/  HADD2.F32 R25, -RZ, R25.H1_H1 ;  /* 0x30000019ff197230 */ /* 0x000fe40000004100 */
[----:B------:R-:W-:Y:S01]  /*4530*/  FMUL.FTZ R86, R81, R80 ;  /* 0x0000005051567220 */ /* 0x000fe20000410000 */
[----:B------:R-:W-:-:S02]  /*4540*/  HADD2.F32 R4, -RZ, R5.H1_H1 ;  /* 0x30000005ff047230 */ /* 0x000fc40000004100 */
[C---:B------:R-:W-:Y:S01]  /*4550*/  FMUL.FTZ R5, R15.reuse, R88 ;  /* 0x000000580f057220 */ /* 0x040fe20000410000 */
[----:B------:R-:W-:Y:S01]  /*4560*/  FFMA.FTZ R94, R15, R84, -R94 ;  /* 0x000000540f5e7223 */ /* 0x000fe2000001085e */
[----:B------:R-:W-:Y:S01]  /*4570*/  FMUL.FTZ R80, R25, R80 ;  /* 0x0000005019507220 */ /* 0x000fe20000410000 */
[----:B------:R-:W-:Y:S01]  /*4580*/  F2FP.SATFINITE.E4M3.F32.PACK_AB_MERGE_C R13, R11, R8, R6 ;  /* 0x000000080b0d723e */ /* 0x000fe20004807006 */
[----:B------:R-:W-:Y:S01]  /*4590*/  FFMA.FTZ R82, R82, R84, R5 ;  /* 0x0000005452527223 */ /* 0x000fe20000010005 */
[-C--:B------:R-:W-:Y:S01]  /*45a0*/  FFMA.FTZ R25, R25, R4.reuse, -R86 ;  /* 0x0000000419197223 */ /* 0x080fe20000010856 */
[----:B------:R-:W-:Y:S01]  /*45b0*/  FFMA.FTZ R81, R81, R4, R80 ;  /* 0x0000000451517223 */ /* 0x000fe20000010050 */
[----:B------:R-:W-:Y:S02]  /*45c0*/  F2FP.SATFINITE.E4M3.F32.PACK_AB_MERGE_C R91, R94, R91, RZ ;  /* 0x0000005b5e5b723e */ /* 0x000fe400048070ff */
[----:B------:R-:W-:Y:S02]  /*45d0*/  F2FP.SATFINITE.E4M3.F32.PACK_AB_MERGE_C R82, R82, R89, RZ ;  /* 0x000000595252723e */ /* 0x000fe400048070ff */
[----:B------:R-:W-:-:S02]  /*45e0*/  F2FP.SATFINITE.E4M3.F32.PACK_AB_MERGE_C R15, R25, R92, R91 ;  /* 0x0000005c190f723e */ /* 0x000fc4000480705b */
[----:B------:R-:W-:Y:S02]  /*45f0*/  F2FP.SATFINITE.E4M3.F32.PACK_AB_MERGE_C R25, R10, R9, R7 ;  /* 0x000000090a19723e */ /* 0x000fe40004807007 */
[----:B------:R-:W-:-:S07]  /*4600*/  F2FP.SATFINITE.E4M3.F32.PACK_AB_MERGE_C R27, R81, R90, R82 ;  /* 0x0000005a511b723e */ /* 0x000fce0004807052 */
.L_x_335:
[----:B------:R-:W-:Y:S05]  /*4610*/  BSYNC B1 ;  /* 0x0000000000017941 */ /* 0x000fea0003800000 */
.L_x_334:
[----:B0-----:R3:W-:Y:S01]  /*4620*/  STG.E.128 desc[UR40][R66.64], R12 ;  /* 0x0000000c42007986 */ /* 0x0017e2000c101d28 */
[----:B------:R-:W-:-:S13]  /*4630*/  ISETP.GE.AND P5, PT, R79, R77, PT ;  /* 0x0000004d4f00720c */ /* 0x000fda0003fa6270 */
[----:B------:R-:W-:Y:S05]  /*4640*/  @P5 BRA `(.L_x_324) ;  /* 0x0000000000645947 */ /* 0x000fea0003800000 */
[--C-:B------:R-:W-:Y:S02]  /*4650*/  SHF.R.S32.HI R4, RZ, 0x1f, R79.reuse ;  /* 0x0000001fff047819 */ /* 0x100fe4000001144f */
[----:B------:R-:W-:-:S04]  /*4660*/  IADD3 R65, P5, P6, R48, R64, R79 ;  /* 0x0000004030417210 */ /* 0x000fc80007ebe04f */
[----:B------:R-:W-:Y:S02]  /*4670*/  IADD3.X R4, R3, R76, R4, P5, P6 ;  /* 0x0000004c03047210 */ /* 0x000fe40002fec404 */
[----:B------:R-:W-:-:S05]  /*4680*/  IADD3 R62, P5, R65, R62, RZ ;  /* 0x0000003e413e7210 */ /* 0x000fca0007fbe0ff */
[----:B------:R-:W-:-:S05]  /*4690*/  IMAD.X R63, R4, 0x1, R63, P5 ;  /* 0x00000001043f7824 */ /* 0x000fca00028e063f */
[----:B--2---:R4:W-:Y:S01]  /*46a0*/  STG.E.128 desc[UR40][R62.64], R24 ;  /* 0x000000183e007986 */ /* 0x0049e2000c101d28 */
[----:B------:R-:W-:Y:S05]  /*46b0*/  BRA `(.L_x_324) ;  /* 0x0000000000487947 */ /* 0x000fea0003800000 */
.L_x_317:
[----:B0-----:R-:W2:Y:S02]  /*46c0*/  LDL R4, [R1+0x8] ;  /* 0x0000080001047983 */ /* 0x001ea40000100800 */
[----:B--2---:R-:W-:-:S13]  /*46d0*/  ISETP.NE.AND P0, PT, R4, 0x3, PT ;  /* 0x000000030400780c */ /* 0x004fda0003f05270 */
[----:B------:R-:W-:Y:S05]  /*46e0*/  @!P0 BRA `(.L_x_336) ;  /* 0x0000000000048947 */ /* 0x000fea0003800000 */
[----:B------:R-:W-:Y:S01]  /*46f0*/  BPT.TRAP 0x1 ;  /* 0x000000040000795c */ /* 0x000fe20000300000 */
.L_x_336:
[----:B------:R-:W-:Y:S01]  /*4700*/  IMAD R74, R17, 0x8, R16 ;  /* 0x00000008114a7824 */ /* 0x000fe200078e0210 */
[----:B------:R-:W-:Y:S01]  /*4710*/  SHF.L.U32 R75, R23, 0x1f, RZ ;  /* 0x0000001f174b7819 */ /* 0x000fe200000006ff */
[----:B------:R-:W-:Y:S01]  /*4720*/  IMAD R4, R2, -0xa0, R31 ;  /* 0xffffff6002047824 */ /* 0x000fe200078e021f */
[----:B------:R-:W-:Y:S02]  /*4730*/  BSSY B1, `(.L_x_337) ;  /* 0x0000004000017945 */ /* 0x000fe40003800000 */
[----:B------:R-:W0:Y:S02]  /*4740*/  SYNCS.PHASECHK.TRANS64.TRYWAIT P1, [R74+URZ+0x13290], R75 ;  /* 0x0132904b4a0075a7 */ /* 0x000e24000802017f */
[----:B------:R-:W-:Y:S01]  /*4750*/  VIMNMX R5, R4, 0xa0, PT ;  /* 0x000000a004057848 */ /* 0x000fe20003fe0100 */
[----:B0-----:R-:W-:Y:S06]  /*4760*/  @!P1 BRA `(.L_x_338) ;  /* 0x00000104005c9947 */ /* 0x001fec0003800000 */
.L_x_533:
[----:B------:R-:W-:Y:S05]  /*4770*/  BSYNC B1 ;  /* 0x0000000000017941 */ /* 0x000fea0003800000 */
.L_x_337:
[----:B------:R-:W-:-:S13]  /*4780*/  ISETP.GE.AND P1, PT, R22, R5, PT ;  /* 0x000000051600720c */ /* 0x000fda0003f26270 */
[----:B------:R-:W-:Y:S05]  /*4790*/  @P1 BRA `(.L_x_324) ;  /* 0x0000000000101947 */ /* 0x000fea0003800000 */
[----:B------:R-:W1:Y:S04]  /*47a0*/  @!P3 LDS.128 R4, [R73+0xe000] ;  /* 0x00e000004904b984 */ /* 0x000e680000000c00 */
[----:B------:R-:W2:Y:S04]  /*47b0*/  @!P2 LDS.128 R8, [R72+0xe000] ;  /* 0x00e000004808a984 */ /* 0x000ea80000000c00 */
[----:B-1----:R1:W-:Y:S04]  /*47c0*/  @!P3 STG.E.128 desc[UR40][R12.64], R4 ;  /* 0x000000040c00b986 */ /* 0x0023e8000c101d28 */
[----:B--2---:R1:W-:Y:S02]  /*47d0*/  @!P2 STG.E.128 desc[UR40][R12.64+0x20], R8 ;  /* 0x000020080c00a986 */ /* 0x0043e4000c101d28 */
.L_x_324:
[----:B------:R-:W-:Y:S05]  /*47e0*/  BSYNC B0 ;  /* 0x0000000000007941 */ /* 0x000fea0003800000 */
.L_x_316:
[----:B-1----:R-:W1:Y:S01]  /*47f0*/  S2R R4, SR_TID.X ;  /* 0x0000000000047919 */ /* 0x002e620000002100 */
[----:B------:R-:W-:Y:S01]  /*4800*/  @!PT LDS RZ, [RZ] ;  /* 0x00000000fffff984 */ /* 0x000fe20000000800 */
[----:B------:R-:W-:Y:S01]  /*4810*/  @!PT LDS RZ, [RZ] ;  /* 0x00000000fffff984 */ /* 0x000fe20000000800 */
[----:B------:R-:W-:Y:S01]  /*4820*/  @!PT LDS RZ, [RZ] ;  /* 0x00000000fffff984 */ /* 0x000fe20000000800 */
[----:B------:R-:W-:Y:S01]  /*4830*/  @!PT LDS RZ, [RZ] ;  /* 0x00000000fffff984 */ /* 0x000fe20000000800 */
[----:B------:R5:W-:Y:S06]  /*4840*/  MEMBAR.ALL.CTA ;  /* 0x0000000000007992 */ /* 0x000bec0000008000 */
[----:B-----5:R-:W5:Y:S01]  /*4850*/  FENCE.VIEW.ASYNC.S ;  /* 0x00000000000073c6 */ /* 0x020f620000000000 */
[----:B------:R-:W-:Y:S05]  /*4860*/  WARPSYNC.ALL ;  /* 0x0000000000007948 */ /* 0x000fea0003800000 */
[----:B------:R-:W-:Y:S01]  /*4870*/  BSSY B0, `(.L_x_339) ;  /* 0x0000009000007945 */ /* 0x000fe20003800000 */
[----:B-1----:R-:W-:Y:S01]  /*4880*/  LOP3.LUT R4, R4, 0x7f, RZ, 0xc0, !PT ;  /* 0x0000007f04047812 */ /* 0x002fe200078ec0ff */
[----:B-----5:R1:W-:Y:S03]  /*4890*/  BAR.SYNC.DEFER_BLOCKING R53, 0x80 ;  /* 0x000200350000751d */ /* 0x0203e60000010000 */
[----:B------:R-:W-:-:S13]  /*48a0*/  ISETP.NE.AND P5, PT, R4, RZ, PT ;  /* 0x000000ff0400720c */ /* 0x000fda0003fa5270 */
[----:B------:R-:W-:-:S04]  /*48b0*/  @!P5 IADD3 R4, R74, 0x132a0, RZ ;  /* 0x000132a04a04d810 */ /* 0x000fc80007ffe0ff */
[----:B------:R-:W-:-:S04]  /*48c0*/  @!P5 PRMT R4, RZ, 0x654, R4 ;  /* 0x00000654ff04d816 */ /* 0x000fc80000000004 */
[----:B------:R1:W-:Y:S01]  /*48d0*/  @!P5 SYNCS.ARRIVE.TRANS64.RED.A1T0 RZ, [R4+URZ], RZ ;  /* 0x000000ff04ffd9a7 */ /* 0x0003e2000810043f */
[----:B------:R-:W-:Y:S05]  /*48e0*/  @!P0 BRA `(.L_x_340) ;  /* 0x0000000000048947 */ /* 0x000fea0003800000 */
[----:B------:R-:W-:Y:S01]  /*48f0*/  BPT.TRAP 0x1 ;  /* 0x000000040000795c */ /* 0x000fe20000300000 */
.L_x_340:
[----:B------:R-:W-:Y:S05]  /*4900*/  BSYNC B0 ;  /* 0x0000000000007941 */ /* 0x000fea0003800000 */
.L_x_339:
[----:B------:R-:W5:Y:S01]  /*4910*/  SYNCS.PHASECHK.TRANS64.TRYWAIT P0, [R74+URZ+0x132b0], R75 ;  /* 0x0132b04b4a0075a7 */ /* 0x000f62000800017f */
[----:B------:R-:W-:Y:S04]  /*4920*/  BSSY B0, `(.L_x_341) ;  /* 0x0000002000007945 */ /* 0x000fe80003800000 */
[----:B-----5:R-:W-:Y:S05]  /*4930*/  @!P0 BRA `(.L_x_342) ;  /* 0x0000010000fc8947 */ /* 0x020fea0003800000 */
.L_x_534:
[----:B------:R-:W-:Y:S05]  /*4940*/  BSYNC B0 ;  /* 0x0000000000007941 */ /* 0x000fea0003800000 */
.L_x_341:
[----:B------:R-:W-:Y:S04]  /*4950*/  BSSY B0, `(.L_x_343) ;  /* 0x0000013000007945 */ /* 0x000fe80003800000 */
[----:B------:R-:W-:Y:S05]  /*4960*/  @P1 BRA `(.L_x_344) ;  /* 0x0000000000441947 */ /* 0x000fea0003800000 */
[----:B-1----:R-:W-:Y:S01]  /*4970*/  IMAD.WIDE R4, R2, 0xa0, R50 ;  /* 0x000000a002047825 */ /* 0x002fe200078e0232 */
[----:B------:R-:W-:Y:S01]  /*4980*/  ULDC.64 UR4, c[0x0][0x328] ;  /* 0x0000ca0000047ab9 */ /* 0x000fe20000000a00 */
[----:B------:R-:W-:Y:S02]  /*4990*/  ULDC.64 UR6, c[0x0][0x318] ;  /* 0x0000c60000067ab9 */ /* 0x000fe40000000a00 */
[----:B------:R-:W-:Y:S02]  /*49a0*/  IMAD.MOV.U32 R6, RZ, RZ, R46 ;  /* 0x000000ffff067224 */ /* 0x000fe400078e002e */
[----:B------:R-:W-:Y:S02]  /*49b0*/  IMAD.MOV.U32 R7, RZ, RZ, R71 ;  /* 0x000000ffff077224 */ /* 0x000fe400078e0047 */
[----:B------:R-:W-:Y:S02]  /*49c0*/  IMAD R5, R5, UR4, RZ ;  /* 0x0000000405057c24 */ /* 0x000fe4000f8e02ff */
[----:B------:R-:W-:Y:S01]  /*49d0*/  IMAD.WIDE.U32 R6, R4, UR4, R6 ;  /* 0x0000000404067c25 */ /* 0x000fe2000f8e0006 */
[----:B------:R-:W-:-:S03]  /*49e0*/  ULDC UR4, c[0x0][0x2f4] ;  /* 0x0000bd0000047ab9 */ /* 0x000fc60000000800 */
[----:B------:R-:W-:Y:S01]  /*49f0*/  IMAD R5, R4, UR5, R5 ;  /* 0x0000000504057c24 */ /* 0x000fe2000f8e0205 */
[----:B------:R-:W-:-:S04]  /*4a00*/  IADD3 R8, P0, R6, UR6, RZ ;  /* 0x0000000606087c10 */ /* 0x000fc8000ff1e0ff */
[----:B------:R-:W-:Y:S02]  /*4a10*/  IADD3.X R9, R7, UR7, R5, P0, !PT ;  /* 0x0000000707097c10 */ /* 0x000fe400087fe405 */
[----:B------:R-:W-:-:S13]  /*4a20*/  ISETP.GE.AND P0, PT, R18, UR4, PT ;  /* 0x0000000412007c0c */ /* 0x000fda000bf06270 */
[----:B------:R-:W1:Y:S04]  /*4a30*/  @!P0 LDS.128 R4, [R73+0x6000] ;  /* 0x0060000049048984 */ /* 0x000e680000000c00 */
[----:B-1----:R-:W-:Y:S01]  /*4a40*/  @!P0 STG.E.128 desc[UR40][R8.64], R4 ;  /* 0x0000000408008986 */ /* 0x002fe2000c101d28 */
[----:B------:R-:W-:-:S13]  /*4a50*/  ISETP.GE.AND P0, PT, R52, UR4, PT ;  /* 0x0000000434007c0c */ /* 0x000fda000bf06270 */
[----:B------:R-:W1:Y:S04]  /*4a60*/  @!P0 LDS.128 R4, [R72+0x6000] ;  /* 0x0060000048048984 */ /* 0x000e680000000c00 */
[----:B-1----:R1:W-:Y:S02]  /*4a70*/  @!P0 STG.E.128 desc[UR40][R8.64+0x20], R4 ;  /* 0x0000200408008986 */ /* 0x0023e4000c101d28 */
.L_x_344:
[----:B------:R-:W-:Y:S05]  /*4a80*/  BSYNC B0 ;  /* 0x0000000000007941 */ /* 0x000fea0003800000 */
.L_x_343:
[----:B-1----:R-:W5:Y:S01]  /*4a90*/  LDL R4, [R1] ;  /* 0x0000000001047983 */ /* 0x002f620000100800 */
[----:B------:R-:W-:Y:S01]  /*4aa0*/  VIADD R17, R17, 0x1 ;  /* 0x0000000111117836 */ /* 0x000fe20000000000 */
[----:B------:R-:W-:Y:S01]  /*4ab0*/  PLOP3.LUT P0, PT, PT, PT, PT, 0x8, 0x0 ;  /* 0x000000000000781c */ /* 0x000fe20003f0e170 */
[----:B0-----:R-:W-:Y:S01]  /*4ac0*/  @!P5 VIADD R74, R74, 0x132c0 ;  /* 0x000132c04a4ad836 */ /* 0x001fe20000000000 */
[----:B------:R-:W-:Y:S01]  /*4ad0*/  @!PT LDS RZ, [RZ] ;  /* 0x00000000fffff984 */ /* 0x000fe20000000800 */
[----:B------:R-:W-:Y:S01]  /*4ae0*/  @!PT LDS RZ, [RZ] ;  /* 0x00000000fffff984 */ /* 0x000fe20000000800 */
[----:B------:R-:W-:Y:S01]  /*4af0*/  @!PT LDS RZ, [RZ] ;  /* 0x00000000fffff984 */ /* 0x000fe20000000800 */
[----:B------:R-:W-:Y:S01]  /*4b00*/  @!PT LDS RZ, [RZ] ;  /* 0x00000000fffff984 */ /* 0x000fe20000000800 */
[----:B------:R0:W-:Y:S06]  /*4b10*/  MEMBAR.ALL.CTA ;  /* 0x0000000000007992 */ /* 0x0001ec0000008000 */
[----:B0-----:R-:W0:Y:S02]  /*4b20*/  FENCE.VIEW.ASYNC.S ;  /* 0x00000000000073c6 */ /* 0x001e240000000000 */
[----:B0-----:R0:W-:Y:S01]  /*4b30*/  BAR.SYNC.DEFER_BLOCKING R53, 0x80 ;  /* 0x000200350000751d */ /* 0x0011e20000010000 */
[----:B------:R-:W-:-:S02]  /*4b40*/  ISETP.NE.AND P1, PT, R17, 0x2, PT ;  /* 0x000000021100780c */ /* 0x000fc40003f25270 */
[----:B------:R-:W-:Y:S02]  /*4b50*/  @!P5 PRMT R74, RZ, 0x654, R74 ;  /* 0x00000654ff4ad816 */ /* 0x000fe4000000004a */
[----:B------:R-:W-:Y:S02]  /*4b60*/  SEL R17, R17, RZ, P1 ;  /* 0x000000ff11117207 */ /* 0x000fe40000800000 */
[----:B------:R0:W-:Y:S01]  /*4b70*/  @!P5 SYNCS.ARRIVE.TRANS64.RED.A1T0 RZ, [R74+URZ], RZ ;  /* 0x000000ff4affd9a7 */ /* 0x0001e2000810043f */
[----:B-----5:R-:W-:Y:S02]  /*4b80*/  LOP3.LUT P6, RZ, R4, 0x2, RZ, 0xc0, !PT ;  /* 0x0000000204ff7812 */ /* 0x020fe400078cc0ff */
[----:B------:R-:W-:-:S04]  /*4b90*/  SEL R4, RZ, 0x1, P1 ;  /* 0x00000001ff047807 */ /* 0x000fc80000800000 */
[----:B------:R-:W-:-:S07]  /*4ba0*/  LOP3.LUT R23, R23, R4, RZ, 0x3c, !PT ;  /* 0x0000000417177212 */ /* 0x000fce00078e3cff */
[----:B0-----:R-:W-:Y:S05]  /*4bb0*/  @P6 BRA `(.L_x_345) ;  /* 0xffffffd400786947 */ /* 0x001fea000383ffff */
.L_x_311:
[----:B------:R-:W-:Y:S04]  /*4bc0*/  BSSY B0, `(.L_x_346) ;  /* 0x0000004000007945 */ /* 0x000fe80003800000 */
[----:B------:R-:W-:Y:S05]  /*4bd0*/  @P0 BRA `(.L_x_347) ;  /* 0x0000000000080947 */ /* 0x000fea0003800000 */
[----:B------:R-:W0:Y:S02]  /*4be0*/  FENCE.VIEW.ASYNC.G ;  /* 0x00000000000073c6 */ /* 0x000e240000000100 */
[----:B0-----:R-:W-:Y:S06]  /*4bf0*/  BAR.ARV 0xc, 0x200 ;  /* 0x0308000000007b1d */ /* 0x001fec0000002000 */
.L_x_347:
[----:B------:R-:W-:Y:S05]  /*4c00*/  BSYNC B0 ;  /* 0x0000000000007941 */ /* 0x000fea0003800000 */
.L_x_346:
[----:B------:R-:W2:Y:S01]  /*4c10*/  LDL R2, [R1+0x54] ;  /* 0x0000540001027983 */ /* 0x000ea20000100800 */
[----:B------:R-:W-:Y:S01]  /*4c20*/  ULDC.64 UR4, c[0x0][0x990] ;  /* 0x0002640000047ab9 */ /* 0x000fe20000000a00 */
[----:B------:R-:W-:Y:S02]  /*4c30*/  ULDC.64 UR6, c[0x0][0x998] ;  /* 0x0002660000067ab9 */ /* 0x000fe40000000a00 */
[----:B------:R-:W4:Y:S04]  /*4c40*/  LDL R5, [R1+0x3c] ;  /* 0x00003c0001057983 */ /* 0x000f280000100800 */
[----:B---3--:R-:W3:Y:S01]  /*4c50*/  LDL R14, [R1+0x28] ;  /* 0x00002800010e7983 */ /* 0x008ee20000100800 */
[----:B------:R-:W-:Y:S02]  /*4c60*/  ISETP.NE.U32.AND P0, PT, RZ, UR4, PT ;  /* 0x00000004ff007c0c */ /* 0x000fe4000bf05070 */
[----:B------:R-:W-:-:S02]  /*4c70*/  ISETP.NE.U32.AND P1, PT, RZ, UR6, PT ;  /* 0x00000006ff007c0c */ /* 0x000fc4000bf25070 */
[----:B------:R-:W-:Y:S02]  /*4c80*/  ISETP.NE.AND.EX P0, PT, RZ, UR5, PT, P0 ;  /* 0x00000005ff007c0c */ /* 0x000fe4000bf05300 */
[----:B------:R-:W-:-:S11]  /*4c90*/  ISETP.NE.AND.EX P1, PT, RZ, UR7, PT, P1 ;  /* 0x00000007ff007c0c */ /* 0x000fd6000bf25310 */
[----:B------:R-:W2:Y:S08]  /*4ca0*/  @P0 LDC.64 R6, c[0x0][0x9a8] ;  /* 0x00026a00ff060b82 */ /* 0x000eb00000000a00 */
[----:B------:R-:W0:Y:S08]  /*4cb0*/  @P1 LDC.64 R8, c[0x0][0x9b8] ;  /* 0x00026e00ff081b82 */ /* 0x000e300000000a00 */
[----:B------:R-:W1:Y:S08]  /*4cc0*/  @P0 LDC.64 R10, c[0x0][0x9b0] ;  /* 0x00026c00ff0a0b82 */ /* 0x000e700000000a00 */
[----:B------:R-:W1:Y:S01]  /*4cd0*/  @P1 LDC.64 R12, c[0x0][0x9c0] ;  /* 0x00027000ff0c1b82 */ /* 0x000e620000000a00 */
[----:B--2---:R-:W-:-:S02]  /*4ce0*/  @P0 IMAD R0, R2, R6, RZ ;  /* 0x0000000602000224 */ /* 0x004fc400078e02ff */
[----:B0-----:R-:W-:Y:S02]  /*4cf0*/  @P1 IMAD R4, R2, R8, RZ ;  /* 0x0000000802041224 */ /* 0x001fe400078e02ff */
[C---:B----4-:R-:W-:Y:S02]  /*4d00*/  @P0 IMAD R7, R5.reuse, R7, R0 ;  /* 0x0000000705070224 */ /* 0x050fe400078e0200 */
[----:B------:R-:W-:Y:S01]  /*4d10*/  @P0 IMAD.WIDE.U32 R2, R5, R6, RZ ;  /* 0x0000000605020225 */ /* 0x000fe200078e00ff */
[----:B---3--:R-:W-:-:S03]  /*4d20*/  @P0 SHF.R.S32.HI R15, RZ, 0x1f, R14 ;  /* 0x0000001fff0f0819 */ /* 0x008fc6000001140e */
[----:B------:R-:W-:Y:S01]  /*4d30*/  @P0 IMAD.IADD R3, R3, 0x1, R7 ;  /* 0x0000000103030824 */ /* 0x000fe200078e0207 */
[----:B------:R-:W-:Y:S01]  /*4d40*/  @P1 SHF.R.S32.HI R7, RZ, 0x1f, R14 ;  /* 0x0000001fff071819 */ /* 0x000fe2000001140e */
[C---:B------:R-:W-:Y:S02]  /*4d50*/  @P1 IMAD R9, R5.reuse, R9, R4 ;  /* 0x0000000905091224 */ /* 0x040fe400078e0204 */
[----:B------:R-:W-:-:S04]  /*4d60*/  @P1 IMAD.WIDE.U32 R4, R5, R8, RZ ;  /* 0x0000000805041225 */ /* 0x000fc800078e00ff */
[----:B-1----:R-:W-:Y:S02]  /*4d70*/  @P0 IMAD R0, R15, R10, RZ ;  /* 0x0000000a0f000224 */ /* 0x002fe400078e02ff */
[----:B------:R-:W-:Y:S02]  /*4d80*/  @P1 IMAD R6, R7, R12, RZ ;  /* 0x0000000c07061224 */ /* 0x000fe400078e02ff */
[----:B------:R-:W-:Y:S02]  /*4d90*/  @P1 IMAD.IADD R5, R5, 0x1, R9 ;  /* 0x0000000105051824 */ /* 0x000fe400078e0209 */
[C---:B------:R-:W-:Y:S02]  /*4da0*/  @P0 IMAD R9, R14.reuse, R11, R0 ;  /* 0x0000000b0e090224 */ /* 0x040fe400078e0200 */
[----:B------:R-:W-:-:S04]  /*4db0*/  @P0 IMAD.WIDE.U32 R2, R14, R10, R2 ;  /* 0x0000000a0e020225 */ /* 0x000fc800078e0002 */
[C---:B------:R-:W-:Y:S02]  /*4dc0*/  @P1 IMAD R11, R14.reuse, R13, R6 ;  /* 0x0000000d0e0b1224 */ /* 0x040fe400078e0206 */
[----:B------:R-:W-:Y:S01]  /*4dd0*/  @P1 IMAD.WIDE.U32 R6, R14, R12, R4 ;  /* 0x0000000c0e061225 */ /* 0x000fe200078e0004 */
[----:B------:R-:W-:Y:S01]  /*4de0*/  @P0 LEA R4, P2, R2, UR4, 0x2 ;  /* 0x0000000402040c11 */ /* 0x000fe2000f8410ff */
[----:B------:R-:W-:Y:S02]  /*4df0*/  ULDC UR4, c[0x0][0x988] ;  /* 0x0002620000047ab9 */ /* 0x000fe40000000800 */
[----:B------:R-:W-:Y:S01]  /*4e00*/  @P0 IMAD.IADD R5, R3, 0x1, R9 ;  /* 0x0000000103050824 */ /* 0x000fe200078e0209 */
[----:B------:R-:W-:Y:S01]  /*4e10*/  @P1 LEA R8, P3, R6, UR6, 0x2 ;  /* 0x0000000606081c11 */ /* 0x000fe2000f8610ff */
[----:B------:R-:W-:Y:S02]  /*4e20*/  @P1 IMAD.IADD R3, R7, 0x1, R11 ;  /* 0x0000000107031824 */ /* 0x000fe400078e020b */
[----:B------:R-:W-:Y:S01]  /*4e30*/  IMAD.MOV.U32 R0, RZ, RZ, 0x3f800000 ;  /* 0x3f800000ff007424 */ /* 0x000fe200078e00ff */
[----:B------:R-:W-:-:S02]  /*4e40*/  @P0 LEA.HI.X R5, R2, UR5, R5, 0x2, P2 ;  /* 0x0000000502050c11 */ /* 0x000fc400090f1405 */
[----:B------:R-:W-:Y:S01]  /*4e50*/  @P1 LEA.HI.X R9, R6, UR7, R3, 0x2, P3 ;  /* 0x0000000706091c11 */ /* 0x000fe200098f1403 */
[----:B------:R-:W-:-:S04]  /*4e60*/  IMAD.MOV.U32 R3, RZ, RZ, 0x3f800000 ;  /* 0x3f800000ff037424 */ /* 0x000fc800078e00ff */
[----:B------:R0:W2:Y:S04]  /*4e70*/  @P1 LDG.E R0, desc[UR40][R8.64] ;  /* 0x0000002808001981 */ /* 0x0000a8000c1e1900 */
[----:B------:R-:W2:Y:S01]  /*4e80*/  @P0 LDG.E R3, desc[UR40][R4.64] ;  /* 0x0000002804030981 */ /* 0x000ea2000c1e1900 */
[----:B------:R-:W-:Y:S02]  /*4e90*/  ISETP.GE.AND P1, PT, R105, 0x1, PT ;  /* 0x000000016900780c */ /* 0x000fe40003f26270 */
[----:B------:R-:W-:Y:S02]  /*4ea0*/  CS2R R20, SRZ ;  /* 0x0000000000147805 */ /* 0x000fe4000001ff00 */
[----:B------:R-:W-:Y:S01]  /*4eb0*/  PLOP3.LUT P0, PT, PT, PT, PT, 0x80, 0x0 ;  /* 0x000000000000781c */ /* 0x000fe20003f0f070 */
[----:B------:R-:W-:Y:S01]  /*4ec0*/  IMAD.MOV.U32 R55, RZ, RZ, RZ ;  /* 0x000000ffff377224 */ /* 0x000fe200078e00ff */
[----:B------:R-:W-:-:S02]  /*4ed0*/  CS2R R6, SRZ ;  /* 0x0000000000067805 */ /* 0x000fc4000001ff00 */
[----:B------:R-:W-:Y:S02]  /*4ee0*/  CS2R R10, SRZ ;  /* 0x00000000000a7805 */ /* 0x000fe4000001ff00 */
[----:B0-----:R-:W-:Y:S02]  /*4ef0*/  CS2R R8, SRZ ;  /* 0x0000000000087805 */ /* 0x001fe4000001ff00 */
[----:B------:R-:W-:Y:S02]  /*4f00*/  CS2R R12, SRZ ;  /* 0x00000000000c7805 */ /* 0x000fe4000001ff00 */
[----:B------:R-:W-:Y:S02]  /*4f10*/  CS2R R14, SRZ ;  /* 0x00000000000e7805 */ /* 0x000fe4000001ff00 */
[----:B------:R-:W-:Y:S02]  /*4f20*/  CS2R R24, SRZ ;  /* 0x0000000000187805 */ /* 0x000fe4000001ff00 */
[----:B------:R-:W-:-:S02]  /*4f30*/  CS2R R26, SRZ ;  /* 0x00000000001a7805 */ /* 0x000fc4000001ff00 */
[----:B------:R-:W-:Y:S02]  /*4f40*/  CS2R R32, SRZ ;  /* 0x0000000000207805 */ /* 0x000fe4000001ff00 */
[----:B------:R-:W-:Y:S02]  /*4f50*/  CS2R R30, SRZ ;  /* 0x00000000001e7805 */ /* 0x000fe4000001ff00 */
[----:B------:R-:W-:Y:S01]  /*4f60*/  CS2R R56, SRZ ;  /* 0x0000000000387805 */ /* 0x000fe2000001ff00 */
[----:B------:R-:W-:Y:S01]  /*4f70*/  IMAD.MOV.U32 R34, RZ, RZ, RZ ;  /* 0x000000ffff227224 */ /* 0x000fe200078e00ff */
[----:B------:R-:W-:Y:S02]  /*4f80*/  CS2R R36, SRZ ;  /* 0x0000000000247805 */ /* 0x000fe4000001ff00 */
[----:B------:R-:W-:Y:S02]  /*4f90*/  CS2R R40, SRZ ;  /* 0x0000000000287805 */ /* 0x000fe4000001ff00 */
[----:B------:R-:W-:Y:S01]  /*4fa0*/  CS2R R58, SRZ ;  /* 0x00000000003a7805 */ /* 0x000fe2000001ff00 */
[----:B------:R-:W-:Y:S01]  /*4fb0*/  IMAD.MOV.U32 R44, RZ, RZ, RZ ;  /* 0x000000ffff2c7224 */ /* 0x000fe200078e00ff */
[----:B------:R-:W-:Y:S01]  /*4fc0*/  CS2R R60, SRZ ;  /* 0x00000000003c7805 */ /* 0x000fe2000001ff00 */
[----:B--2---:R-:W-:Y:S01]  /*4fd0*/  FMUL.FTZ R0, R3, R0 ;  /* 0x0000000003007220 */ /* 0x004fe20000410000 */
[----:B------:R-:W-:-:S03]  /*4fe0*/  IMAD.MOV.U32 R3, RZ, RZ, RZ ;  /* 0x000000ffff037224 */ /* 0x000fc600078e00ff */
[----:B------:R-:W-:Y:S01]  /*4ff0*/  FMUL.FTZ R2, R0, UR4 ;  /* 0x0000000400027c20 */ /* 0x000fe20008410000 */
[----:B------:R-:W-:Y:S06]  /*5000*/  @!P1 BRA `(.L_x_348) ;  /* 0x00000084004c9947 */ /* 0x000fec0003800000 */
[----:B------:R-:W0:Y:S01]  /*5010*/  S2R R35, SR_TID.X ;  /* 0x0000000000237919 */ /* 0x000e220000002100 */
[----:B------:R-:W-:Y:S01]  /*5020*/  VIADD R30, R16, 0xb000 ;  /* 0x0000b000101e7836 */ /* 0x000fe20000000000 */
[----:B------:R-:W-:Y:S04]  /*5030*/  BSSY B6, `(.L_x_349) ;  /* 0x000001e000067945 */ /* 0x000fe80003800000 */
[----:B------:R-:W-:Y:S01]  /*5040*/  LOP3.LUT P0, RZ, R30, 0x9f, RZ, 0xc0, !PT ;  /* 0x0000009f1eff7812 */ /* 0x000fe2000780c0ff */
[----:B0-----:R-:W-:-:S05]  /*5050*/  VIADD R38, R35, 0xffffff80 ;  /* 0xffffff8023267836 */ /* 0x001fca0000000000 */
[----:B------:R-:W-:-:S04]  /*5060*/  SHF.R.S32.HI R35, RZ, 0x1f, R38 ;  /* 0x0000001fff237819 */ /* 0x000fc80000011426 */
[----:B------:R-:W-:-:S04]  /*5070*/  LEA.HI R35, R35, R38, RZ, 0x7 ;  /* 0x0000002623237211 */ /* 0x000fc800078f38ff */
[----:B------:R-:W-:-:S05]  /*5080*/  SHF.R.S32.HI R35, RZ, 0x7, R35 ;  /* 0x00000007ff237819 */ /* 0x000fca0000011423 */
[----:B------:R-:W0:Y:S02]  /*5090*/  SHFL.IDX PT, R0, R35, RZ, 0x1f ;  /* 0x00001fff23007589 */ /* 0x000e2400000e0000 */
[----:B0-----:R-:W-:-:S05]  /*50a0*/  IMAD.HI R3, R0, 0x55555556, RZ ;  /* 0x5555555600037827 */ /* 0x001fca00078e02ff */
[----:B------:R-:W-:-:S05]  /*50b0*/  LEA.HI R3, R3, R3, RZ, 0x1 ;  /* 0x0000000303037211 */ /* 0x000fca00078f08ff */
[----:B------:R-:W-:-:S04]  /*50c0*/  IMAD R3, R3, -0x3, R0 ;  /* 0xfffffffd03037824 */ /* 0x000fc800078e0200 */
[----:B------:R-:W-:-:S05]  /*50d0*/  IMAD R3, R3, 0x1000, R30 ;  /* 0x0000100003037824 */ /* 0x000fca00078e021e */
[----:B------:R-:W-:-:S04]  /*50e0*/  SHF.R.U32.HI R3, RZ, 0x4, R3 ;  /* 0x00000004ff037819 */ /* 0x000fc80000011603 */
[----:B------:R-:W-:Y:S01]  /*50f0*/  LOP3.LUT R31, R3, 0x3fff, RZ, 0xc0, !PT ;  /* 0x00003fff031f7812 */ /* 0x000fe200078ec0ff */
[----:B------:R-:W-:Y:S06]  /*5100*/  @!P0 BRA `(.L_x_350) ;  /* 0x0000000000408947 */ /* 0x000fec0003800000 */
        /* <DEDUP_REMOVED lines=16> */
.L_x_350:
[----:B------:R-:W-:Y:S05]  /*5210*/  BSYNC B6 ;  /* 0x0000000000067941 */ /* 0x000fea0003800000 */
.L_x_349:
[----:B------:R-:W-:Y:S02]  /*5220*/  ULDC UR4, c[0x0][0x3f4] ;  /* 0x0000fd0000047ab9 */ /* 0x000fe40000000800 */
[----:B------:R-:W-:-:S13]  /*5230*/  ISETP.LT.AND P0, PT, RZ, UR4, PT ;  /* 0x00000004ff007c0c */ /* 0x000fda000bf01270 */
[----:B------:R-:W-:Y:S05]  /*5240*/  @P0 BRA `(.L_x_351) ;  /* 0x0000000000400947 */ /* 0x000fea0003800000 */
[----:B------:R-:W2:Y:S02]  /*5250*/  LDL R20, [R1+0x4c] ;  /* 0x00004c0001147983 */ /* 0x000ea40000100800 */
[----:B--2---:R-:W-:-:S04]  /*5260*/  LEA.HI R0, R20, R20, RZ, 0x1 ;  /* 0x0000001414007211 */ /* 0x004fc800078f08ff */
[----:B------:R-:W-:-:S05]  /*5270*/  LOP3.LUT R0, R0, 0xfffffffe, RZ, 0xc0, !PT ;  /* 0xfffffffe00007812 */ /* 0x000fca00078ec0ff */
[----:B------:R-:W-:-:S05]  /*5280*/  IMAD.IADD R0, R20, 0x1, -R0 ;  /* 0x0000000114007824 */ /* 0x000fca00078e0a00 */
[----:B------:R-:W-:-:S04]  /*5290*/  SHF.L.U32 R3, R0, 0x1f, RZ ;  /* 0x0000001f00037819 */ /* 0x000fc800000006ff */
[----:B------:R0:W1:Y:S03]  /*52a0*/  SYNCS.PHASECHK.TRANS64.TRYWAIT P0, [R16+URZ+0x13200], R3 ;  /* 0x01320003100075a7 */ /* 0x000066000800017f */
[----:B-1----:R-:W-:Y:S05]  /*52b0*/  @!P0 NANOSLEEP.SYNCS 0x989680 ;  /* 0x009896800000895d */ /* 0x002fea0003900000 */
[----:B------:R-:W1:Y:S01]  /*52c0*/  @!P0 SYNCS.PHASECHK.TRANS64 P0, [R16+URZ+0x13200], R3 ;  /* 0x01320003100085a7 */ /* 0x000e62000800007f */
[----:B------:R-:W-:Y:S04]  /*52d0*/  BSSY B0, `(.L_x_352) ;  /* 0x0000006000007945 */ /* 0x000fe80003800000 */
[----:B-1----:R-:W-:Y:S05]  /*52e0*/  @P0 BRA `(.L_x_353) ;  /* 0x0000000000100947 */ /* 0x002fea0003800000 */
.L_x_354:
[----:B-1----:R1:W2:Y:S02]  /*52f0*/  SYNCS.PHASECHK.TRANS64.TRYWAIT P0, [R16+URZ+0x13200], R3 ;  /* 0x01320003100075a7 */ /* 0x0022a4000800017f */
[----:B--2---:R-:W-:Y:S05]  /*5300*/  @!P0 NANOSLEEP.SYNCS 0x989680 ;  /* 0x009896800000895d */ /* 0x004fea0003900000 */
[----:B------:R-:W2:Y:S02]  /*5310*/  @!P0 SYNCS.PHASECHK.TRANS64 P0, [R16+URZ+0x13200], R3 ;  /* 0x01320003100085a7 */ /* 0x000ea4000800007f */
[----:B--2---:R-:W-:Y:S05]  /*5320*/  @!P0 BRA `(.L_x_354) ;  /* 0xfffffffc00f08947 */ /* 0x004fea000383ffff */
.L_x_353:
[----:B------:R-:W-:Y:S05]  /*5330*/  BSYNC B0 ;  /* 0x0000000000007941 */ /* 0x000fea0003800000 */
.L_x_352:
[----:B------:R-:W-:Y:S05]  /*5340*/  BRA `(.L_x_355) ;  /* 0x0000002800287947 */ /* 0x000fea0003800000 */
.L_x_351:
[----:B------:R-:W0:Y:S01]  /*5350*/  LDC.64 R26, c[0x0][0x3e8] ;  /* 0x0000fa00ff1a7b82 */ /* 0x000e220000000a00 */
[----:B------:R-:W-:Y:S01]  /*5360*/  LOP3.LUT P0, RZ, R30, 0x1bf, RZ, 0xc0, !PT ;  /* 0x000001bf1eff7812 */ /* 0x000fe2000780c0ff */
[----:B------:R-:W-:Y:S01]  /*5370*/  ULDC.64 UR4, c[0x0][0x3f8] ;  /* 0x0000fe0000047ab9 */ /* 0x000fe20000000a00 */
[----:B-----5:R-:W-:Y:S01]  /*5380*/  SHF.R.S32.HI R0, RZ, 0x1f, R28 ;  /* 0x0000001fff007819 */ /* 0x020fe2000001141c */
[----:B------:R-:W-:Y:S01]  /*5390*/  ULDC.64 UR6, c[0x0][0x408] ;  /* 0x0001020000067ab9 */ /* 0x000fe20000000a00 */
[----:B------:R-:W-:Y:S03]  /*53a0*/  BSSY B6, `(.L_x_356) ;  /* 0x000001b000067945 */ /* 0x000fe60003800000 */
[----:B------:R-:W1:Y:S01]  /*53b0*/  LDC.64 R24, c[0x0][0x400] ;  /* 0x00010000ff187b82 */ /* 0x000e620000000a00 */
[C---:B------:R-:W-:Y:S02]  /*53c0*/  IMAD R3, R0.reuse, UR4, RZ ;  /* 0x0000000400037c24 */ /* 0x040fe4000f8e02ff */
[----:B------:R-:W-:-:S02]  /*53d0*/  IMAD R5, R0, UR6, RZ ;  /* 0x0000000600057c24 */ /* 0x000fc4000f8e02ff */
[C---:B------:R-:W-:Y:S02]  /*53e0*/  IMAD R3, R28.reuse, UR5, R3 ;  /* 0x000000051c037c24 */ /* 0x040fe4000f8e0203 */
[C---:B------:R-:W-:Y:S02]  /*53f0*/  IMAD R5, R28.reuse, UR7, R5 ;  /* 0x000000071c057c24 */ /* 0x040fe4000f8e0205 */
[----:B0-----:R-:W-:-:S04]  /*5400*/  IMAD.WIDE.U32 R26, R28, UR4, R26 ;  /* 0x000000041c1a7c25 */ /* 0x001fc8000f8e001a */
[----:B-1----:R-:W-:Y:S01]  /*5410*/  IMAD.WIDE.U32 R24, R28, UR6, R24 ;  /* 0x000000061c187c25 */ /* 0x002fe2000f8e0018 */
[----:B------:R-:W-:-:S03]  /*5420*/  IADD3 R28, R3, R27, RZ ;  /* 0x0000001b031c7210 */ /* 0x000fc60007ffe0ff */
[----:B------:R-:W-:Y:S01]  /*5430*/  IMAD.IADD R30, R5, 0x1, R25 ;  /* 0x00000001051e7824 */ /* 0x000fe200078e0219 */
        /* <DEDUP_REMOVED lines=17> */
.L_x_357:
[----:B------:R-:W-:Y:S05]  /*5550*/  BSYNC B6 ;  /* 0x0000000000067941 */ /* 0x000fea0003800000 */
.L_x_356:
[----:B------:R-:W2:Y:S01]  /*5560*/  LDL R32, [R1+0x24] ;  /* 0x0000240001207983 */ /* 0x000ea20000100800 */
[----:B------:R-:W-:Y:S01]  /*5570*/  ULDC.U8 UR4, c[0x0][0x410] ;  /* 0x0001040000047ab9 */ /* 0x000fe20000000000 */
[----:B------:R-:W-:Y:S01]  /*5580*/  BSSY B0, `(.L_x_358) ;  /* 0x000025e000007945 */ /* 0x000fe20003800000 */
[----:B------:R-:W-:Y:S01]  /*5590*/  ISETP.NE.AND P0, PT, RZ, UR4, PT ;  /* 0x00000004ff007c0c */ /* 0x000fe2000bf05270 */
[----:B--2---:R-:W-:-:S12]  /*55a0*/  IMAD R4, R32, 0xc0, R22 ;  /* 0x000000c020047824 */ /* 0x004fd800078e0216 */
[----:B------:R-:W-:Y:S05]  /*55b0*/  @!P0 BRA `(.L_x_359) ;  /* 0x0000001000cc8947 */ /* 0x000fea0003800000 */
[----:B------:R-:W-:-:S03]  /*55c0*/  UMOV UR4, 0xffffffff ;  /* 0xffffffff00047882 */ /* 0x000fc60000000000 */
[----:B------:R-:W-:Y:S05]  /*55d0*/  BRA.DIV UR4, `(.L_x_360) ;  /* 0x000000f604e87947 */ /* 0x000fea000b800000 */
[----:B------:R0:W1:Y:S04]  /*55e0*/  SHFL.IDX PT, R27, R26, RZ, 0x1e1f ;  /* 0x001e1fff1a1b7589 */ /* 0x00006800000e0000 */
[----:B------:R0:W2:Y:S04]  /*55f0*/  SHFL.IDX PT, R14, R24, RZ, 0x1e1f ;  /* 0x001e1fff180e7589 */ /* 0x0000a800000e0000 */
[----:B------:R0:W3:Y:S04]  /*5600*/  SHFL.IDX PT, R0, R28, RZ, 0x1e1f ;  /* 0x001e1fff1c007589 */ /* 0x0000e800000e0000 */
[----:B------:R0:W4:Y:S02]  /*5610*/  SHFL.IDX PT, R3, R30, RZ, 0x1e1f ;  /* 0x001e1fff1e037589 */ /* 0x00012400000e0000 */
.L_x_540:
[----:B------:R-:W5:Y:S01]  /*5620*/  LDL R6, [R1+0x4c] ;  /* 0x00004c0001067983 */ /* 0x000f620000100800 */
[----:B------:R-:W-:Y:S01]  /*5630*/  ULDC UR4, c[0x0][0x448] ;  /* 0x0001120000047ab9 */ /* 0x000fe20000000800 */
[----:B------:R-:W-:Y:S01]  /*5640*/  BSSY B1, `(.L_x_361) ;  /* 0x0000022000017945 */ /* 0x000fe20003800000 */
[----:B------:R-:W-:Y:S01]  /*5650*/  IMAD R29, R29, UR4, RZ ;  /* 0x000000041d1d7c24 */ /* 0x000fe2000f8e02ff */
[----:B------:R-:W-:Y:S02]  /*5660*/  CS2R R12, SRZ ;  /* 0x00000000000c7805 */ /* 0x000fe4000001ff00 */
[----:B------:R-:W-:Y:S02]  /*5670*/  CS2R R8, SRZ ;  /* 0x0000000000087805 */ /* 0x000fe4000001ff00 */
[----:B------:R-:W-:Y:S02]  /*5680*/  CS2R R20, SRZ ;  /* 0x0000000000147805 */ /* 0x000fe4000001ff00 */
[----:B------:R-:W-:-:S02]  /*5690*/  CS2R R10, SRZ ;  /* 0x00000000000a7805 */ /* 0x000fc4000001ff00 */
[----:B------:R-:W-:Y:S02]  /*56a0*/  ISETP.GE.AND P0, PT, R4, R29, PT ;  /* 0x0000001d0400720c */ /* 0x000fe40003f06270 */
[----:B-----5:R-:W-:-:S04]  /*56b0*/  LEA.HI R5, R6, R6, RZ, 0x1 ;  /* 0x0000000606057211 */ /* 0x020fc800078f08ff */
[----:B------:R-:W-:-:S05]  /*56c0*/  LOP3.LUT R5, R5, 0xfffffffe, RZ, 0xc0, !PT ;  /* 0xfffffffe05057812 */ /* 0x000fca00078ec0ff */
[----:B------:R-:W-:-:S05]  /*56d0*/  IMAD.IADD R5, R6, 0x1, -R5 ;  /* 0x0000000106057824 */ /* 0x000fca00078e0a05 */
[----:B------:R-:W-:Y:S01]  /*56e0*/  SHF.L.U32 R25, R5, 0x1f, RZ ;  /* 0x0000001f05197819 */ /* 0x000fe200000006ff */
[----:B------:R-:W-:Y:S06]  /*56f0*/  @P0 BRA `(.L_x_362) ;  /* 0x0000000000580947 */ /* 0x000fec0003800000 */
[----:B------:R-:W4:Y:S01]  /*5700*/  LDL R15, [R1+0x10] ;  /* 0x00001000010f7983 */ /* 0x000f220000100800 */
[----:B------:R-:W-:-:S03]  /*5710*/  ULDC UR4, c[0x0][0x3f4] ;  /* 0x0000fd0000047ab9 */ /* 0x000fc60000000800 */
[----:B0-----:R-:W4:Y:S01]  /*5720*/  LDL R24, [R1+0x60] ;  /* 0x0000600001187983 */ /* 0x001f220000100800 */
[----:B------:R-:W-:Y:S02]  /*5730*/  ISETP.GE.AND P4, PT, R156, UR4, PT ;  /* 0x000000049c007c0c */ /* 0x000fe4000bf86270 */
[----:B------:R-:W-:Y:S02]  /*5740*/  CS2R R10, SRZ ;  /* 0x00000000000a7805 */ /* 0x000fe4000001ff00 */
[----:B------:R-:W-:Y:S02]  /*5750*/  CS2R R8, SRZ ;  /* 0x0000000000087805 */ /* 0x000fe4000001ff00 */
[----:B------:R-:W-:-:S07]  /*5760*/  CS2R R20, SRZ ;  /* 0x0000000000147805 */ /* 0x000fce000001ff00 */
[C---:B-1----:R-:W-:Y:S02]  /*5770*/  @!P4 IADD3 R4, P0, R156.reuse, R27, RZ ;  /* 0x0000001b9c04c210 */ /* 0x042fe40007f1e0ff */
[----:B------:R-:W-:Y:S02]  /*5780*/  @!P4 SHF.R.S32.HI R12, RZ, 0x1f, R156 ;  /* 0x0000001fff0cc819 */ /* 0x000fe4000001149c */
[----:B--2---:R-:W-:-:S03]  /*5790*/  @!P4 IADD3 R26, P1, R156, R14, RZ ;  /* 0x0000000e9c1ac210 */ /* 0x004fc60007f3e0ff */
[----:B---3--:R-:W-:-:S05]  /*57a0*/  @!P4 IMAD.X R5, R0, 0x1, R12, P0 ;  /* 0x000000010005c824 */ /* 0x008fca00000e060c */
[----:B------:R0:W5:Y:S01]  /*57b0*/  @!P4 LD.E.64 R20, desc[UR40][R4.64] ;  /* 0x000000280414c980 */ /* 0x000162000c101b00 */
[----:B----4-:R-:W-:-:S13]  /*57c0*/  ISETP.GE.AND P5, PT, R15, UR4, PT ;  /* 0x000000040f007c0c */ /* 0x010fda000bfa6270 */
[----:B------:R-:W-:Y:S01]  /*57d0*/  @!P5 IADD3 R6, P2, R15, R27, RZ ;  /* 0x0000001b0f06d210 */ /* 0x000fe20007f5e0ff */
[----:B------:R-:W-:Y:S01]  /*57e0*/  @!P4 IMAD.X R27, R3, 0x1, R12, P1 ;  /* 0x00000001031bc824 */ /* 0x000fe200008e060c */
[----:B------:R-:W-:Y:S02]  /*57f0*/  @!P5 IADD3 R14, P3, R15, R14, RZ ;  /* 0x0000000e0f0ed210 */ /* 0x000fe40007f7e0ff */
[----:B------:R-:W-:Y:S01]  /*5800*/  CS2R R12, SRZ ;  /* 0x00000000000c7805 */ /* 0x000fe2000001ff00 */
[--C-:B------:R-:W-:Y:S02]  /*5810*/  @!P5 IMAD.X R7, R0, 0x1, R24.reuse, P2 ;  /* 0x000000010007d824 */ /* 0x100fe400010e0618 */
[----:B------:R-:W-:-:S03]  /*5820*/  @!P5 IMAD.X R15, R3, 0x1, R24, P3 ;  /* 0x00000001030fd824 */ /* 0x000fc600018e0618 */
[----:B------:R0:W5:Y:S04]  /*5830*/  @!P4 LD.E.64 R12, desc[UR40][R26.64] ;  /* 0x000000281a0cc980 */ /* 0x000168000c101b00 */
[----:B------:R0:W5:Y:S04]  /*5840*/  @!P5 LD.E.64 R10, desc[UR40][R6.64] ;  /* 0x00000028060ad980 */ /* 0x000168000c101b00 */
[----:B------:R0:W5:Y:S02]  /*5850*/  @!P5 LD.E.64 R8, desc[UR40][R14.64] ;  /* 0x000000280e08d980 */ /* 0x000164000c101b00 */
.L_x_362:
[----:B------:R-:W-:Y:S05]  /*5860*/  BSYNC B1 ;  /* 0x0000000000017941 */ /* 0x000fea0003800000 */
.L_x_361:
[----:B------:R-:W1:Y:S01]  /*5870*/  SYNCS.PHASECHK.TRANS64.TRYWAIT P0, [R16+URZ+0x13200], R25 ;  /* 0x01320019100075a7 */ /* 0x000e62000800017f */
[----:B---3--:R-:W-:Y:S01]  /*5880*/  IMAD R0, R32, -0xc0, R29 ;  /* 0xffffff4020007824 */ /* 0x008fe200078e021d */
[----:B------:R-:W-:Y:S04]  /*5890*/  BSSY B1, `(.L_x_363) ;  /* 0x0000004000017945 */ /* 0x000fe80003800000 */
[----:B----4-:R-:W-:-:S04]  /*58a0*/  VIMNMX R3, R0, 0xc0, PT ;  /* 0x000000c000037848 */ /* 0x010fc80003fe0100 */
[----:B------:R-:W-:Y:S01]  /*58b0*/  ISETP.GE.AND P1, PT, R22, R3, PT ;  /* 0x000000031600720c */ /* 0x000fe20003f26270 */
[----:B-1----:R-:W-:-:S12]  /*58c0*/  @!P0 BRA `(.L_x_364) ;  /* 0x000000f4009c8947 */ /* 0x002fd80003800000 */
.L_x_541:
[----:B------:R-:W-:Y:S05]  /*58d0*/  BSYNC B1 ;  /* 0x0000000000017941 */ /* 0x000fea0003800000 */
.L_x_363:
[----:B------:R-:W-:Y:S05]  /*58e0*/  @P1 BRA `(.L_x_365) ;  /* 0x00000020009c1947 */ /* 0x000fea0003800000 */
[----:B------:R-:W3:Y:S01]  /*58f0*/  LDL R0, [R1+0x10] ;  /* 0x0000100001007983 */ /* 0x000ee20000100800 */
[----:B------:R-:W4:Y:S03]  /*5900*/  LDC R3, c[0x0][0x3f4] ;  /* 0x0000fd00ff037b82 */ /* 0x000f260000000800 */
[----:B------:R0:W5:Y:S01]  /*5910*/  LDL R36, [R1+0x14] ;  /* 0x0000140001247983 */ /* 0x0001620000100800 */
[----:B------:R-:W-:Y:S01]  /*5920*/  BSSY B1, `(.L_x_366) ;  /* 0x000007b000017945 */ /* 0x000fe20003800000 */
[-C--:B----4-:R-:W-:Y:S02]  /*5930*/  ISETP.GE.AND P0, PT, R156, R3.reuse, PT ;  /* 0x000000039c00720c */ /* 0x090fe40003f06270 */
[----:B---3--:R-:W-:-:S11]  /*5940*/  ISETP.GE.AND P1, PT, R0, R3, PT ;  /* 0x000000030000720c */ /* 0x008fd60003f26270 */
[----:B0-----:R-:W-:Y:S05]  /*5950*/  @P0 BRA `(.L_x_367) ;  /* 0x0000000400dc0947 */ /* 0x001fea0003800000 */
[----:B-----5:R-:W-:Y:S01]  /*5960*/  IMAD.IADD R0, R16, 0x1, R36 ;  /* 0x0000000110007824 */ /* 0x020fe200078e0224 */
[----:B--2---:R-:W-:Y:S02]  /*5970*/  SHF.R.U32.HI R14, RZ, 0x8, R20 ;  /* 0x00000008ff0e7819 */ /* 0x004fe40000011614 */
[----:B------:R-:W-:Y:S02]  /*5980*/  LOP3.LUT R3, R20, 0xff, RZ, 0xc0, !PT ;  /* 0x000000ff14037812 */ /* 0x000fe400078ec0ff */
[----:B------:R-:W0:Y:S01]  /*5990*/  LDS.128 R4, [R0+0xb000] ;  /* 0x00b0000000047984 */ /* 0x000e220000000c00 */
[----:B------:R-:W-:Y:S02]  /*59a0*/  LOP3.LUT R14, R14, 0xff, RZ, 0xc0, !PT ;  /* 0x000000ff0e0e7812 */ /* 0x000fe400078ec0ff */
[----:B------:R-:W-:Y:S02]  /*59b0*/  SHF.R.U32.HI R24, RZ, 0x8, R21 ;  /* 0x00000008ff187819 */ /* 0x000fe40000011615 */
[----:B------:R-:W-:-:S02]  /*59c0*/  SHF.R.U32.HI R27, RZ, 0x8, R13 ;  /* 0x00000008ff1b7819 */ /* 0x000fc4000001160d */
[----:B------:R-:W-:Y:S02]  /*59d0*/  PRMT R3, R14, 0x7604, R3 ;  /* 0x000076040e037816 */ /* 0x000fe40000000003 */
[----:B------:R-:W-:Y:S02]  /*59e0*/  LOP3.LUT R15, R21, 0xff, RZ, 0xc0, !PT ;  /* 0x000000ff150f7812 */ /* 0x000fe400078ec0ff */
[----:B------:R-:W-:Y:S02]  /*59f0*/  LOP3.LUT R24, R24, 0xff, RZ, 0xc0, !PT ;  /* 0x000000ff18187812 */ /* 0x000fe400078ec0ff */
[----:B------:R-:W-:Y:S02]  /*5a00*/  SHF.R.U32.HI R28, RZ, 0x10, R21 ;  /* 0x00000010ff1c7819 */ /* 0x000fe40000011615 */
[----:B------:R-:W-:Y:S02]  /*5a10*/  SHF.R.U32.HI R14, RZ, 0x8, R12 ;  /* 0x00000008ff0e7819 */ /* 0x000fe4000001160c */
[----:B------:R-:W-:-:S02]  /*5a20*/  SHF.R.U32.HI R29, RZ, 0x10, R13 ;  /* 0x00000010ff1d7819 */ /* 0x000fc4000001160d */
[----:B------:R-:W-:Y:S02]  /*5a30*/  LOP3.LUT R26, R13, 0xff, RZ, 0xc0, !PT ;  /* 0x000000ff0d1a7812 */ /* 0x000fe400078ec0ff */
[----:B------:R-:W-:Y:S01]  /*5a40*/  LOP3.LUT R27, R27, 0xff, RZ, 0xc0, !PT ;  /* 0x000000ff1b1b7812 */ /* 0x000fe200078ec0ff */
[----:B------:R-:W-:Y:S01]  /*5a50*/  IMAD.U32 R29, R29, 0x10000, RZ ;  /* 0x000100001d1d7824 */ /* 0x000fe200078e00ff */
[----:B------:R-:W-:Y:S02]  /*5a60*/  PRMT R15, R24, 0x7604, R15 ;  /* 0x00007604180f7816 */ /* 0x000fe4000000000f */
[----:B-1----:R-:W-:Y:S01]  /*5a70*/  LOP3.LUT R25, R14, 0xff, RZ, 0xc0, !PT ;  /* 0x000000ff0e197812 */ /* 0x002fe200078ec0ff */
[----:B------:R-:W-:Y:S01]  /*5a80*/  IMAD.U32 R14, R28, 0x10000, RZ ;  /* 0x000100001c0e7824 */ /* 0x000fe200078e00ff */
[----:B------:R-:W-:Y:S02]  /*5a90*/  LOP3.LUT R24, R12, 0xff, RZ, 0xc0, !PT ;  /* 0x000000ff0c187812 */ /* 0x000fe400078ec0ff */
[----:B------:R-:W-:-:S02]  /*5aa0*/  PRMT R26, R27, 0x7604, R26 ;  /* 0x000076041b1a7816 */ /* 0x000fc4000000001a */
[----:B------:R-:W-:Y:S02]  /*5ab0*/  PRMT R27, R25, 0x7604, R24 ;  /* 0x00007604191b7816 */ /* 0x000fe40000000018 */
[----:B------:R-:W-:Y:S02]  /*5ac0*/  LOP3.LUT R25, R15, 0xff0000, R14, 0xf8, !PT ;  /* 0x00ff00000f197812 */ /* 0x000fe400078ef80e */
[----:B------:R-:W-:Y:S02]  /*5ad0*/  LOP3.LUT R29, R26, 0xff0000, R29, 0xf8, !PT ;  /* 0x00ff00001a1d7812 */ /* 0x000fe400078ef81d */
[----:B------:R-:W-:Y:S02]  /*5ae0*/  LOP3.LUT R25, R25, 0xff000000, R21, 0xf8, !PT ;  /* 0xff00000019197812 */ /* 0x000fe400078ef815 */
[----:B------:R-:W-:Y:S02]  /*5af0*/  LOP3.LUT R29, R29, 0xff000000, R13, 0xf8, !PT ;  /* 0xff0000001d1d7812 */ /* 0x000fe400078ef80d */
[----:B------:R-:W-:-:S02]  /*5b00*/  LOP3.LUT R15, R3, 0xff0000, R20, 0xf8, !PT ;  /* 0x00ff0000030f7812 */ /* 0x000fc400078ef814 */
[-C--:B0-----:R-:W-:Y:S02]  /*5b10*/  F2FP.F16.E4M3.UNPACK_B R3, R6.reuse.H1 ;  /* 0x00000006ff03723e */ /* 0x081fe400030006ff */
[--C-:B------:R-:W-:Y:S02]  /*5b20*/  LOP3.LUT R27, R27, 0xff0000, R12.reuse, 0xf8, !PT ;  /* 0x00ff00001b1b7812 */ /* 0x100fe400078ef80c */
[----:B------:R-:W-:Y:S01]  /*5b30*/  F2FP.F16.E4M3.UNPACK_B R26, R29 ;  /* 0x0000001dff1a723e */ /* 0x000fe200020006ff */
[--C-:B------:R-:W-:Y:S01]  /*5b40*/  HADD2.F32 R13, -RZ, R3.reuse.H0_H0 ;  /* 0x20000003ff0d7230 */ /* 0x100fe20000004100 */
[----:B------:R-:W-:Y:S02]  /*5b50*/  F2FP.F16.E4M3.UNPACK_B R21, R25 ;  /* 0x00000019ff15723e */ /* 0x000fe400020006ff */
[----:B------:R-:W-:Y:S01]  /*5b60*/  LOP3.LUT R27, R27, 0xff000000, R12, 0xf8, !PT ;  /* 0xff0000001b1b7812 */ /* 0x000fe200078ef80c */
[----:B------:R-:W-:Y:S01]  /*5b70*/  HADD2.F32 R12, -RZ, R3.H1_H1 ;  /* 0x30000003ff0c7230 */ /* 0x000fe20000004100 */
[----:B------:R-:W-:Y:S01]  /*5b80*/  F2FP.F16.E4M3.UNPACK_B R6, R6 ;  /* 0x00000006ff06723e */ /* 0x000fe200020006ff */
[--C-:B------:R-:W-:Y:S01]  /*5b90*/  HADD2.F32 R28, -RZ, R26.reuse.H1_H1 ;  /* 0x3000001aff1c7230 */ /* 0x100fe20000004100 */
[----:B------:R-:W-:Y:S01]  /*5ba0*/  LOP3.LUT R20, R15, 0xff000000, R20, 0xf8, !PT ;  /* 0xff0000000f147812 */ /* 0x000fe200078ef814 */
[--C-:B------:R-:W-:Y:S01]  /*5bb0*/  HADD2.F32 R24, -RZ, R21.reuse.H1_H1 ;  /* 0x30000015ff187230 */ /* 0x100fe20000004100 */
[-C--:B------:R-:W-:Y:S01]  /*5bc0*/  F2FP.F16.E4M3.UNPACK_B R14, R7.reuse ;  /* 0x00000007ff0e723e */ /* 0x080fe200020006ff */
[----:B------:R-:W-:Y:S01]  /*5bd0*/  HADD2.F32 R26, -RZ, R26.H0_H0 ;  /* 0x2000001aff1a7230 */ /* 0x000fe20000004100 */
[----:B------:R-:W-:Y:S01]  /*5be0*/  F2FP.F16.E4M3.UNPACK_B R15, R7.H1 ;  /* 0x00000007ff0f723e */ /* 0x000fe200030006ff */
[C---:B------:R-:W-:Y:S01]  /*5bf0*/  FMUL.FTZ R30, R12.reuse, R28 ;  /* 0x0000001c0c1e7220 */ /* 0x040fe20000410000 */
[----:B------:R-:W-:Y:S01]  /*5c00*/  FMUL.FTZ R33, R12, R24 ;  /* 0x000000180c217220 */ /* 0x000fe20000410000 */
[-C--:B------:R-:W-:Y:S01]  /*5c10*/  F2FP.F16.E4M3.UNPACK_B R7, R5.reuse ;  /* 0x00000005ff07723e */ /* 0x080fe200020006ff */
[----:B------:R-:W-:Y:S01]  /*5c20*/  HADD2.F32 R21, -RZ, R21.H0_H0 ;  /* 0x20000015ff157230 */ /* 0x000fe20000004100 */
[----:B------:R-:W-:Y:S01]  /*5c30*/  F2FP.F16.E4M3.UNPACK_B R12, R5.H1 ;  /* 0x00000005ff0c723e */ /* 0x000fe200030006ff */
[----:B------:R-:W-:-:S02]  /*5c40*/  HADD2.F32 R5, -RZ, R6.H1_H1 ;  /* 0x30000006ff057230 */ /* 0x000fc40000004100 */
[C---:B------:R-:W-:Y:S01]  /*5c50*/  FFMA.FTZ R30, R13.reuse, R24, -R30 ;  /* 0x000000180d1e7223 */ /* 0x040fe2000001081e */
[----:B------:R-:W-:Y:S01]  /*5c60*/  FFMA.FTZ R35, R13, R28, R33 ;  /* 0x0000001c0d237223 */ /* 0x000fe20000010021 */
[----:B------:R-:W-:Y:S01]  /*5c70*/  HADD2.F32 R6, -RZ, R6.H0_H0 ;  /* 0x20000006ff067230 */ /* 0x000fe20000004100 */
[----:B------:R-:W-:Y:S01]  /*5c80*/  F2FP.F16.E4M3.UNPACK_B R29, R29.H1 ;  /* 0x0000001dff1d723e */ /* 0x000fe200030006ff */
[C---:B------:R-:W-:Y:S01]  /*5c90*/  FMUL.FTZ R13, R5.reuse, R26 ;  /* 0x0000001a050d7220 */ /* 0x040fe20000410000 */
[----:B------:R-:W-:Y:S01]  /*5ca0*/  F2FP.F16.E4M3.UNPACK_B R25, R25.H1 ;  /* 0x00000019ff19723e */ /* 0x000fe200030006ff */
[-C--:B------:R-:W-:Y:S01]  /*5cb0*/  FMUL.FTZ R33, R5, R21.reuse ;  /* 0x0000001505217220 */ /* 0x080fe20000410000 */
[----:B------:R-:W-:Y:S02]  /*5cc0*/  HADD2.F32 R5, -RZ, R14.H1_H1 ;  /* 0x3000000eff057230 */ /* 0x000fe40000004100 */
[----:B------:R-:W-:Y:S01]  /*5cd0*/  FFMA.FTZ R28, R6, R21, -R13 ;  /* 0x00000015061c7223 */ /* 0x000fe2000001080d */
[----:B------:R-:W-:-:S02]  /*5ce0*/  HADD2.F32 R24, -RZ, R29.H0_H0 ;  /* 0x2000001dff187230 */ /* 0x000fc40000004100 */
[----:B------:R-:W-:Y:S01]  /*5cf0*/  FFMA.FTZ R33, R6, R26, R33 ;  /* 0x0000001a06217223 */ /* 0x000fe20000010021 */
[----:B------:R-:W-:Y:S01]  /*5d00*/  HADD2.F32 R13, -RZ, R25.H0_H0 ;  /* 0x20000019ff0d7230 */ /* 0x000fe20000004100 */
[----:B------:R-:W-:Y:S01]  /*5d10*/  F2FP.F16.E4M3.UNPACK_B R3, R4 ;  /* 0x00000004ff03723e */ /* 0x000fe200020006ff */
[----:B------:R-:W-:Y:S02]  /*5d20*/  HADD2.F32 R14, -RZ, R14.H0_H0 ;  /* 0x2000000eff0e7230 */ /* 0x000fe40000004100 */
[C---:B------:R-:W-:Y:S01]  /*5d30*/  FMUL.FTZ R21, R5.reuse, R24 ;  /* 0x0000001805157220 */ /* 0x040fe20000410000 */
[----:B------:R-:W-:Y:S02]  /*5d40*/  HADD2.F32 R29, -RZ, R29.H1_H1 ;  /* 0x3000001dff1d7230 */ /* 0x000fe40000004100 */
[-C--:B------:R-:W-:Y:S01]  /*5d50*/  FMUL.FTZ R5, R5, R13.reuse ;  /* 0x0000000d05057220 */ /* 0x080fe20000410000 */
[----:B------:R-:W-:Y:S02]  /*5d60*/  HADD2.F32 R6, -RZ, R15.H1_H1 ;  /* 0x3000000fff067230 */ /* 0x000fe40000004100 */
[----:B------:R-:W-:Y:S01]  /*5d70*/  FFMA.FTZ R32, R14, R13, -R21 ;  /* 0x0000000d0e207223 */ /* 0x000fe20000010815 */
[----:B------:R-:W-:-:S02]  /*5d80*/  HADD2.F32 R25, -RZ, R25.H1_H1 ;  /* 0x30000019ff197230 */ /* 0x000fc40000004100 */
[----:B------:R-:W-:Y:S01]  /*5d90*/  FFMA.FTZ R37, R14, R24, R5 ;  /* 0x000000180e257223 */ /* 0x000fe20000010005 */
[----:B------:R-:W-:Y:S02]  /*5da0*/  HADD2.F32 R15, -RZ, R15.H0_H0 ;  /* 0x2000000fff0f7230 */ /* 0x000fe40000004100 */
[C---:B------:R-:W-:Y:S01]  /*5db0*/  FMUL.FTZ R26, R6.reuse, R29 ;  /* 0x0000001d061a7220 */ /* 0x040fe20000410000 */
[----:B------:R-:W-:Y:S01]  /*5dc0*/  F2FP.F16.E4M3.UNPACK_B R5, R27 ;  /* 0x0000001bff05723e */ /* 0x000fe200020006ff */
[-C--:B------:R-:W-:Y:S01]  /*5dd0*/  FMUL.FTZ R14, R6, R25.reuse ;  /* 0x00000019060e7220 */ /* 0x080fe20000410000 */
[----:B------:R-:W-:Y:S01]  /*5de0*/  F2FP.F16.E4M3.UNPACK_B R4, R4.H1 ;  /* 0x00000004ff04723e */ /* 0x000fe200030006ff */
[C---:B------:R-:W-:Y:S01]  /*5df0*/  FFMA.FTZ R34, R15.reuse, R25, -R26 ;  /* 0x000000190f227223 */ /* 0x040fe2000001081a */
[-C--:B------:R-:W-:Y:S01]  /*5e00*/  F2FP.F16.E4M3.UNPACK_B R13, R20.reuse ;  /* 0x00000014ff0d723e */ /* 0x080fe200020006ff */
[----:B------:R-:W-:Y:S01]  /*5e10*/  FFMA.FTZ R29, R15, R29, R14 ;  /* 0x0000001d0f1d7223 */ /* 0x000fe2000001000e */
[--C-:B------:R-:W-:Y:S01]  /*5e20*/  HADD2.F32 R21, -RZ, R5.reuse.H1_H1 ;  /* 0x30000005ff157230 */ /* 0x100fe20000004100 */
[----:B------:R-:W-:Y:S01]  /*5e30*/  F2FP.F16.E4M3.UNPACK_B R20, R20.H1 ;  /* 0x00000014ff14723e */ /* 0x000fe200030006ff */
[----:B------:R-:W-:Y:S01]  /*5e40*/  HADD2.F32 R15, -RZ, R5.H0_H0 ;  /* 0x20000005ff0f7230 */ /* 0x000fe20000004100 */
[----:B------:R-:W-:Y:S01]  /*5e50*/  F2FP.F16.E4M3.UNPACK_B R27, R27.H1 ;  /* 0x0000001bff1b723e */ /* 0x000fe200030006ff */
[----:B------:R-:W-:-:S02]  /*5e60*/  HADD2.F32 R6, -RZ, R4.H1_H1 ;  /* 0x30000004ff067230 */ /* 0x000fc40000004100 */
[----:B------:R-:W-:Y:S02]  /*5e70*/  HADD2.F32 R14, -RZ, R13.H1_H1 ;  /* 0x3000000dff0e7230 */ /* 0x000fe40000004100 */
[----:B------:R-:W-:Y:S02]  /*5e80*/  HADD2.F32 R5, -RZ, R4.H0_H0 ;  /* 0x20000004ff057230 */ /* 0x000fe40000004100 */
[C---:B------:R-:W-:Y:S01]  /*5e90*/  FMUL.FTZ R24, R6.reuse, R21 ;  /* 0x0000001506187220 */ /* 0x040fe20000410000 */
[----:B------:R-:W-:Y:S02]  /*5ea0*/  HADD2.F32 R4, -RZ, R3.H1_H1 ;  /* 0x30000003ff047230 */ /* 0x000fe40000004100 */
[-C--:B------:R-:W-:Y:S01]  /*5eb0*/  FMUL.FTZ R26, R6, R14.reuse ;  /* 0x0000000e061a7220 */ /* 0x080fe20000410000 */
[----:B------:R-:W-:Y:S02]  /*5ec0*/  HADD2.F32 R13, -RZ, R13.H0_H0 ;  /* 0x2000000dff0d7230 */ /* 0x000fe40000004100 */
[----:B------:R-:W-:Y:S01]  /*5ed0*/  FFMA.FTZ R24, R5, R14, -R24 ;  /* 0x0000000e05187223 */ /* 0x000fe20000010818 */
[----:B------:R-:W-:-:S02]  /*5ee0*/  HADD2.F32 R3, -RZ, R3.H0_H0 ;  /* 0x20000003ff037230 */ /* 0x000fc40000004100 */
[C---:B------:R-:W-:Y:S01]  /*5ef0*/  FMUL.FTZ R6, R4.reuse, R15 ;  /* 0x0000000f04067220 */ /* 0x040fe20000410000 */
[----:B------:R-:W-:Y:S01]  /*5f00*/  FFMA.FTZ R21, R5, R21, R26 ;  /* 0x0000001505157223 */ /* 0x000fe2000001001a */
[-C--:B------:R-:W-:Y:S01]  /*5f10*/  FMUL.FTZ R4, R4, R13.reuse ;  /* 0x0000000d04047220 */ /* 0x080fe20000410000 */
[----:B------:R-:W-:Y:S02]  /*5f20*/  HADD2.F32 R5, -RZ, R20.H1_H1 ;  /* 0x30000014ff057230 */ /* 0x000fe40000004100 */
[C---:B------:R-:W-:Y:S01]  /*5f30*/  FFMA.FTZ R14, R3.reuse, R13, -R6 ;  /* 0x0000000d030e7223 */ /* 0x040fe20000010806 */
[--C-:B------:R-:W-:Y:S02]  /*5f40*/  HADD2.F32 R13, -RZ, R27.reuse.H1_H1 ;  /* 0x3000001bff0d7230 */ /* 0x100fe40000004100 */
[----:B------:R-:W-:Y:S01]  /*5f50*/  FFMA.FTZ R15, R3, R15, R4 ;  /* 0x0000000f030f7223 */ /* 0x000fe20000010004 */
[----:B------:R-:W-:Y:S02]  /*5f60*/  HADD2.F32 R4, -RZ, R12.H1_H1 ;  /* 0x3000000cff047230 */ /* 0x000fe40000004100 */
[----:B------:R-:W-:-:S02]  /*5f70*/  HADD2.F32 R6, -RZ, R27.H0_H0 ;  /* 0x2000001bff067230 */ /* 0x000fc40000004100 */
[--C-:B------:R-:W-:Y:S02]  /*5f80*/  HADD2.F32 R3, -RZ, R7.reuse.H1_H1 ;  /* 0x30000007ff037230 */ /* 0x100fe40000004100 */
[C---:B------:R-:W-:Y:S01]  /*5f90*/  FMUL.FTZ R25, R4.reuse, R13 ;  /* 0x0000000d04197220 */ /* 0x040fe20000410000 */
[----:B------:R-:W-:Y:S02]  /*5fa0*/  HADD2.F32 R20, -RZ, R20.H0_H0 ;  /* 0x20000014ff147230 */ /* 0x000fe40000004100 */
[-C--:B------:R-:W-:Y:S01]  /*5fb0*/  FMUL.FTZ R26, R4, R5.reuse ;  /* 0x00000005041a7220 */ /* 0x080fe20000410000 */
[----:B------:R-:W-:Y:S02]  /*5fc0*/  HADD2.F32 R12, -RZ, R12.H0_H0 ;  /* 0x2000000cff0c7230 */ /* 0x000fe40000004100 */
[C---:B------:R-:W-:Y:S01]  /*5fd0*/  FMUL.FTZ R4, R3.reuse, R6 ;  /* 0x0000000603047220 */ /* 0x040fe20000410000 */
[----:B------:R-:W-:Y:S02]  /*5fe0*/  HADD2.F32 R7, -RZ, R7.H0_H0 ;  /* 0x20000007ff077230 */ /* 0x000fe40000004100 */
[-C--:B------:R-:W-:Y:S01]  /*5ff0*/  FMUL.FTZ R3, R3, R20.reuse ;  /* 0x0000001403037220 */ /* 0x080fe20000410000 */
[C---:B------:R-:W-:Y:S01]  /*6000*/  FFMA.FTZ R25, R12.reuse, R5, -R25 ;  /* 0x000000050c197223 */ /* 0x040fe20000010819 */
[----:B------:R-:W-:Y:S01]  /*6010*/  FFMA.FTZ R26, R12, R13, R26 ;  /* 0x0000000d0c1a7223 */ /* 0x000fe2000001001a */
[C---:B------:R-:W-:Y:S01]  /*6020*/  FFMA.FTZ R5, R7.reuse, R20, -R4 ;  /* 0x0000001407057223 */ /* 0x040fe20000010804 */
[----:B------:R-:W-:Y:S01]  /*6030*/  FFMA.FTZ R12, R7, R6, R3 ;  /* 0x00000006070c7223 */ /* 0x000fe20000010003 */
[----:B------:R-:W-:-:S02]  /*6040*/  F2FP.SATFINITE.E4M3.F32.PACK_AB_MERGE_C R6, R35, R30, RZ ;  /* 0x0000001e2306723e */ /* 0x000fc400048070ff */
[----:B------:R-:W-:Y:S02]  /*6050*/  F2FP.SATFINITE.E4M3.F32.PACK_AB_MERGE_C R7, R29, R34, RZ ;  /* 0x000000221d07723e */ /* 0x000fe400048070ff */
[----:B------:R-:W-:Y:S02]  /*6060*/  F2FP.SATFINITE.E4M3.F32.PACK_AB_MERGE_C R4, R21, R24, RZ ;  /* 0x000000181504723e */ /* 0x000fe400048070ff */
[----:B------:R-:W-:Y:S02]  /*6070*/  F2FP.SATFINITE.E4M3.F32.PACK_AB_MERGE_C R25, R26, R25, RZ ;  /* 0x000000191a19723e */ /* 0x000fe400048070ff */
[----:B------:R-:W-:Y:S02]  /*6080*/  F2FP.SATFINITE.E4M3.F32.PACK_AB_MERGE_C R6, R33, R28, R6 ;  /* 0x0000001c2106723e */ /* 0x000fe40004807006 */
[----:B------:R-:W-:Y:S02]  /*6090*/  F2FP.SATFINITE.E4M3.F32.PACK_AB_MERGE_C R7, R37, R32, R7 ;  /* 0x000000202507723e */ /* 0x000fe40004807007 */
[----:B------:R-:W-:-:S02]  /*60a0*/  F2FP.SATFINITE.E4M3.F32.PACK_AB_MERGE_C R4, R15, R14, R4 ;  /* 0x0000000e0f04723e */ /* 0x000fc40004807004 */
[----:B------:R-:W-:-:S05]  /*60b0*/  F2FP.SATFINITE.E4M3.F32.PACK_AB_MERGE_C R5, R12, R5, R25 ;  /* 0x000000050c05723e */ /* 0x000fca0004807019 */
[----:B------:R0:W-:Y:S02]  /*60c0*/  STS.128 [R0+0xb000], R4 ;  /* 0x00b0000400007388 */ /* 0x0001e40000000c00 */
.L_x_367:
[----:B------:R-:W-:Y:S05]  /*60d0*/  BSYNC B1 ;  /* 0x0000000000017941 */ /* 0x000fea0003800000 */
.L_x_366:
[----:B------:R-:W-:Y:S05]  /*60e0*/  @P1 BRA `(.L_x_365) ;  /* 0x00000018009c1947 */ /* 0x000fea0003800000 */
[----:B0-----:R-:W3:Y:S01]  /*60f0*/  LDL R0, [R1+0x5c] ;  /* 0x00005c0001007983 */ /* 0x001ee20000100800 */
[----:B-----5:R-:W-:Y:S01]  /*6100*/  IMAD.IADD R3, R16, 0x1, R36 ;  /* 0x0000000110037824 */ /* 0x020fe200078e0224 */
[----:B------:R-:W-:Y:S02]  /*6110*/  SHF.R.U32.HI R13, RZ, 0x8, R11 ;  /* 0x00000008ff0d7819 */ /* 0x000fe4000001160b */
[----:B------:R-:W-:Y:S02]  /*6120*/  SHF.R.U32.HI R24, RZ, 0x8, R9 ;  /* 0x00000008ff187819 */ /* 0x000fe40000011609 */
[----:B------:R-:W-:Y:S02]  /*6130*/  SHF.R.U32.HI R15, RZ, 0x8, R8 ;  /* 0x00000008ff0f7819 */ /* 0x000fe40000011608 */
[----:B--2---:R-:W-:Y:S02]  /*6140*/  LOP3.LUT R14, R11, 0xff, RZ, 0xc0, !PT ;  /* 0x000000ff0b0e7812 */ /* 0x004fe400078ec0ff */
[----:B-1----:R-:W-:-:S02]  /*6150*/  LOP3.LUT R25, R9, 0xff, RZ, 0xc0, !PT ;  /* 0x000000ff09197812 */ /* 0x002fc400078ec0ff */
[----:B------:R-:W-:Y:S02]  /*6160*/  LOP3.LUT R13, R13, 0xff, RZ, 0xc0, !PT ;  /* 0x000000ff0d0d7812 */ /* 0x000fe400078ec0ff */
[----:B------:R-:W-:Y:S02]  /*6170*/  LOP3.LUT R24, R24, 0xff, RZ, 0xc0, !PT ;  /* 0x000000ff18187812 */ /* 0x000fe400078ec0ff */
[----:B------:R-:W-:Y:S02]  /*6180*/  LOP3.LUT R20, R15, 0xff, RZ, 0xc0, !PT ;  /* 0x000000ff0f147812 */ /* 0x000fe400078ec0ff */
[----:B------:R-:W-:Y:S02]  /*6190*/  PRMT R15, R13, 0x7604, R14 ;  /* 0x000076040d0f7816 */ /* 0x000fe4000000000e */
[----:B------:R-:W-:Y:S02]  /*61a0*/  PRMT R25, R24, 0x7604, R25 ;  /* 0x0000760418197816 */ /* 0x000fe40000000019 */
[----:B------:R-:W-:-:S02]  /*61b0*/  SHF.R.U32.HI R14, RZ, 0x10, R11 ;  /* 0x00000010ff0e7819 */ /* 0x000fc4000001160b */
[----:B------:R-:W-:Y:S02]  /*61c0*/  SHF.R.U32.HI R24, RZ, 0x10, R9 ;  /* 0x00000010ff187819 */ /* 0x000fe40000011609 */
[----:B------:R-:W-:Y:S02]  /*61d0*/  LOP3.LUT R12, R10, 0xff, RZ, 0xc0, !PT ;  /* 0x000000ff0a0c7812 */ /* 0x000fe400078ec0ff */
[----:B------:R-:W-:Y:S02]  /*61e0*/  LOP3.LUT R14, R14, 0xff, RZ, 0xc0, !PT ;  /* 0x000000ff0e0e7812 */ /* 0x000fe400078ec0ff */
[----:B------:R-:W-:Y:S02]  /*61f0*/  LOP3.LUT R24, R24, 0xff, RZ, 0xc0, !PT ;  /* 0x000000ff18187812 */ /* 0x000fe400078ec0ff */
[----:B------:R-:W-:Y:S02]  /*6200*/  LOP3.LUT R21, R8, 0xff, RZ, 0xc0, !PT ;  /* 0x000000ff08157812 */ /* 0x000fe400078ec0ff */
[----:B------:R-:W-:-:S02]  /*6210*/  SHF.R.U32.HI R13, RZ, 0x10, R8 ;  /* 0x00000010ff0d7819 */ /* 0x000fc40000011608 */
[----:B------:R-:W-:Y:S02]  /*6220*/  PRMT R15, R14, 0x7054, R15 ;  /* 0x000070540e0f7816 */ /* 0x000fe4000000000f */
[----:B------:R-:W-:Y:S02]  /*6230*/  PRMT R25, R24, 0x7054, R25 ;  /* 0x0000705418197816 */ /* 0x000fe40000000019 */
[----:B------:R-:W-:Y:S02]  /*6240*/  PRMT R21, R20, 0x7604, R21 ;  /* 0x0000760414157816 */ /* 0x000fe40000000015 */
[----:B------:R-:W-:Y:S02]  /*6250*/  LOP3.LUT R20, R13, 0xff, RZ, 0xc0, !PT ;  /* 0x000000ff0d147812 */ /* 0x000fe400078ec0ff */
[----:B------:R-:W-:Y:S02]  /*6260*/  LOP3.LUT R25, R25, 0xff000000, R9, 0xf8, !PT ;  /* 0xff00000019197812 */ /* 0x000fe400078ef809 */
[----:B------:R-:W-:-:S02]  /*6270*/  LOP3.LUT R15, R15, 0xff000000, R11, 0xf8, !PT ;  /* 0xff0000000f0f7812 */ /* 0x000fc400078ef80b */
[----:B------:R-:W-:Y:S02]  /*6280*/  PRMT R21, R20, 0x7054, R21 ;  /* 0x0000705414157816 */ /* 0x000fe40000000015 */
[-C--:B------:R-:W-:Y:S02]  /*6290*/  F2FP.F16.E4M3.UNPACK_B R20, R25.reuse ;  /* 0x00000019ff14723e */ /* 0x080fe400020006ff */
[----:B------:R-:W-:Y:S02]  /*62a0*/  LOP3.LUT R21, R21, 0xff000000, R8, 0xf8, !PT ;  /* 0xff00000015157812 */ /* 0x000fe400078ef808 */
[----:B------:R-:W-:Y:S01]  /*62b0*/  F2FP.F16.E4M3.UNPACK_B R25, R25.H1 ;  /* 0x00000019ff19723e */ /* 0x000fe200030006ff */
[--C-:B------:R-:W-:Y:S02]  /*62c0*/  HADD2.F32 R24, -RZ, R20.reuse.H1_H1 ;  /* 0x30000014ff187230 */ /* 0x100fe40000004100 */
[----:B------:R-:W-:Y:S01]  /*62d0*/  HADD2.F32 R20, -RZ, R20.H0_H0 ;  /* 0x20000014ff147230 */ /* 0x000fe20000004100 */
[----:B---3--:R-:W-:Y:S01]  /*62e0*/  LOP3.LUT P0, RZ, R0, 0x2, RZ, 0xc0, !PT ;  /* 0x0000000200ff7812 */ /* 0x008fe2000780c0ff */
[----:B------:R-:W-:-:S12]  /*62f0*/  VIADD R0, R3, 0x20 ;  /* 0x0000002003007836 */ /* 0x000fd80000000000 */
[----:B------:R-:W-:Y:S01]  /*6300*/  @P0 VIADD R0, R3, 0xffffffe0 ;  /* 0xffffffe003000836 */ /* 0x000fe20000000000 */
[----:B------:R-:W-:-:S04]  /*6310*/  SHF.R.U32.HI R3, RZ, 0x8, R10 ;  /* 0x00000008ff037819 */ /* 0x000fc8000001160a */
[----:B------:R-:W0:Y:S01]  /*6320*/  LDS.128 R4, [R0+0xb000] ;  /* 0x00b0000000047984 */ /* 0x000e220000000c00 */
[----:B------:R-:W-:-:S04]  /*6330*/  LOP3.LUT R3, R3, 0xff, RZ, 0xc0, !PT ;  /* 0x000000ff03037812 */ /* 0x000fc800078ec0ff */
[----:B------:R-:W-:Y:S02]  /*6340*/  PRMT R12, R3, 0x7604, R12 ;  /* 0x00007604030c7816 */ /* 0x000fe4000000000c */
[----:B------:R-:W-:-:S04]  /*6350*/  SHF.R.U32.HI R3, RZ, 0x10, R10 ;  /* 0x00000010ff037819 */ /* 0x000fc8000001160a */
[----:B------:R-:W-:-:S04]  /*6360*/  LOP3.LUT R3, R3, 0xff, RZ, 0xc0, !PT ;  /* 0x000000ff03037812 */ /* 0x000fc800078ec0ff */
[----:B------:R-:W-:Y:S02]  /*6370*/  PRMT R13, R3, 0x7054, R12 ;  /* 0x00007054030d7816 */ /* 0x000fe4000000000c */
[-C--:B------:R-:W-:Y:S02]  /*6380*/  F2FP.F16.E4M3.UNPACK_B R12, R15.reuse ;  /* 0x0000000fff0c723e */ /* 0x080fe400020006ff */
[----:B------:R-:W-:Y:S02]  /*6390*/  LOP3.LUT R13, R13, 0xff000000, R10, 0xf8, !PT ;  /* 0xff0000000d0d7812 */ /* 0x000fe400078ef80a */
[----:B------:R-:W-:Y:S01]  /*63a0*/  F2FP.F16.E4M3.UNPACK_B R15, R15.H1 ;  /* 0x0000000fff0f723e */ /* 0x000fe200030006ff */
[--C-:B------:R-:W-:Y:S02]  /*63b0*/  HADD2.F32 R14, -RZ, R12.reuse.H1_H1 ;  /* 0x3000000cff0e7230 */ /* 0x100fe40000004100 */
[----:B------:R-:W-:Y:S01]  /*63c0*/  HADD2.F32 R12, -RZ, R12.H0_H0 ;  /* 0x2000000cff0c7230 */ /* 0x000fe20000004100 */
[----:B0-----:R-:W-:-:S02]  /*63d0*/  F2FP.F16.E4M3.UNPACK_B R3, R6.H1 ;  /* 0x00000006ff03723e */ /* 0x001fc400030006ff */
[----:B------:R-:W-:Y:S02]  /*63e0*/  F2FP.F16.E4M3.UNPACK_B R6, R6 ;  /* 0x00000006ff06723e */ /* 0x000fe400020006ff */
[-C--:B------:R-:W-:Y:S01]  /*63f0*/  F2FP.F16.E4M3.UNPACK_B R10, R7.reuse ;  /* 0x00000007ff0a723e */ /* 0x080fe200020006ff */
[--C-:B------:R-:W-:Y:S01]  /*6400*/  HADD2.F32 R8, -RZ, R3.reuse.H1_H1 ;  /* 0x30000003ff087230 */ /* 0x100fe20000004100 */
[----:B------:R-:W-:Y:S01]  /*6410*/  F2FP.F16.E4M3.UNPACK_B R11, R7.H1 ;  /* 0x00000007ff0b723e */ /* 0x000fe200030006ff */
[----:B------:R-:W-:Y:S01]  /*6420*/  HADD2.F32 R9, -RZ, R3.H0_H0 ;  /* 0x20000003ff097230 */ /* 0x000fe20000004100 */
[-C--:B------:R-:W-:Y:S02]  /*6430*/  F2FP.F16.E4M3.UNPACK_B R7, R5.reuse ;  /* 0x00000005ff07723e */ /* 0x080fe400020006ff */
[C---:B------:R-:W-:Y:S01]  /*6440*/  FMUL.FTZ R26, R8.reuse, R24 ;  /* 0x00000018081a7220 */ /* 0x040fe20000410000 */
[----:B------:R-:W-:Y:S01]  /*6450*/  FMUL.FTZ R27, R8, R14 ;  /* 0x0000000e081b7220 */ /* 0x000fe20000410000 */
[----:B------:R-:W-:Y:S01]  /*6460*/  F2FP.F16.E4M3.UNPACK_B R8, R5.H1 ;  /* 0x00000005ff08723e */ /* 0x000fe200030006ff */
[----:B------:R-:W-:-:S02]  /*6470*/  HADD2.F32 R5, -RZ, R6.H1_H1 ;  /* 0x30000006ff057230 */ /* 0x000fc40000004100 */
[C---:B------:R-:W-:Y:S01]  /*6480*/  FFMA.FTZ R26, R9.reuse, R14, -R26 ;  /* 0x0000000e091a7223 */ /* 0x040fe2000001081a */
[----:B------:R-:W-:Y:S01]  /*6490*/  FFMA.FTZ R29, R9, R24, R27 ;  /* 0x00000018091d7223 */ /* 0x000fe2000001001b */
[----:B------:R-:W-:Y:S01]  /*64a0*/  HADD2.F32 R6, -RZ, R6.H0_H0 ;  /* 0x20000006ff067230 */ /* 0x000fe20000004100 */
[----:B------:R-:W-:Y:S01]  /*64b0*/  F2FP.F16.E4M3.UNPACK_B R3, R4 ;  /* 0x00000004ff03723e */ /* 0x000fe200020006ff */
[C---:B------:R-:W-:Y:S01]  /*64c0*/  FMUL.FTZ R9, R5.reuse, R20 ;  /* 0x0000001405097220 */ /* 0x040fe20000410000 */
[----:B------:R-:W-:Y:S01]  /*64d0*/  FMUL.FTZ R27, R5, R12 ;  /* 0x0000000c051b7220 */ /* 0x000fe20000410000 */
[----:B------:R-:W-:Y:S01]  /*64e0*/  HADD2.F32 R5, -RZ, R10.H1_H1 ;  /* 0x3000000aff057230 */ /* 0x000fe20000004100 */
[----:B------:R-:W-:Y:S01]  /*64f0*/  F2FP.F16.E4M3.UNPACK_B R4, R4.H1 ;  /* 0x00000004ff04723e */ /* 0x000fe200030006ff */
[----:B------:R-:W-:Y:S02]  /*6500*/  HADD2.F32 R14, -RZ, R25.H0_H0 ;  /* 0x20000019ff0e7230 */ /* 0x000fe40000004100 */
[----:B------:R-:W-:Y:S01]  /*6510*/  FFMA.FTZ R24, R6, R12, -R9 ;  /* 0x0000000c06187223 */ /* 0x000fe20000010809 */
[----:B------:R-:W-:-:S02]  /*6520*/  HADD2.F32 R9, -RZ, R15.H0_H0 ;  /* 0x2000000fff097230 */ /* 0x000fc40000004100 */
[----:B------:R-:W-:Y:S01]  /*6530*/  FFMA.FTZ R27, R6, R20, R27 ;  /* 0x00000014061b7223 */ /* 0x000fe2000001001b */
        /* <DEDUP_REMOVED lines=11> */
[----:B------:R-:W-:Y:S01]  /*65f0*/  FMUL.FTZ R10, R6, R15 ;  /* 0x0000000f060a7220 */ /* 0x000fe20000410000 */
[----:B------:R-:W-:Y:S01]  /*6600*/  F2FP.F16.E4M3.UNPACK_B R9, R13 ;  /* 0x0000000dff09723e */ /* 0x000fe200020006ff */
[C---:B------:R-:W-:Y:S01]  /*6610*/  FFMA.FTZ R30, R11.reuse, R15, -R12 ;  /* 0x0000000f0b1e7223 */ /* 0x040fe2000001080c */
[----:B------:R-:W-:Y:S02]  /*6620*/  HADD2.F32 R6, -RZ, R4.H1_H1 ;  /* 0x30000004ff067230 */ /* 0x000fe40000004100 */
[----:B------:R-:W-:Y:S01]  /*6630*/  FFMA.FTZ R25, R11, R25, R10 ;  /* 0x000000190b197223 */ /* 0x000fe2000001000a */
[--C-:B------:R-:W-:Y:S01]  /*6640*/  HADD2.F32 R12, -RZ, R5.reuse.H1_H1 ;  /* 0x30000005ff0c7230 */ /* 0x100fe20000004100 */
[----:B------:R-:W-:Y:S01]  /*6650*/  F2FP.F16.E4M3.UNPACK_B R13, R13.H1 ;  /* 0x0000000dff0d723e */ /* 0x000fe200030006ff */
[----:B------:R-:W-:Y:S01]  /*6660*/  HADD2.F32 R11, -RZ, R5.H0_H0 ;  /* 0x20000005ff0b7230 */ /* 0x000fe20000004100 */
[----:B------:R-:W-:Y:S01]  /*6670*/  F2FP.F16.E4M3.UNPACK_B R21, R21.H1 ;  /* 0x00000015ff15723e */ /* 0x000fe200030006ff */
[----:B------:R-:W-:-:S02]  /*6680*/  HADD2.F32 R10, -RZ, R9.H1_H1 ;  /* 0x30000009ff0a7230 */ /* 0x000fc40000004100 */
[C---:B------:R-:W-:Y:S01]  /*6690*/  FMUL.FTZ R14, R6.reuse, R12 ;  /* 0x0000000c060e7220 */ /* 0x040fe20000410000 */
[----:B------:R-:W-:Y:S02]  /*66a0*/  HADD2.F32 R5, -RZ, R4.H0_H0 ;  /* 0x20000004ff057230 */ /* 0x000fe40000004100 */
[----:B------:R-:W-:Y:S02]  /*66b0*/  HADD2.F32 R4, -RZ, R3.H1_H1 ;  /* 0x30000003ff047230 */ /* 0x000fe40000004100 */
[-C--:B------:R-:W-:Y:S01]  /*66c0*/  FMUL.FTZ R20, R6, R10.reuse ;  /* 0x0000000a06147220 */ /* 0x080fe20000410000 */
[----:B------:R-:W-:Y:S02]  /*66d0*/  HADD2.F32 R9, -RZ, R9.H0_H0 ;  /* 0x20000009ff097230 */ /* 0x000fe40000004100 */
[C---:B------:R-:W-:Y:S01]  /*66e0*/  FFMA.FTZ R14, R5.reuse, R10, -R14 ;  /* 0x0000000a050e7223 */ /* 0x040fe2000001080e */
[----:B------:R-:W-:Y:S02]  /*66f0*/  HADD2.F32 R3, -RZ, R3.H0_H0 ;  /* 0x20000003ff037230 */ /* 0x000fe40000004100 */
[C---:B------:R-:W-:Y:S01]  /*6700*/  FMUL.FTZ R6, R4.reuse, R11 ;  /* 0x0000000b04067220 */ /* 0x040fe20000410000 */
[----:B------:R-:W-:Y:S01]  /*6710*/  FFMA.FTZ R15, R5, R12, R20 ;  /* 0x0000000c050f7223 */ /* 0x000fe20000010014 */
[----:B------:R-:W-:Y:S01]  /*6720*/  FMUL.FTZ R4, R4, R9 ;  /* 0x0000000904047220 */ /* 0x000fe20000410000 */
[----:B------:R-:W-:-:S02]  /*6730*/  HADD2.F32 R5, -RZ, R13.H1_H1 ;  /* 0x3000000dff057230 */ /* 0x000fc40000004100 */
[C---:B------:R-:W-:Y:S01]  /*6740*/  FFMA.FTZ R12, R3.reuse, R9, -R6 ;  /* 0x00000009030c7223 */ /* 0x040fe20000010806 */
[--C-:B------:R-:W-:Y:S02]  /*6750*/  HADD2.F32 R9, -RZ, R21.reuse.H1_H1 ;  /* 0x30000015ff097230 */ /* 0x100fe40000004100 */
[----:B------:R-:W-:Y:S01]  /*6760*/  FFMA.FTZ R11, R3, R11, R4 ;  /* 0x0000000b030b7223 */ /* 0x000fe20000010004 */
[----:B------:R-:W-:Y:S02]  /*6770*/  HADD2.F32 R4, -RZ, R8.H1_H1 ;  /* 0x30000008ff047230 */ /* 0x000fe40000004100 */
[----:B------:R-:W-:Y:S02]  /*6780*/  HADD2.F32 R10, -RZ, R21.H0_H0 ;  /* 0x20000015ff0a7230 */ /* 0x000fe40000004100 */
[----:B------:R-:W-:Y:S02]  /*6790*/  HADD2.F32 R3, -RZ, R7.H1_H1 ;  /* 0x30000007ff037230 */ /* 0x000fe40000004100 */
[----:B------:R-:W-:Y:S01]  /*67a0*/  FMUL.FTZ R20, R4, R5 ;  /* 0x0000000504147220 */ /* 0x000fe20000410000 */
[----:B------:R-:W-:-:S02]  /*67b0*/  HADD2.F32 R6, -RZ, R13.H0_H0 ;  /* 0x2000000dff067230 */ /* 0x000fc40000004100 */
[----:B------:R-:W-:Y:S01]  /*67c0*/  FMUL.FTZ R13, R4, R9 ;  /* 0x00000009040d7220 */ /* 0x000fe20000410000 */
        /* <DEDUP_REMOVED lines=16> */
[----:B------:R3:W-:Y:S01]  /*68d0*/  STS.128 [R0+0xb000], R4 ;  /* 0x00b0000400007388 */ /* 0x0007e20000000c00 */
[----:B------:R-:W-:Y:S05]  /*68e0*/  BRA `(.L_x_365) ;  /* 0x00000010009c7947 */ /* 0x000fea0003800000 */
.L_x_359:
[----:B------:R-:W-:-:S03]  /*68f0*/  UMOV UR4, 0xffffffff ;  /* 0xffffffff00047882 */ /* 0x000fc60000000000 */
[----:B------:R-:W-:Y:S05]  /*6900*/  BRA.DIV UR4, `(.L_x_368) ;  /* 0x000000e604a07947 */ /* 0x000fea000b800000 */
[----:B------:R0:W1:Y:S04]  /*6910*/  SHFL.IDX PT, R27, R26, RZ, 0x1e1f ;  /* 0x001e1fff1a1b7589 */ /* 0x00006800000e0000 */
[----:B------:R0:W2:Y:S04]  /*6920*/  SHFL.IDX PT, R14, R24, RZ, 0x1e1f ;  /* 0x001e1fff180e7589 */ /* 0x0000a800000e0000 */
[----:B------:R0:W3:Y:S04]  /*6930*/  SHFL.IDX PT, R0, R28, RZ, 0x1e1f ;  /* 0x001e1fff1c007589 */ /* 0x0000e800000e0000 */
[----:B------:R0:W4:Y:S02]  /*6940*/  SHFL.IDX PT, R3, R30, RZ, 0x1e1f ;  /* 0x001e1fff1e037589 */ /* 0x00012400000e0000 */
.L_x_547:
[----:B------:R-:W5:Y:S01]  /*6950*/  LDL R6, [R1+0x4c] ;  /* 0x00004c0001067983 */ /* 0x000f620000100800 */
[----:B------:R-:W-:Y:S01]  /*6960*/  ULDC UR4, c[0x0][0x448] ;  /* 0x0001120000047ab9 */ /* 0x000fe20000000800 */
[----:B------:R-:W0:Y:S01]  /*6970*/  LDC R37, c[0x0][0x3f4] ;  /* 0x0000fd00ff257b82 */ /* 0x000e220000000800 */
[----:B------:R-:W-:Y:S01]  /*6980*/  IMAD R29, R29, UR4, RZ ;  /* 0x000000041d1d7c24 */ /* 0x000fe2000f8e02ff */
[----:B------:R-:W-:Y:S01]  /*6990*/  BSSY B1, `(.L_x_369) ;  /* 0x0000016000017945 */ /* 0x000fe20003800000 */
[----:B------:R-:W-:Y:S02]  /*69a0*/  CS2R R8, SRZ ;  /* 0x0000000000087805 */ /* 0x000fe4000001ff00 */
[----:B------:R-:W-:Y:S02]  /*69b0*/  CS2R R10, SRZ ;  /* 0x00000000000a7805 */ /* 0x000fe4000001ff00 */
[----:B------:R-:W-:Y:S02]  /*69c0*/  ISETP.GE.AND P0, PT, R4, R29, PT ;  /* 0x0000001d0400720c */ /* 0x000fe40003f06270 */
[----:B-----5:R-:W-:-:S04]  /*69d0*/  LEA.HI R5, R6, R6, RZ, 0x1 ;  /* 0x0000000606057211 */ /* 0x020fc800078f08ff */
[----:B------:R-:W-:-:S05]  /*69e0*/  LOP3.LUT R5, R5, 0xfffffffe, RZ, 0xc0, !PT ;  /* 0xfffffffe05057812 */ /* 0x000fca00078ec0ff */
[----:B------:R-:W-:Y:S01]  /*69f0*/  IMAD.IADD R21, R6, 0x1, -R5 ;  /* 0x0000000106157824 */ /* 0x000fe200078e0a05 */
[----:B------:R-:W-:Y:S02]  /*6a00*/  CS2R R4, SRZ ;  /* 0x0000000000047805 */ /* 0x000fe4000001ff00 */
[----:B------:R-:W-:Y:S02]  /*6a10*/  CS2R R6, SRZ ;  /* 0x0000000000067805 */ /* 0x000fe4000001ff00 */
[----:B------:R-:W-:Y:S01]  /*6a20*/  SHF.L.U32 R21, R21, 0x1f, RZ ;  /* 0x0000001f15157819 */ /* 0x000fe200000006ff */
[----:B0-----:R-:W-:Y:S06]  /*6a30*/  @P0 BRA `(.L_x_370) ;  /* 0x00000000002c0947 */ /* 0x001fec0003800000 */
[----:B------:R-:W-:Y:S01]  /*6a40*/  ULDC UR4, c[0x0][0x3f4] ;  /* 0x0000fd0000047ab9 */ /* 0x000fe20000000800 */
[C---:B-1----:R-:W-:Y:S02]  /*6a50*/  IADD3 R12, P0, R18.reuse, R27, RZ ;  /* 0x0000001b120c7210 */ /* 0x042fe40007f1e0ff */
[C---:B------:R-:W-:Y:S02]  /*6a60*/  ISETP.GE.AND P2, PT, R18.reuse, UR4, PT ;  /* 0x0000000412007c0c */ /* 0x040fe4000bf46270 */
[----:B------:R-:W-:Y:S02]  /*6a70*/  SHF.R.S32.HI R4, RZ, 0x1f, R18 ;  /* 0x0000001fff047819 */ /* 0x000fe40000011412 */
[----:B--2---:R-:W-:-:S03]  /*6a80*/  IADD3 R14, P1, R18, R14, RZ ;  /* 0x0000000e120e7210 */ /* 0x004fc60007f3e0ff */
[--C-:B---3--:R-:W-:Y:S02]  /*6a90*/  IMAD.X R13, R0, 0x1, R4.reuse, P0 ;  /* 0x00000001000d7824 */ /* 0x108fe400000e0604 */
[----:B----4-:R-:W-:Y:S01]  /*6aa0*/  IMAD.X R15, R3, 0x1, R4, P1 ;  /* 0x00000001030f7824 */ /* 0x010fe200008e0604 */
[----:B------:R-:W-:-:S03]  /*6ab0*/  CS2R R4, SRZ ;  /* 0x0000000000047805 */ /* 0x000fc6000001ff00 */
[----:B------:R-:W-:Y:S05]  /*6ac0*/  @P2 BRA `(.L_x_370) ;  /* 0x0000000000082947 */ /* 0x000fea0003800000 */
[----:B------:R0:W5:Y:S04]  /*6ad0*/  LD.E.128 R4, desc[UR40][R12.64] ;  /* 0x000000280c047980 */ /* 0x000168000c101d00 */
[----:B------:R0:W5:Y:S02]  /*6ae0*/  LD.E.128 R8, desc[UR40][R14.64] ;  /* 0x000000280e087980 */ /* 0x000164000c101d00 */
.L_x_370:
[----:B------:R-:W-:Y:S05]  /*6af0*/  BSYNC B1 ;  /* 0x0000000000017941 */ /* 0x000fea0003800000 */
.L_x_369:
[----:B---3--:R-:W3:Y:S01]  /*6b00*/  LDL.LU R0, [R1+0x24] ;  /* 0x0000240001007983 */ /* 0x008ee20000300800 */
[----:B------:R-:W1:Y:S01]  /*6b10*/  SYNCS.PHASECHK.TRANS64.TRYWAIT P1, [R16+URZ+0x13200], R21 ;  /* 0x01320015100075a7 */ /* 0x000e62000802017f */
[----:B------:R-:W-:Y:S01]  /*6b20*/  ISETP.GE.AND P0, PT, R18, R37, PT ;  /* 0x000000251200720c */ /* 0x000fe20003f06270 */
[----:B------:R-:W-:Y:S01]  /*6b30*/  BSSY B1, `(.L_x_371) ;  /* 0x0000005000017945 */ /* 0x000fe20003800000 */
[----:B---3--:R-:W-:-:S05]  /*6b40*/  IMAD R0, R0, -0xc0, R29 ;  /* 0xffffff4000007824 */ /* 0x008fca00078e021d */
[----:B----4-:R-:W-:-:S04]  /*6b50*/  VIMNMX R3, R0, 0xc0, PT ;  /* 0x000000c000037848 */ /* 0x010fc80003fe0100 */
[----:B------:R-:W-:Y:S01]  /*6b60*/  ISETP.GE.OR P0, PT, R22, R3, P0 ;  /* 0x000000031600720c */ /* 0x000fe20000706670 */
[----:B-1----:R-:W-:-:S12]  /*6b70*/  @!P1 BRA `(.L_x_372) ;  /* 0x000000e400749947 */ /* 0x002fd80003800000 */
.L_x_548:
[----:B------:R-:W-:Y:S05]  /*6b80*/  BSYNC B1 ;  /* 0x0000000000017941 */ /* 0x000fea0003800000 */
.L_x_371:
[----:B------:R-:W-:Y:S05]  /*6b90*/  @P0 BRA `(.L_x_365) ;  /* 0x0000000c00f00947 */ /* 0x000fea0003800000 */
[----:B------:R-:W3:Y:S04]  /*6ba0*/  LDL R36, [R1+0x30] ;  /* 0x0000300001247983 */ /* 0x000ee80000100800 */
[----:B------:R-:W4:Y:S04]  /*6bb0*/  LDL R34, [R1+0x34] ;  /* 0x0000340001227983 */ /* 0x000f280000100800 */
[----:B------:R-:W4:Y:S04]  /*6bc0*/  LDL R29, [R1+0x38] ;  /* 0x00003800011d7983 */ /* 0x000f280000100800 */
[----:B------:R-:W4:Y:S01]  /*6bd0*/  LDL R50, [R1+0x64] ;  /* 0x0000640001327983 */ /* 0x000f220000100800 */
[----:B-----5:R-:W-:-:S02]  /*6be0*/  SHF.R.U32.HI R0, RZ, 0x8, R4 ;  /* 0x00000008ff007819 */ /* 0x020fc40000011604 */
[----:B------:R-:W-:Y:S02]  /*6bf0*/  LOP3.LUT R3, R4, 0xff, RZ, 0xc0, !PT ;  /* 0x000000ff04037812 */ /* 0x000fe400078ec0ff */
[----:B------:R-:W-:Y:S02]  /*6c00*/  LOP3.LUT R0, R0, 0xff, RZ, 0xc0, !PT ;  /* 0x000000ff00007812 */ /* 0x000fe400078ec0ff */
[----:B------:R-:W-:Y:S02]  /*6c10*/  SHF.R.U32.HI R25, RZ, 0x8, R5 ;  /* 0x00000008ff197819 */ /* 0x000fe40000011605 */
[----:B------:R-:W-:Y:S02]  /*6c20*/  PRMT R20, R0, 0x7604, R3 ;  /* 0x0000760400147816 */ /* 0x000fe40000000003 */
[----:B0-----:R-:W-:Y:S02]  /*6c30*/  LOP3.LUT R13, R5, 0xff, RZ, 0xc0, !PT ;  /* 0x000000ff050d7812 */ /* 0x001fe400078ec0ff */
[----:B------:R-:W-:-:S02]  /*6c40*/  SHF.R.U32.HI R3, RZ, 0x8, R6 ;  /* 0x00000008ff037819 */ /* 0x000fc40000011606 */
[----:B------:R-:W-:Y:S02]  /*6c50*/  LOP3.LUT R0, R25, 0xff, RZ, 0xc0, !PT ;  /* 0x000000ff19007812 */ /* 0x000fe400078ec0ff */
[----:B------:R-:W-:Y:S02]  /*6c60*/  LOP3.LUT R12, R6, 0xff, RZ, 0xc0, !PT ;  /* 0x000000ff060c7812 */ /* 0x000fe400078ec0ff */
[----:B------:R-:W-:Y:S02]  /*6c70*/  LOP3.LUT R3, R3, 0xff, RZ, 0xc0, !PT ;  /* 0x000000ff03037812 */ /* 0x000fe400078ec0ff */
[----:B------:R-:W-:Y:S01]  /*6c80*/  PRMT R28, R0, 0x7604, R13 ;  /* 0x00007604001c7816 */ /* 0x000fe2000000000d */
[----:B------:R-:W-:Y:S01]  /*6c90*/  IMAD.IADD R0, R18, 0x1, R37 ;  /* 0x0000000112007824 */ /* 0x000fe200078e0225 */
[----:B-1----:R-:W-:Y:S02]  /*6ca0*/  SHF.R.U32.HI R21, RZ, 0x8, R8 ;  /* 0x00000008ff157819 */ /* 0x002fe40000011608 */
[----:B------:R-:W-:-:S02]  /*6cb0*/  PRMT R30, R3, 0x7604, R12 ;  /* 0x00007604031e7816 */ /* 0x000fc4000000000c */
[----:B------:R-:W-:Y:S02]  /*6cc0*/  LOP3.LUT R24, R8, 0xff, RZ, 0xc0, !PT ;  /* 0x000000ff08187812 */ /* 0x000fe400078ec0ff */
[----:B------:R-:W-:Y:S02]  /*6cd0*/  LOP3.LUT R21, R21, 0xff, RZ, 0xc0, !PT ;  /* 0x000000ff15157812 */ /* 0x000fe400078ec0ff */
[----:B------:R-:W-:Y:S02]  /*6ce0*/  SHF.R.U32.HI R3, RZ, 0x8, R10 ;  /* 0x00000008ff037819 */ /* 0x000fe4000001160a */
[----:B------:R-:W-:Y:S02]  /*6cf0*/  PRMT R35, R21, 0x7604, R24 ;  /* 0x0000760415237816 */ /* 0x000fe40000000018 */
[----:B------:R-:W-:Y:S02]  /*6d00*/  SHF.R.U32.HI R27, RZ, 0x8, R11 ;  /* 0x00000008ff1b7819 */ /* 0x000fe4000001160b */
[----:B------:R-:W-:-:S02]  /*6d10*/  LOP3.LUT R25, R3, 0xff, RZ, 0xc0, !PT ;  /* 0x000000ff03197812 */ /* 0x000fc400078ec0ff */
[----:B------:R-:W-:Y:S02]  /*6d20*/  SHF.R.U32.HI R21, RZ, 0x8, R9 ;  /* 0x00000008ff157819 */ /* 0x000fe40000011609 */
[----:B--2---:R-:W-:Y:S02]  /*6d30*/  SHF.R.U32.HI R14, RZ, 0x8, R7 ;  /* 0x00000008ff0e7819 */ /* 0x004fe40000011607 */
[----:B------:R-:W-:Y:S02]  /*6d40*/  LOP3.LUT R24, R9, 0xff, RZ, 0xc0, !PT ;  /* 0x000000ff09187812 */ /* 0x000fe400078ec0ff */
[----:B------:R-:W-:Y:S02]  /*6d50*/  LOP3.LUT R26, R10, 0xff, RZ, 0xc0, !PT ;  /* 0x000000ff0a1a7812 */ /* 0x000fe400078ec0ff */
[----:B------:R-:W-:Y:S02]  /*6d60*/  LOP3.LUT R27, R27, 0xff, RZ, 0xc0, !PT ;  /* 0x000000ff1b1b7812 */ /* 0x000fe400078ec0ff */
[----:B------:R-:W-:-:S02]  /*6d70*/  LOP3.LUT R32, R11, 0xff, RZ, 0xc0, !PT ;  /* 0x000000ff0b207812 */ /* 0x000fc400078ec0ff */
[----:B------:R-:W-:Y:S02]  /*6d80*/  LOP3.LUT R21, R21, 0xff, RZ, 0xc0, !PT ;  /* 0x000000ff15157812 */ /* 0x000fe400078ec0ff */
[----:B------:R-:W-:Y:S02]  /*6d90*/  LOP3.LUT R15, R7, 0xff, RZ, 0xc0, !PT ;  /* 0x000000ff070f7812 */ /* 0x000fe400078ec0ff */
[----:B------:R-:W-:Y:S02]  /*6da0*/  LOP3.LUT R14, R14, 0xff, RZ, 0xc0, !PT ;  /* 0x000000ff0e0e7812 */ /* 0x000fe400078ec0ff */
[----:B------:R-:W-:Y:S02]  /*6db0*/  PRMT R37, R21, 0x7604, R24 ;  /* 0x0000760415257816 */ /* 0x000fe40000000018 */
[----:B------:R-:W-:Y:S02]  /*6dc0*/  PRMT R39, R25, 0x7604, R26 ;  /* 0x0000760419277816 */ /* 0x000fe4000000001a */
[----:B------:R-:W-:-:S02]  /*6dd0*/  PRMT R43, R27, 0x7604, R32 ;  /* 0x000076041b2b7816 */ /* 0x000fc40000000020 */
[----:B------:R-:W-:Y:S02]  /*6de0*/  PRMT R33, R14, 0x7604, R15 ;  /* 0x000076040e217816 */ /* 0x000fe4000000000f */
[----:B------:R-:W-:Y:S02]  /*6df0*/  SHF.R.U32.HI R21, RZ, 0x10, R5 ;  /* 0x00000010ff157819 */ /* 0x000fe40000011605 */
[----:B------:R-:W-:Y:S02]  /*6e00*/  SHF.R.U32.HI R32, RZ, 0x10, R7 ;  /* 0x00000010ff207819 */ /* 0x000fe40000011607 */
[----:B------:R-:W-:Y:S02]  /*6e10*/  LOP3.LUT R21, R21, 0xff, RZ, 0xc0, !PT ;  /* 0x000000ff15157812 */ /* 0x000fe400078ec0ff */
[----:B------:R-:W-:Y:S02]  /*6e20*/  LOP3.LUT R32, R32, 0xff, RZ, 0xc0, !PT ;  /* 0x000000ff20207812 */ /* 0x000fe400078ec0ff */
[----:B------:R-:W-:-:S02]  /*6e30*/  PRMT R21, R21, 0x7054, R28 ;  /* 0x0000705415157816 */ /* 0x000fc4000000001c */
[----:B------:R-:W-:Y:S02]  /*6e40*/  SHF.R.U32.HI R28, RZ, 0x10, R9 ;  /* 0x00000010ff1c7819 */ /* 0x000fe40000011609 */
[----:B------:R-:W-:Y:S02]  /*6e50*/  PRMT R33, R32, 0x7054, R33 ;  /* 0x0000705420217816 */ /* 0x000fe40000000021 */
[----:B------:R-:W-:Y:S02]  /*6e60*/  SHF.R.U32.HI R32, RZ, 0x10, R11 ;  /* 0x00000010ff207819 */ /* 0x000fe4000001160b */
[----:B------:R-:W-:Y:S02]  /*6e70*/  LOP3.LUT R28, R28, 0xff, RZ, 0xc0, !PT ;  /* 0x000000ff1c1c7812 */ /* 0x000fe400078ec0ff */
[----:B------:R-:W-:Y:S02]  /*6e80*/  LOP3.LUT R32, R32, 0xff, RZ, 0xc0, !PT ;  /* 0x000000ff20207812 */ /* 0x000fe400078ec0ff */
[----:B------:R-:W-:-:S02]  /*6e90*/  PRMT R37, R28, 0x7054, R37 ;  /* 0x000070541c257816 */ /* 0x000fc40000000025 */
[----:B------:R-:W-:-:S04]  /*6ea0*/  PRMT R43, R32, 0x7054, R43 ;  /* 0x00007054202b7816 */ /* 0x000fc8000000002b */
[----:B------:R-:W-:Y:S02]  /*6eb0*/  LOP3.LUT R43, R43, 0xff000000, R11, 0xf8, !PT ;  /* 0xff0000002b2b7812 */ /* 0x000fe400078ef80b */
[----:B---3--:R-:W-:Y:S02]  /*6ec0*/  LOP3.LUT R0, R36, 0x30, R0, 0xf8, !PT ;  /* 0x0000003024007812 */ /* 0x008fe400078ef800 */
[----:B------:R-:W-:Y:S02]  /*6ed0*/  LOP3.LUT R36, R33, 0xff000000, R7, 0xf8, !PT ;  /* 0xff00000021247812 */ /* 0x000fe400078ef807 */
[----:B----4-:R-:W-:Y:S02]  /*6ee0*/  LOP3.LUT R3, R0, R34, RZ, 0x3c, !PT ;  /* 0x0000002200037212 */ /* 0x010fe400078e3cff */
[----:B------:R-:W-:Y:S02]  /*6ef0*/  LOP3.LUT R34, R21, 0xff000000, R5, 0xf8, !PT ;  /* 0xff00000015227812 */ /* 0x000fe400078ef805 */
[----:B------:R-:W-:-:S02]  /*6f00*/  IADD3 R0, R16, R29, R3 ;  /* 0x0000001d10007210 */ /* 0x000fc40007ffe003 */
[----:B------:R-:W-:Y:S01]  /*6f10*/  SHF.R.U32.HI R29, RZ, 0x10, R6 ;  /* 0x00000010ff1d7819 */ /* 0x000fe20000011606 */
[----:B------:R-:W0:Y:S01]  /*6f20*/  LDS.128 R12, [R50+0xb000] ;  /* 0x00b00000320c7984 */ /* 0x000e220000000c00 */
[----:B------:R-:W-:Y:S02]  /*6f30*/  SHF.R.U32.HI R3, RZ, 0x10, R4 ;  /* 0x00000010ff037819 */ /* 0x000fe40000011604 */
[----:B------:R-:W-:Y:S01]  /*6f40*/  LOP3.LUT R29, R29, 0xff, RZ, 0xc0, !PT ;  /* 0x000000ff1d1d7812 */ /* 0x000fe200078ec0ff */
[----:B------:R-:W1:Y:S01]  /*6f50*/  LDS.128 R24, [R0+0xb000] ;  /* 0x00b0000000187984 */ /* 0x000e620000000c00 */
[----:B------:R-:W-:Y:S02]  /*6f60*/  LOP3.LUT R3, R3, 0xff, RZ, 0xc0, !PT ;  /* 0x000000ff03037812 */ /* 0x000fe400078ec0ff */
[----:B------:R-:W-:Y:S02]  /*6f70*/  PRMT R29, R29, 0x7054, R30 ;  /* 0x000070541d1d7816 */ /* 0x000fe4000000001e */
[----:B------:R-:W-:-:S02]  /*6f80*/  SHF.R.U32.HI R30, RZ, 0x10, R10 ;  /* 0x00000010ff1e7819 */ /* 0x000fc4000001160a */
[----:B------:R-:W-:Y:S02]  /*6f90*/  PRMT R3, R3, 0x7054, R20 ;  /* 0x0000705403037816 */ /* 0x000fe40000000014 */
[----:B------:R-:W-:Y:S02]  /*6fa0*/  SHF.R.U32.HI R20, RZ, 0x10, R8 ;  /* 0x00000010ff147819 */ /* 0x000fe40000011608 */
[----:B------:R-:W-:Y:S02]  /*6fb0*/  LOP3.LUT R30, R30, 0xff, RZ, 0xc0, !PT ;  /* 0x000000ff1e1e7812 */ /* 0x000fe400078ec0ff */
[----:B------:R-:W-:Y:S02]  /*6fc0*/  LOP3.LUT R20, R20, 0xff, RZ, 0xc0, !PT ;  /* 0x000000ff14147812 */ /* 0x000fe400078ec0ff */
[----:B------:R-:W-:Y:S02]  /*6fd0*/  PRMT R41, R30, 0x7054, R39 ;  /* 0x000070541e297816 */ /* 0x000fe40000000027 */
[----:B------:R-:W-:-:S02]  /*6fe0*/  LOP3.LUT R39, R37, 0xff000000, R9, 0xf8, !PT ;  /* 0xff00000025277812 */ /* 0x000fc400078ef809 */
[----:B------:R-:W-:Y:S02]  /*6ff0*/  PRMT R35, R20, 0x7054, R35 ;  /* 0x0000705414237816 */ /* 0x000fe40000000023 */
[----:B------:R-:W-:Y:S02]  /*7000*/  LOP3.LUT R20, R3, 0xff000000, R4, 0xf8, !PT ;  /* 0xff00000003147812 */ /* 0x000fe400078ef804 */
[----:B------:R-:W-:Y:S02]  /*7010*/  LOP3.LUT R4, R41, 0xff000000, R10, 0xf8, !PT ;  /* 0xff00000029047812 */ /* 0x000fe400078ef80a */
[----:B------:R-:W-:Y:S02]  /*7020*/  F2FP.F16.E4M3.UNPACK_B R40, R39 ;  /* 0x00000027ff28723e */ /* 0x000fe400020006ff */
[----:B------:R-:W-:Y:S02]  /*7030*/  F2FP.F16.E4M3.UNPACK_B R11, R34 ;  /* 0x00000022ff0b723e */ /* 0x000fe400020006ff */
[----:B------:R-:W-:-:S02]  /*7040*/  LOP3.LUT R3, R29, 0xff000000, R6, 0xf8, !PT ;  /* 0xff0000001d037812 */ /* 0x000fc400078ef806 */
[----:B------:R-:W-:Y:S02]  /*7050*/  LOP3.LUT R28, R35, 0xff000000, R8, 0xf8, !PT ;  /* 0xff000000231c7812 */ /* 0x000fe400078ef808 */
[----:B------:R-:W-:Y:S02]  /*7060*/  F2FP.F16.E4M3.UNPACK_B R39, R39.H1 ;  /* 0x00000027ff27723e */ /* 0x000fe400030006ff */
[----:B------:R-:W-:Y:S02]  /*7070*/  F2FP.F16.E4M3.UNPACK_B R34, R34.H1 ;  /* 0x00000022ff22723e */ /* 0x000fe400030006ff */
[-C--:B0-----:R-:W-:Y:S02]  /*7080*/  F2FP.F16.E4M3.UNPACK_B R8, R13.reuse ;  /* 0x0000000dff08723e */ /* 0x081fe400020006ff */
[----:B------:R-:W-:Y:S02]  /*7090*/  F2FP.F16.E4M3.UNPACK_B R29, R13.H1 ;  /* 0x0000000dff1d723e */ /* 0x000fe400030006ff */
[----:B-1----:R-:W-:Y:S01]  /*70a0*/  F2FP.F16.E4M3.UNPACK_B R10, R25 ;  /* 0x00000019ff0a723e */ /* 0x002fe200020006ff */
[--C-:B------:R-:W-:Y:S01]  /*70b0*/  HADD2.F32 R9, -RZ, R8.reuse.H0_H0 ;  /* 0x20000008ff097230 */ /* 0x100fe20000004100 */
[-C--:B------:R-:W-:Y:S01]  /*70c0*/  F2FP.F16.E4M3.UNPACK_B R30, R15.reuse ;  /* 0x0000000fff1e723e */ /* 0x080fe200020006ff */
[----:B------:R-:W-:Y:S01]  /*70d0*/  HADD2.F32 R8, -RZ, R8.H1_H1 ;  /* 0x30000008ff087230 */ /* 0x000fe20000004100 */
[----:B------:R-:W-:Y:S01]  /*70e0*/  F2FP.F16.E4M3.UNPACK_B R35, R15.H1 ;  /* 0x0000000fff23723e */ /* 0x000fe200030006ff */
[----:B------:R-:W-:Y:S01]  /*70f0*/  HADD2.F32 R15, -RZ, R40.H0_H0 ;  /* 0x20000028ff0f7230 */ /* 0x000fe20000004100 */
[-C--:B------:R-:W-:Y:S01]  /*7100*/  F2FP.F16.E4M3.UNPACK_B R13, R12.reuse ;  /* 0x0000000cff0d723e */ /* 0x080fe200020006ff */
[--C-:B------:R-:W-:Y:S01]  /*7110*/  HADD2.F32 R6, -RZ, R10.reuse.H0_H0 ;  /* 0x2000000aff067230 */ /* 0x100fe20000004100 */
[----:B------:R-:W-:Y:S01]  /*7120*/  F2FP.F16.E4M3.UNPACK_B R32, R12.H1 ;  /* 0x0000000cff20723e */ /* 0x000fe200030006ff */
[----:B------:R-:W-:Y:S01]  /*7130*/  HADD2.F32 R12, -RZ, R11.H0_H0 ;  /* 0x2000000bff0c7230 */ /* 0x000fe20000004100 */
[-C--:B------:R-:W-:Y:S01]  /*7140*/  F2FP.F16.E4M3.UNPACK_B R21, R24.reuse ;  /* 0x00000018ff15723e */ /* 0x080fe200020006ff */
[----:B------:R-:W-:Y:S01]  /*7150*/  HADD2.F32 R10, -RZ, R10.H1_H1 ;  /* 0x3000000aff0a7230 */ /* 0x000fe20000004100 */
[----:B------:R-:W-:Y:S01]  /*7160*/  F2FP.F16.E4M3.UNPACK_B R37, R24.H1 ;  /* 0x00000018ff25723e */ /* 0x000fe200030006ff */
[C---:B------:R-:W-:Y:S01]  /*7170*/  FMUL.FTZ R24, R6.reuse, R15 ;  /* 0x0000000f06187220 */ /* 0x040fe20000410000 */
[----:B------:R-:W-:Y:S01]  /*7180*/  FMUL.FTZ R42, R6, R12 ;  /* 0x0000000c062a7220 */ /* 0x000fe20000410000 */
[----:B------:R-:W-:-:S02]  /*7190*/  F2FP.F16.E4M3.UNPACK_B R25, R25.H1 ;  /* 0x00000019ff19723e */ /* 0x000fc400030006ff */
[-C--:B------:R-:W-:Y:S01]  /*71a0*/  F2FP.F16.E4M3.UNPACK_B R33, R27.reuse ;  /* 0x0000001bff21723e */ /* 0x080fe200020006ff */
[C---:B------:R-:W-:Y:S01]  /*71b0*/  FFMA.FTZ R6, R9.reuse, R12, -R24 ;  /* 0x0000000c09067223 */ /* 0x040fe20000010818 */
[----:B------:R-:W-:Y:S01]  /*71c0*/  F2FP.F16.E4M3.UNPACK_B R38, R27.H1 ;  /* 0x0000001bff26723e */ /* 0x000fe200030006ff */
[----:B------:R-:W-:Y:S02]  /*71d0*/  HADD2.F32 R27, -RZ, R40.H1_H1 ;  /* 0x30000028ff1b7230 */ /* 0x000fe40000004100 */
[----:B------:R-:W-:Y:S01]  /*71e0*/  FFMA.FTZ R9, R9, R15, R42 ;  /* 0x0000000f09097223 */ /* 0x000fe2000001002a */
[----:B------:R-:W-:Y:S01]  /*71f0*/  HADD2.F32 R15, -RZ, R11.H1_H1 ;  /* 0x3000000bff0f7230 */ /* 0x000fe20000004100 */
[----:B------:R-:W-:Y:S01]  /*7200*/  F2FP.F16.E4M3.UNPACK_B R7, R26 ;  /* 0x0000001aff07723e */ /* 0x000fe200020006ff */
[----:B------:R-:W-:Y:S02]  /*7210*/  HADD2.F32 R40, -RZ, R39.H0_H0 ;  /* 0x20000027ff287230 */ /* 0x000fe40000004100 */
[----:B------:R-:W-:Y:S01]  /*7220*/  FMUL.FTZ R41, R10, R27 ;  /* 0x0000001b0a297220 */ /* 0x000fe20000410000 */
[----:B------:R-:W-:-:S02]  /*7230*/  HADD2.F32 R11, -RZ, R25.H0_H0 ;  /* 0x20000019ff0b7230 */ /* 0x000fc40000004100 */
[-C--:B------:R-:W-:Y:S01]  /*7240*/  FMUL.FTZ R10, R10, R15.reuse ;  /* 0x0000000f0a0a7220 */ /* 0x080fe20000410000 */
[--C-:B------:R-:W-:Y:S01]  /*7250*/  HADD2.F32 R24, -RZ, R34.reuse.H0_H0 ;  /* 0x20000022ff187230 */ /* 0x100fe20000004100 */
[----:B------:R-:W-:Y:S01]  /*7260*/  F2FP.F16.E4M3.UNPACK_B R26, R26.H1 ;  /* 0x0000001aff1a723e */ /* 0x000fe200030006ff */
[----:B------:R-:W-:Y:S02]  /*7270*/  HADD2.F32 R12, -RZ, R29.H0_H0 ;  /* 0x2000001dff0c7230 */ /* 0x000fe40000004100 */
[C---:B------:R-:W-:Y:S01]  /*7280*/  FMUL.FTZ R45, R11.reuse, R40 ;  /* 0x000000280b2d7220 */ /* 0x040fe20000410000 */
[----:B------:R-:W-:Y:S02]  /*7290*/  HADD2.F32 R42, -RZ, R39.H1_H1 ;  /* 0x30000027ff2a7230 */ /* 0x000fe40000004100 */
[----:B------:R-:W-:Y:S01]  /*72a0*/  FMUL.FTZ R47, R11, R24 ;  /* 0x000000180b2f7220 */ /* 0x000fe20000410000 */
[C---:B------:R-:W-:Y:S01]  /*72b0*/  FFMA.FTZ R11, R8.reuse, R15, -R41 ;  /* 0x0000000f080b7223 */ /* 0x040fe20000010829 */
[----:B------:R-:W-:Y:S01]  /*72c0*/  F2FP.F16.E4M3.UNPACK_B R41, R43 ;  /* 0x0000002bff29723e */ /* 0x000fe200020006ff */
[----:B------:R-:W-:Y:S01]  /*72d0*/  FFMA.FTZ R8, R8, R27, R10 ;  /* 0x0000001b08087223 */ /* 0x000fe2000001000a */
[----:B------:R-:W-:Y:S01]  /*72e0*/  F2FP.F16.E4M3.UNPACK_B R39, R36 ;  /* 0x00000024ff27723e */ /* 0x000fe200020006ff */
[----:B------:R-:W-:Y:S01]  /*72f0*/  FFMA.FTZ R10, R12, R24, -R45 ;  /* 0x000000180c0a7223 */ /* 0x000fe2000001082d */
[----:B------:R-:W-:-:S02]  /*7300*/  HADD2.F32 R34, -RZ, R34.H1_H1 ;  /* 0x30000022ff227230 */ /* 0x000fc40000004100 */
[----:B------:R-:W-:Y:S01]  /*7310*/  FFMA.FTZ R12, R12, R40, R47 ;  /* 0x000000280c0c7223 */ /* 0x000fe2000001002f */
[----:B------:R-:W-:Y:S01]  /*7320*/  HADD2.F32 R25, -RZ, R25.H1_H1 ;  /* 0x30000019ff197230 */ /* 0x000fe20000004100 */
[----:B------:R-:W-:Y:S01]  /*7330*/  F2FP.F16.E4M3.UNPACK_B R36, R36.H1 ;  /* 0x00000024ff24723e */ /* 0x000fe200030006ff */
[----:B------:R-:W-:Y:S01]  /*7340*/  HADD2.F32 R44, -RZ, R41.H0_H0 ;  /* 0x20000029ff2c7230 */ /* 0x000fe20000004100 */
[----:B------:R-:W-:Y:S01]  /*7350*/  F2FP.F16.E4M3.UNPACK_B R5, R14 ;  /* 0x0000000eff05723e */ /* 0x000fe200020006ff */
[----:B------:R-:W-:Y:S02]  /*7360*/  HADD2.F32 R15, -RZ, R33.H0_H0 ;  /* 0x20000021ff0f7230 */ /* 0x000fe40000004100 */
[C---:B------:R-:W-:Y:S01]  /*7370*/  FMUL.FTZ R46, R25.reuse, R42 ;  /* 0x0000002a192e7220 */ /* 0x040fe20000410000 */
[----:B------:R-:W-:Y:S02]  /*7380*/  HADD2.F32 R40, -RZ, R39.H0_H0 ;  /* 0x20000027ff287230 */ /* 0x000fe40000004100 */
[----:B------:R-:W-:Y:S01]  /*7390*/  FMUL.FTZ R27, R25, R34 ;  /* 0x00000022191b7220 */ /* 0x000fe20000410000 */
[----:B------:R-:W-:-:S02]  /*73a0*/  HADD2.F32 R24, -RZ, R30.H0_H0 ;  /* 0x2000001eff187230 */ /* 0x000fc40000004100 */
[C---:B------:R-:W-:Y:S01]  /*73b0*/  FMUL.FTZ R25, R15.reuse, R44 ;  /* 0x0000002c0f197220 */ /* 0x040fe20000410000 */
[----:B------:R-:W-:Y:S02]  /*73c0*/  HADD2.F32 R29, -RZ, R29.H1_H1 ;  /* 0x3000001dff1d7230 */ /* 0x000fe40000004100 */
[-C--:B------:R-:W-:Y:S01]  /*73d0*/  FMUL.FTZ R45, R15, R40.reuse ;  /* 0x000000280f2d7220 */ /* 0x080fe20000410000 */
[----:B------:R-:W-:Y:S02]  /*73e0*/  HADD2.F32 R33, -RZ, R33.H1_H1 ;  /* 0x30000021ff217230 */ /* 0x000fe40000004100 */
[C---:B------:R-:W-:Y:S01]  /*73f0*/  FFMA.FTZ R25, R24.reuse, R40, -R25 ;  /* 0x0000002818197223 */ /* 0x040fe20000010819 */
[----:B------:R-:W-:Y:S02]  /*7400*/  HADD2.F32 R40, -RZ, R39.H1_H1 ;  /* 0x30000027ff287230 */ /* 0x000fe40000004100 */
[----:B------:R-:W-:Y:S01]  /*7410*/  FFMA.FTZ R24, R24, R44, R45 ;  /* 0x0000002c18187223 */ /* 0x000fe2000001002d */
[----:B------:R-:W-:Y:S01]  /*7420*/  F2FP.F16.E4M3.UNPACK_B R44, R43.H1 ;  /* 0x0000002bff2c723e */ /* 0x000fe200030006ff */
[C---:B------:R-:W-:Y:S01]  /*7430*/  FFMA.FTZ R27, R29.reuse, R42, R27 ;  /* 0x0000002a1d1b7223 */ /* 0x040fe2000001001b */
[----:B------:R-:W-:Y:S01]  /*7440*/  FFMA.FTZ R15, R29, R34, -R46 ;  /* 0x000000221d0f7223 */ /* 0x000fe2000001082e */
[----:B------:R-:W-:Y:S01]  /*7450*/  HADD2.F32 R42, -RZ, R41.H1_H1 ;  /* 0x30000029ff2a7230 */ /* 0x000fe20000004100 */
[----:B------:R-:W-:Y:S01]  /*7460*/  F2FP.F16.E4M3.UNPACK_B R14, R14.H1 ;  /* 0x0000000eff0e723e */ /* 0x000fe200030006ff */
[----:B------:R-:W-:Y:S01]  /*7470*/  HADD2.F32 R29, -RZ, R30.H1_H1 ;  /* 0x3000001eff1d7230 */ /* 0x000fe20000004100 */
[----:B------:R-:W-:Y:S01]  /*7480*/  F2FP.SATFINITE.E4M3.F32.PACK_AB_MERGE_C R12, R27, R12, RZ ;  /* 0x0000000c1b0c723e */ /* 0x000fe200048070ff */
[----:B------:R-:W-:-:S02]  /*7490*/  HADD2.F32 R41, -RZ, R44.H0_H0 ;  /* 0x2000002cff297230 */ /* 0x000fc40000004100 */
[C---:B------:R-:W-:Y:S01]  /*74a0*/  FMUL.FTZ R46, R33.reuse, R42 ;  /* 0x0000002a212e7220 */ /* 0x040fe20000410000 */
[----:B------:R-:W-:Y:S02]  /*74b0*/  HADD2.F32 R30, -RZ, R38.H0_H0 ;  /* 0x20000026ff1e7230 */ /* 0x000fe40000004100 */
[-C--:B------:R-:W-:Y:S01]  /*74c0*/  FMUL.FTZ R33, R33, R40.reuse ;  /* 0x0000002821217220 */ /* 0x080fe20000410000 */
[----:B------:R-:W-:Y:S01]  /*74d0*/  HADD2.F32 R39, -RZ, R36.H0_H0 ;  /* 0x20000024ff277230 */ /* 0x000fe20000004100 */
[----:B------:R-:W-:Y:S01]  /*74e0*/  F2FP.SATFINITE.E4M3.F32.PACK_AB_MERGE_C R9, R8, R9, R12 ;  /* 0x000000090809723e */ /* 0x000fe2000480700c */
[----:B------:R-:W-:Y:S02]  /*74f0*/  HADD2.F32 R34, -RZ, R35.H0_H0 ;  /* 0x20000023ff227230 */ /* 0x000fe40000004100 */
[C---:B------:R-:W-:Y:S01]  /*7500*/  FMUL.FTZ R43, R30.reuse, R41 ;  /* 0x000000291e2b7220 */ /* 0x040fe20000410000 */
[----:B------:R-:W-:Y:S02]  /*7510*/  HADD2.F32 R45, -RZ, R44.H1_H1 ;  /* 0x3000002cff2d7230 */ /* 0x000fe40000004100 */
[-C--:B------:R-:W-:Y:S01]  /*7520*/  FMUL.FTZ R48, R30, R39.reuse ;  /* 0x000000271e307220 */ /* 0x080fe20000410000 */
[C---:B------:R-:W-:Y:S01]  /*7530*/  FFMA.FTZ R30, R29.reuse, R40, -R46 ;  /* 0x000000281d1e7223 */ /* 0x040fe2000001082e */
[----:B------:R-:W-:Y:S01]  /*7540*/  FFMA.FTZ R29, R29, R42, R33 ;  /* 0x0000002a1d1d7223 */ /* 0x000fe20000010021 */
[C---:B------:R-:W-:Y:S01]  /*7550*/  FFMA.FTZ R33, R34.reuse, R39, -R43 ;  /* 0x0000002722217223 */ /* 0x040fe2000001082b */
[----:B------:R-:W-:Y:S01]  /*7560*/  F2FP.F16.E4M3.UNPACK_B R43, R28.H1 ;  /* 0x0000001cff2b723e */ /* 0x000fe200030006ff */
[----:B------:R-:W-:Y:S01]  /*7570*/  FFMA.FTZ R34, R34, R41, R48 ;  /* 0x0000002922227223 */ /* 0x000fe20000010030 */
[----:B------:R-:W-:Y:S01]  /*7580*/  F2FP.F16.E4M3.UNPACK_B R40, R20.H1 ;  /* 0x00000014ff28723e */ /* 0x000fe200030006ff */
[----:B------:R-:W-:-:S02]  /*7590*/  HADD2.F32 R42, -RZ, R36.H1_H1 ;  /* 0x30000024ff2a7230 */ /* 0x000fc40000004100 */
[----:B------:R-:W-:Y:S02]  /*75a0*/  HADD2.F32 R39, -RZ, R38.H1_H1 ;  /* 0x30000026ff277230 */ /* 0x000fe40000004100 */
[----:B------:R-:W-:Y:S02]  /*75b0*/  HADD2.F32 R44, -RZ, R43.H0_H0 ;  /* 0x2000002bff2c7230 */ /* 0x000fe40000004100 */
[----:B------:R-:W-:Y:S02]  /*75c0*/  HADD2.F32 R38, -RZ, R37.H0_H0 ;  /* 0x20000025ff267230 */ /* 0x000fe40000004100 */
[C---:B------:R-:W-:Y:S01]  /*75d0*/  FMUL.FTZ R47, R39.reuse, R45 ;  /* 0x0000002d272f7220 */ /* 0x040fe20000410000 */
[----:B------:R-:W-:Y:S02]  /*75e0*/  HADD2.F32 R41, -RZ, R40.H0_H0 ;  /* 0x20000028ff297230 */ /* 0x000fe40000004100 */
[----:B------:R-:W-:Y:S01]  /*75f0*/  FMUL.FTZ R48, R39, R42 ;  /* 0x0000002a27307220 */ /* 0x000fe20000410000 */
[----:B------:R-:W-:-:S02]  /*7600*/  HADD2.F32 R36, -RZ, R35.H1_H1 ;  /* 0x30000023ff247230 */ /* 0x000fc40000004100 */
[C---:B------:R-:W-:Y:S01]  /*7610*/  FMUL.FTZ R46, R38.reuse, R44 ;  /* 0x0000002c262e7220 */ /* 0x040fe20000410000 */
[----:B------:R-:W-:Y:S02]  /*7620*/  HADD2.F32 R35, -RZ, R32.H0_H0 ;  /* 0x20000020ff237230 */ /* 0x000fe40000004100 */
[----:B------:R-:W-:Y:S01]  /*7630*/  FMUL.FTZ R39, R38, R41 ;  /* 0x0000002926277220 */ /* 0x000fe20000410000 */
[----:B------:R-:W-:Y:S02]  /*7640*/  HADD2.F32 R43, -RZ, R43.H1_H1 ;  /* 0x3000002bff2b7230 */ /* 0x000fe40000004100 */
[C---:B------:R-:W-:Y:S01]  /*7650*/  FFMA.FTZ R42, R36.reuse, R42, -R47 ;  /* 0x0000002a242a7223 */ /* 0x040fe2000001082f */
[----:B------:R-:W-:Y:S01]  /*7660*/  FFMA.FTZ R49, R36, R45, R48 ;  /* 0x0000002d24317223 */ /* 0x000fe20000010030 */
[C---:B------:R-:W-:Y:S01]  /*7670*/  FFMA.FTZ R46, R35.reuse, R41, -R46 ;  /* 0x00000029232e7223 */ /* 0x040fe2000001082e */
[----:B------:R-:W-:Y:S01]  /*7680*/  FFMA.FTZ R44, R35, R44, R39 ;  /* 0x0000002c232c7223 */ /* 0x000fe20000010027 */
[----:B------:R-:W-:Y:S01]  /*7690*/  HADD2.F32 R37, -RZ, R37.H1_H1 ;  /* 0x30000025ff257230 */ /* 0x000fe20000004100 */
[----:B------:R-:W-:Y:S01]  /*76a0*/  F2FP.F16.E4M3.UNPACK_B R36, R28 ;  /* 0x0000001cff24723e */ /* 0x000fe200020006ff */
[----:B------:R-:W-:Y:S01]  /*76b0*/  HADD2.F32 R40, -RZ, R40.H1_H1 ;  /* 0x30000028ff287230 */ /* 0x000fe20000004100 */
[----:B------:R-:W-:Y:S01]  /*76c0*/  F2FP.F16.E4M3.UNPACK_B R35, R20 ;  /* 0x00000014ff23723e */ /* 0x000fe200020006ff */
[----:B------:R-:W-:-:S02]  /*76d0*/  HADD2.F32 R32, -RZ, R32.H1_H1 ;  /* 0x30000020ff207230 */ /* 0x000fc40000004100 */
[CC--:B------:R-:W-:Y:S01]  /*76e0*/  FMUL.FTZ R41, R37.reuse, R43.reuse ;  /* 0x0000002b25297220 */ /* 0x0c0fe20000410000 */
[----:B------:R-:W-:Y:S02]  /*76f0*/  HADD2.F32 R39, -RZ, R36.H0_H0 ;  /* 0x20000024ff277230 */ /* 0x000fe40000004100 */
[-C--:B------:R-:W-:Y:S01]  /*7700*/  FMUL.FTZ R20, R37, R40.reuse ;  /* 0x0000002825147220 */ /* 0x080fe20000410000 */
[----:B------:R-:W-:Y:S02]  /*7710*/  HADD2.F32 R28, -RZ, R21.H0_H0 ;  /* 0x20000015ff1c7230 */ /* 0x000fe40000004100 */
[C---:B------:R-:W-:Y:S01]  /*7720*/  FFMA.FTZ R45, R32.reuse, R40, -R41 ;  /* 0x00000028202d7223 */ /* 0x040fe20000010829 */
[----:B------:R-:W-:Y:S02]  /*7730*/  HADD2.F32 R37, -RZ, R35.H0_H0 ;  /* 0x20000023ff257230 */ /* 0x000fe40000004100 */
[----:B------:R-:W-:Y:S01]  /*7740*/  FFMA.FTZ R47, R32, R43, R20 ;  /* 0x0000002b202f7223 */ /* 0x000fe20000010014 */
[----:B------:R-:W-:-:S02]  /*7750*/  HADD2.F32 R20, -RZ, R13.H0_H0 ;  /* 0x2000000dff147230 */ /* 0x000fc40000004100 */
[C---:B------:R-:W-:Y:S01]  /*7760*/  FMUL.FTZ R41, R28.reuse, R39 ;  /* 0x000000271c297220 */ /* 0x040fe20000410000 */
[----:B------:R-:W-:Y:S02]  /*7770*/  HADD2.F32 R36, -RZ, R36.H1_H1 ;  /* 0x30000024ff247230 */ /* 0x000fe40000004100 */
[-C--:B------:R-:W-:Y:S01]  /*7780*/  FMUL.FTZ R43, R28, R37.reuse ;  /* 0x000000251c2b7220 */ /* 0x080fe20000410000 */
[----:B------:R-:W-:Y:S02]  /*7790*/  HADD2.F32 R21, -RZ, R21.H1_H1 ;  /* 0x30000015ff157230 */ /* 0x000fe40000004100 */
[C---:B------:R-:W-:Y:S01]  /*77a0*/  FFMA.FTZ R41, R20.reuse, R37, -R41 ;  /* 0x0000002514297223 */ /* 0x040fe20000010829 */
[----:B------:R-:W-:Y:S01]  /*77b0*/  HADD2.F32 R28, -RZ, R35.H1_H1 ;  /* 0x30000023ff1c7230 */ /* 0x000fe20000004100 */
[----:B------:R-:W-:Y:S01]  /*77c0*/  F2FP.F16.E4M3.UNPACK_B R37, R4.H1 ;  /* 0x00000004ff25723e */ /* 0x000fe200030006ff */
[----:B------:R-:W-:Y:S02]  /*77d0*/  HADD2.F32 R13, -RZ, R13.H1_H1 ;  /* 0x3000000dff0d7230 */ /* 0x000fe40000004100 */
[C---:B------:R-:W-:Y:S01]  /*77e0*/  FMUL.FTZ R38, R21.reuse, R36 ;  /* 0x0000002415267220 */ /* 0x040fe20000410000 */
[----:B------:R-:W-:Y:S01]  /*77f0*/  F2FP.F16.E4M3.UNPACK_B R32, R3.H1 ;  /* 0x00000003ff20723e */ /* 0x000fe200030006ff */
[-C--:B------:R-:W-:Y:S01]  /*7800*/  FMUL.FTZ R21, R21, R28.reuse ;  /* 0x0000001c15157220 */ /* 0x080fe20000410000 */
[----:B------:R-:W-:Y:S01]  /*7810*/  FFMA.FTZ R43, R20, R39, R43 ;  /* 0x00000027142b7223 */ /* 0x000fe2000001002b */
[----:B------:R-:W-:Y:S01]  /*7820*/  FFMA.FTZ R38, R13, R28, -R38 ;  /* 0x0000001c0d267223 */ /* 0x000fe20000010826 */
[----:B------:R-:W-:-:S02]  /*7830*/  HADD2.F32 R28, -RZ, R37.H0_H0 ;  /* 0x20000025ff1c7230 */ /* 0x000fc40000004100 */
[----:B------:R-:W-:Y:S01]  /*7840*/  FFMA.FTZ R36, R13, R36, R21 ;  /* 0x000000240d247223 */ /* 0x000fe20000010015 */
[----:B------:R-:W-:Y:S01]  /*7850*/  HADD2.F32 R20, -RZ, R26.H0_H0 ;  /* 0x2000001aff147230 */ /* 0x000fe20000004100 */
[----:B------:R-:W-:Y:S01]  /*7860*/  F2FP.F16.E4M3.UNPACK_B R3, R3 ;  /* 0x00000003ff03723e */ /* 0x000fe200020006ff */
[--C-:B------:R-:W-:Y:S01]  /*7870*/  HADD2.F32 R21, -RZ, R32.reuse.H0_H0 ;  /* 0x20000020ff157230 */ /* 0x100fe20000004100 */
[----:B------:R-:W-:Y:S01]  /*7880*/  F2FP.SATFINITE.E4M3.F32.PACK_AB_MERGE_C R34, R49, R34, RZ ;  /* 0x000000223122723e */ /* 0x000fe200048070ff */
[----:B------:R-:W-:Y:S02]  /*7890*/  HADD2.F32 R35, -RZ, R32.H1_H1 ;  /* 0x30000020ff237230 */ /* 0x000fe40000004100 */
[C---:B------:R-:W-:Y:S01]  /*78a0*/  FMUL.FTZ R32, R20.reuse, R28 ;  /* 0x0000001c14207220 */ /* 0x040fe20000410000 */
[----:B------:R-:W-:Y:S02]  /*78b0*/  HADD2.F32 R13, -RZ, R14.H0_H0 ;  /* 0x2000000eff0d7230 */ /* 0x000fe40000004100 */
[----:B------:R-:W-:Y:S01]  /*78c0*/  FMUL.FTZ R20, R20, R21 ;  /* 0x0000001514147220 */ /* 0x000fe20000410000 */
[----:B------:R-:W-:Y:S01]  /*78d0*/  HADD2.F32 R37, -RZ, R37.H1_H1 ;  /* 0x30000025ff257230 */ /* 0x000fe20000004100 */
[----:B------:R-:W-:Y:S01]  /*78e0*/  F2FP.SATFINITE.E4M3.F32.PACK_AB_MERGE_C R44, R47, R44, RZ ;  /* 0x0000002c2f2c723e */ /* 0x000fe200048070ff */
[----:B------:R-:W-:-:S02]  /*78f0*/  HADD2.F32 R26, -RZ, R26.H1_H1 ;  /* 0x3000001aff1a7230 */ /* 0x000fc40000004100 */
[C---:B------:R-:W-:Y:S01]  /*7900*/  FFMA.FTZ R32, R13.reuse, R21, -R32 ;  /* 0x000000150d207223 */ /* 0x040fe20000010820 */
[----:B------:R-:W-:Y:S02]  /*7910*/  HADD2.F32 R14, -RZ, R14.H1_H1 ;  /* 0x3000000eff0e7230 */ /* 0x000fe40000004100 */
[----:B------:R-:W-:Y:S01]  /*7920*/  FFMA.FTZ R39, R13, R28, R20 ;  /* 0x0000001c0d277223 */ /* 0x000fe20000010014 */
[----:B------:R-:W-:Y:S01]  /*7930*/  F2FP.F16.E4M3.UNPACK_B R20, R4 ;  /* 0x00000004ff14723e */ /* 0x000fe200020006ff */
[C---:B------:R-:W-:Y:S01]  /*7940*/  FMUL.FTZ R21, R26.reuse, R37 ;  /* 0x000000251a157220 */ /* 0x040fe20000410000 */
[----:B------:R-:W-:Y:S01]  /*7950*/  FMUL.FTZ R26, R26, R35 ;  /* 0x000000231a1a7220 */ /* 0x000fe20000410000 */
[----:B------:R-:W-:Y:S01]  /*7960*/  HADD2.F32 R4, -RZ, R7.H0_H0 ;  /* 0x20000007ff047230 */ /* 0x000fe20000004100 */
[----:B------:R-:W-:Y:S01]  /*7970*/  F2FP.SATFINITE.E4M3.F32.PACK_AB_MERGE_C R8, R36, R43, R44 ;  /* 0x0000002b2408723e */ /* 0x000fe2000480702c */
[----:B------:R-:W-:Y:S01]  /*7980*/  FFMA.FTZ R35, R14, R35, -R21 ;  /* 0x000000230e237223 */ /* 0x000fe20000010815 */
[----:B------:R-:W-:-:S02]  /*7990*/  HADD2.F32 R21, -RZ, R20.H0_H0 ;  /* 0x20000014ff157230 */ /* 0x000fc40000004100 */
[----:B------:R-:W-:Y:S01]  /*79a0*/  FFMA.FTZ R40, R14, R37, R26 ;  /* 0x000000250e287223 */ /* 0x000fe2000001001a */
[----:B------:R-:W-:Y:S02]  /*79b0*/  HADD2.F32 R20, -RZ, R20.H1_H1 ;  /* 0x30000014ff147230 */ /* 0x000fe40000004100 */
[----:B------:R-:W-:Y:S02]  /*79c0*/  HADD2.F32 R7, -RZ, R7.H1_H1 ;  /* 0x30000007ff077230 */ /* 0x000fe40000004100 */
[----:B------:R-:W-:Y:S01]  /*79d0*/  FMUL.FTZ R26, R4, R21 ;  /* 0x00000015041a7220 */ /* 0x000fe20000410000 */
[--C-:B------:R-:W-:Y:S01]  /*79e0*/  HADD2.F32 R14, -RZ, R3.reuse.H1_H1 ;  /* 0x30000003ff0e7230 */ /* 0x100fe20000004100 */
[----:B------:R-:W-:Y:S01]  /*79f0*/  F2FP.SATFINITE.E4M3.F32.PACK_AB_MERGE_C R32, R35, R32, RZ ;  /* 0x000000202320723e */ /* 0x000fe200048070ff */
[----:B------:R-:W-:Y:S02]  /*7a00*/  HADD2.F32 R13, -RZ, R3.H0_H0 ;  /* 0x20000003ff0d7230 */ /* 0x000fe40000004100 */
[----:B------:R-:W-:Y:S01]  /*7a10*/  FMUL.FTZ R28, R7, R20 ;  /* 0x00000014071c7220 */ /* 0x000fe20000410000 */
[----:B------:R-:W-:-:S02]  /*7a20*/  HADD2.F32 R3, -RZ, R5.H0_H0 ;  /* 0x20000005ff037230 */ /* 0x000fc40000004100 */
[-C--:B------:R-:W-:Y:S01]  /*7a30*/  FMUL.FTZ R7, R7, R14.reuse ;  /* 0x0000000e07077220 */ /* 0x080fe20000410000 */
[----:B------:R-:W-:Y:S02]  /*7a40*/  HADD2.F32 R5, -RZ, R5.H1_H1 ;  /* 0x30000005ff057230 */ /* 0x000fe40000004100 */
[-C--:B------:R-:W-:Y:S01]  /*7a50*/  FMUL.FTZ R4, R4, R13.reuse ;  /* 0x0000000d04047220 */ /* 0x080fe20000410000 */
[----:B------:R-:W-:Y:S02]  /*7a60*/  FFMA.FTZ R26, R3, R13, -R26 ;  /* 0x0000000d031a7223 */ /* 0x000fe4000001081a */
[C---:B------:R-:W-:Y:S01]  /*7a70*/  FFMA.FTZ R13, R5.reuse, R14, -R28 ;  /* 0x0000000e050d7223 */ /* 0x040fe2000001081c */
[----:B------:R-:W-:Y:S01]  /*7a80*/  FFMA.FTZ R20, R5, R20, R7 ;  /* 0x0000001405147223 */ /* 0x000fe20000010007 */
[----:B------:R-:W-:Y:S01]  /*7a90*/  FFMA.FTZ R3, R3, R21, R4 ;  /* 0x0000001503037223 */ /* 0x000fe20000010004 */
[----:B------:R-:W-:Y:S02]  /*7aa0*/  F2FP.SATFINITE.E4M3.F32.PACK_AB_MERGE_C R5, R15, R10, RZ ;  /* 0x0000000a0f05723e */ /* 0x000fe400048070ff */
[----:B------:R-:W-:-:S02]  /*7ab0*/  F2FP.SATFINITE.E4M3.F32.PACK_AB_MERGE_C R7, R42, R33, RZ ;  /* 0x000000212a07723e */ /* 0x000fc400048070ff */
[----:B------:R-:W-:Y:S02]  /*7ac0*/  F2FP.SATFINITE.E4M3.F32.PACK_AB_MERGE_C R4, R45, R46, RZ ;  /* 0x0000002e2d04723e */ /* 0x000fe400048070ff */
[----:B------:R-:W-:Y:S02]  /*7ad0*/  F2FP.SATFINITE.E4M3.F32.PACK_AB_MERGE_C R10, R40, R39, RZ ;  /* 0x00000027280a723e */ /* 0x000fe400048070ff */
[----:B------:R-:W-:Y:S02]  /*7ae0*/  F2FP.SATFINITE.E4M3.F32.PACK_AB_MERGE_C R5, R11, R6, R5 ;  /* 0x000000060b05723e */ /* 0x000fe40004807005 */
[----:B------:R-:W-:Y:S02]  /*7af0*/  F2FP.SATFINITE.E4M3.F32.PACK_AB_MERGE_C R7, R30, R25, R7 ;  /* 0x000000191e07723e */ /* 0x000fe40004807007 */
[----:B------:R-:W-:Y:S02]  /*7b00*/  F2FP.SATFINITE.E4M3.F32.PACK_AB_MERGE_C R4, R38, R41, R4 ;  /* 0x000000292604723e */ /* 0x000fe40004807004 */
[----:B------:R-:W-:-:S02]  /*7b10*/  F2FP.SATFINITE.E4M3.F32.PACK_AB_MERGE_C R6, R13, R26, R32 ;  /* 0x0000001a0d06723e */ /* 0x000fc40004807020 */
[----:B------:R-:W-:Y:S02]  /*7b20*/  F2FP.SATFINITE.E4M3.F32.PACK_AB_MERGE_C R11, R29, R24, R34 ;  /* 0x000000181d0b723e */ /* 0x000fe40004807022 */
[----:B------:R-:W-:Y:S01]  /*7b30*/  F2FP.SATFINITE.E4M3.F32.PACK_AB_MERGE_C R10, R20, R3, R10 ;  /* 0x00000003140a723e */ /* 0x000fe2000480700a */
[----:B------:R4:W-:Y:S04]  /*7b40*/  STS.128 [R50+0xb000], R4 ;  /* 0x00b0000432007388 */ /* 0x0009e80000000c00 */
[----:B------:R4:W-:Y:S02]  /*7b50*/  STS.128 [R0+0xb000], R8 ;  /* 0x00b0000800007388 */ /* 0x0009e40000000c00 */
.L_x_365:
[----:B------:R-:W-:Y:S05]  /*7b60*/  BSYNC B0 ;  /* 0x0000000000007941 */ /* 0x000fea0003800000 */
.L_x_358:
[----:B------:R-:W-:Y:S01]  /*7b70*/  @!PT LDS RZ, [RZ] ;  /* 0x00000000fffff984 */ /* 0x000fe20000000800 */
[----:B------:R-:W-:Y:S01]  /*7b80*/  @!PT LDS RZ, [RZ] ;  /* 0x00000000fffff984 */ /* 0x000fe20000000800 */
[----:B------:R-:W-:Y:S01]  /*7b90*/  @!PT LDS RZ, [RZ] ;  /* 0x00000000fffff984 */ /* 0x000fe20000000800 */
[----:B------:R-:W-:Y:S01]  /*7ba0*/  @!PT LDS RZ, [RZ] ;  /* 0x00000000fffff984 */ /* 0x000fe20000000800 */
[----:B------:R0:W-:Y:S06]  /*7bb0*/  MEMBAR.ALL.CTA ;  /* 0x0000000000007992 */ /* 0x0001ec0000008000 */
[----:B0-----:R-:W0:Y:S01]  /*7bc0*/  FENCE.VIEW.ASYNC.S ;  /* 0x00000000000073c6 */ /* 0x001e220000000000 */
[----:B------:R-:W-:Y:S05]  /*7bd0*/  WARPSYNC.ALL ;  /* 0x0000000000007948 */ /* 0x000fea0003800000 */
[----:B0-----:R-:W-:Y:S06]  /*7be0*/  BAR.SYNC.DEFER_BLOCKING 0xd, 0x180 ;  /* 0x0346000000007b1d */ /* 0x001fec0000010000 */
.L_x_355:
[----:B---34-:R-:W3:Y:S02]  /*7bf0*/  LDL R0, [R1+0x8] ;  /* 0x0000080001007983 */ /* 0x018ee40000100800 */
[----:B---3--:R-:W-:-:S13]  /*7c00*/  ISETP.NE.AND P0, PT, R0, 0x3, PT ;  /* 0x000000030000780c */ /* 0x008fda0003f05270 */
[----:B------:R-:W-:Y:S05]  /*7c10*/  @!P0 BRA `(.L_x_373) ;  /* 0x0000000000048947 */ /* 0x000fea0003800000 */
[----:B------:R-:W-:Y:S01]  /*7c20*/  BPT.TRAP 0x1 ;  /* 0x000000040000795c */ /* 0x000fe20000300000 */
.L_x_373:
[----:B01----:R-:W3:Y:S04]  /*7c30*/  LDL R3, [R1+0x4] ;  /* 0x0000040001037983 */ /* 0x003ee80000100800 */
[----:B------:R-:W4:Y:S01]  /*7c40*/  LDL R0, [R1+0xc] ;  /* 0x00000c0001007983 */ /* 0x000f220000100800 */
[----:B---3--:R-:W-:Y:S01]  /*7c50*/  IMAD R3, R3, 0x8, R16 ;  /* 0x0000000803037824 */ /* 0x008fe200078e0210 */
[----:B----45:R-:W-:-:S04]  /*7c60*/  SHF.L.U32 R6, R0, 0x1f, RZ ;  /* 0x0000001f00067819 */ /* 0x030fc800000006ff */
[----:B------:R0:W1:Y:S01]  /*7c70*/  SYNCS.PHASECHK.TRANS64.TRYWAIT P1, [R3+URZ+0x13230], R6 ;  /* 0x01323006030075a7 */ /* 0x000062000802017f */
[----:B------:R-:W-:Y:S05]  /*7c80*/  @!P0 BRA `(.L_x_374) ;  /* 0x0000000000048947 */ /* 0x000fea0003800000 */
[----:B------:R-:W-:Y:S01]  /*7c90*/  BPT.TRAP 0x1 ;  /* 0x000000040000795c */ /* 0x000fe20000300000 */
.L_x_374:
[----:B------:R-:W-:Y:S01]  /*7ca0*/  VIADD R0, R16, 0xe000 ;  /* 0x0000e00010007836 */ /* 0x000fe20000000000 */
[----:B------:R-:W-:Y:S02]  /*7cb0*/  LOP3.LUT R4, R31, 0x10000, RZ, 0xfc, !PT ;  /* 0x000100001f047812 */ /* 0x000fe400078efcff */
[----:B------:R-:W-:Y:S02]  /*7cc0*/  MOV R5, 0x80000020 ;  /* 0x8000002000057802 */ /* 0x000fe40000000f00 */
[----:B------:R-:W-:-:S04]  /*7cd0*/  SHF.R.U32.HI R0, RZ, 0x4, R0 ;  /* 0x00000004ff007819 */ /* 0x000fc80000011600 */
[----:B------:R-:W-:-:S04]  /*7ce0*/  LOP3.LUT R0, R0, 0x3fff, RZ, 0xc0, !PT ;  /* 0x00003fff00007812 */ /* 0x000fc800078ec0ff */
[----:B------:R-:W-:-:S05]  /*7cf0*/  LOP3.LUT R0, R0, 0x10000, RZ, 0xfc, !PT ;  /* 0x0001000000007812 */ /* 0x000fca00078efcff */
[----:B------:R3:W-:Y:S01]  /*7d00*/  STL [R1+0x18], R0 ;  /* 0x0000180001007387 */ /* 0x0007e20000100800 */
[----:B-1----:R-:W-:Y:S05]  /*7d10*/  @P1 BRA `(.L_x_375) ;  /* 0x0000000000081947 */ /* 0x002fea0003800000 */
[----:B------:R-:W1:Y:S02]  /*7d20*/  SYNCS.PHASECHK.TRANS64.TRYWAIT P1, [R3+URZ+0x13230], R6 ;  /* 0x01323006030075a7 */ /* 0x000e64000802017f */
[----:B-1----:R-:W-:Y:S05]  /*7d30*/  @!P1 BRA `(.L_x_376) ;  /* 0x000000d400189947 */ /* 0x002fea0003800000 */
.L_x_375:
[----:B---3--:R-:W3:Y:S04]  /*7d40*/  LDL R0, [R1+0x18] ;  /* 0x0000180001007983 */ /* 0x008ee80000100800 */
[----:B------:R-:W3:Y:S01]  /*7d50*/  LDL R106, [R1+0x4] ;  /* 0x00000400016a7983 */ /* 0x000ee20000100800 */
[----:B------:R-:W-:Y:S01]  /*7d60*/  IMAD.MOV.U32 R9, RZ, RZ, -0x7fffffe0 ;  /* 0x80000020ff097424 */ /* 0x000fe200078e00ff */
[----:B------:R-:W-:Y:S05]  /*7d70*/  WARPSYNC.ALL ;  /* 0x0000000000007948 */ /* 0x000fea0003800000 */
[----:B------:R-:W-:-:S02]  /*7d80*/  R2UR UR4, R4 ;  /* 0x00000000040472ca */ /* 0x000fc400000e0000 */
[----:B------:R-:W-:Y:S02]  /*7d90*/  R2UR UR5, R5 ;  /* 0x00000000050572ca */ /* 0x000fe400000e0000 */
[----:B------:R-:W-:Y:S01]  /*7da0*/  R2UR UR7, R9 ;  /* 0x00000000090772ca */ /* 0x000fe200000e0000 */
[----:B------:R-:W-:Y:S01]  /*7db0*/  WARPGROUP.ARRIVE ;  /* 0x00000000000079c5 */ /* 0x000fe20000000000 */
[----:B------:R-:W-:Y:S01]  /*7dc0*/  IMAD.MOV.U32 R7, RZ, RZ, -0x7fffffe0 ;  /* 0x80000020ff077424 */ /* 0x000fe200078e00ff */
[----:B--2---:R-:W-:Y:S01]  /*7dd0*/  P2R R14, PR, RZ, 0x1 ;  /* 0x00000001ff0e7803 */ /* 0x004fe20000000000 */
[----:B------:R-:W-:Y:S01]  /*7de0*/  IMAD.MOV.U32 R11, RZ, RZ, -0x7fffffe0 ;  /* 0x80000020ff0b7424 */ /* 0x000fe200078e00ff */
[C---:B------:R-:W-:Y:S02]  /*7df0*/  R2UR UR8, R4.reuse ;  /* 0x00000000040872ca */ /* 0x040fe400000e0000 */
[----:B------:R-:W-:Y:S02]  /*7e00*/  R2UR UR9, R5 ;  /* 0x00000000050972ca */ /* 0x000fe400000e0000 */
[----:B------:R-:W-:Y:S01]  /*7e10*/  R2UR UR11, R11 ;  /* 0x000000000b0b72ca */ /* 0x000fe200000e0000 */
[----:B------:R-:W-:Y:S01]  /*7e20*/  IMAD.MOV.U32 R13, RZ, RZ, -0x7fffffe0 ;  /* 0x80000020ff0d7424 */ /* 0x000fe200078e00ff */
[----:B------:R-:W-:-:S02]  /*7e30*/  R2UR UR12, R4 ;  /* 0x00000000040c72ca */ /* 0x000fc400000e0000 */
[----:B------:R-:W-:Y:S02]  /*7e40*/  R2UR UR13, R5 ;  /* 0x00000000050d72ca */ /* 0x000fe400000e0000 */
[----:B------:R-:W-:Y:S01]  /*7e50*/  R2UR UR15, R13 ;  /* 0x000000000d0f72ca */ /* 0x000fe200000e0000 */
[----:B---3--:R-:W-:Y:S02]  /*7e60*/  IMAD R8, R106, 0x280, R0 ;  /* 0x000002806a087824 */ /* 0x008fe400078e0200 */
[----:B------:R-:W2:Y:S01]  /*7e70*/  LDL R0, [R1+0x70] ;  /* 0x0000700001007983 */ /* 0x000ea20000100800 */
[----:B------:R-:W-:Y:S01]  /*7e80*/  IMAD.MOV.U32 R21, RZ, RZ, -0x7fffffe0 ;  /* 0x80000020ff157424 */ /* 0x000fe200078e00ff */
[----:B------:R-:W-:Y:S01]  /*7e90*/  BSSY B0, `(.L_x_377) ;  /* 0x00004ce000007945 */ /* 0x000fe20003800000 */
[C---:B------:R-:W-:Y:S01]  /*7ea0*/  R2UR UR6, R8.reuse ;  /* 0x00000000080672ca */ /* 0x040fe200000e0000 */
[C---:B01----:R-:W-:Y:S01]  /*7eb0*/  VIADD R6, R8.reuse, 0x80 ;  /* 0x0000008008067836 */ /* 0x043fe20000000000 */
[----:B------:R-:W0:Y:S01]  /*7ec0*/  S2R R108, SR_TID.X ;  /* 0x00000000006c7919 */ /* 0x000e220000002100 */
[C---:B------:R-:W-:Y:S01]  /*7ed0*/  VIADD R10, R8.reuse, 0x180 ;  /* 0x00000180080a7836 */ /* 0x040fe20000000000 */
[----:B------:R-:W-:Y:S01]  /*7ee0*/  R2UR UR19, R21 ;  /* 0x00000000151372ca */ /* 0x000fe200000e0000 */
[----:B------:R-:W-:-:S02]  /*7ef0*/  VIADD R12, R8, 0x200 ;  /* 0x00000200080c7836 */ /* 0x000fc40000000000 */
[----:B------:R-:W-:Y:S01]  /*7f00*/  VIADD R20, R8, 0x2 ;  /* 0x0000000208147836 */ /* 0x000fe20000000000 */
[----:B------:R-:W-:Y:S01]  /*7f10*/  R2UR UR10, R10 ;  /* 0x000000000a0a72ca */ /* 0x000fe200000e0000 */
[----:B------:R-:W-:Y:S01]  /*7f20*/  VIADD R10, R8, 0x82 ;  /* 0x00000082080a7836 */ /* 0x000fe20000000000 */
[----:B------:R-:W-:Y:S01]  /*7f30*/  R2UR UR14, R12 ;  /* 0x000000000c0e72ca */ /* 0x000fe200000e0000 */
[----:B------:R-:W-:Y:S01]  /*7f40*/  IMAD.MOV.U32 R11, RZ, RZ, -0x7fffffe0 ;  /* 0x80000020ff0b7424 */ /* 0x000fe200078e00ff */
[----:B------:R-:W-:Y:S01]  /*7f50*/  R2UR UR18, R20 ;  /* 0x00000000141272ca */ /* 0x000fe200000e0000 */
[----:B------:R-:W-:Y:S01]  /*7f60*/  QGMMA.64x32x32.F32.E4M3.E4M3 R88, gdesc[UR4], RZ, !UPT, gsb0 ;  /* 0x00600000045879f3 */ /* 0x000fe2000c0008ff */
[----:B------:R-:W-:Y:S02]  /*7f70*/  R2UR UR4, R4 ;  /* 0x00000000040472ca */ /* 0x000fe400000e0000 */
[----:B------:R-:W-:Y:S02]  /*7f80*/  R2UR UR5, R5 ;  /* 0x00000000050572ca */ /* 0x000fe400000e0000 */
[----:B------:R-:W-:Y:S01]  /*7f90*/  R2UR UR6, R6 ;  /* 0x00000000060672ca */ /* 0x000fe200000e0000 */
[----:B------:R-:W-:Y:S01]  /*7fa0*/  VIADD R6, R8, 0x100 ;  /* 0x0000010008067836 */ /* 0x000fe20000000000 */
[----:B------:R-:W-:Y:S01]  /*7fb0*/  R2UR UR7, R7 ;  /* 0x00000000070772ca */ /* 0x000fe200000e0000 */
[----:B------:R-:W-:Y:S01]  /*7fc0*/  IMAD.MOV.U32 R7, RZ, RZ, -0x7fffffe0 ;  /* 0x80000020ff077424 */ /* 0x000fe200078e00ff */
[----:B0-----:R-:W-:Y:S01]  /*7fd0*/  LOP3.LUT R108, R108, 0x7f, RZ, 0xc0, !PT ;  /* 0x0000007f6c6c7812 */ /* 0x001fe200078ec0ff */
[----:B------:R-:W-:-:S02]  /*7fe0*/  WARPGROUP.DEPBAR.LE gsb0, 0x0 ;  /* 0x00008000000079c5 */ /* 0x000fc40000010000 */
[----:B------:R-:W-:-:S08]  /*7ff0*/  WARPGROUP.ARRIVE ;  /* 0x00000000000079c5 */ /* 0x000fd00000000000 */
[----:B------:R-:W-:Y:S01]  /*8000*/  QGMMA.64x32x32.F32.E4M3.E4M3 R72, gdesc[UR4], RZ, !UPT, gsb0 ;  /* 0x00600000044879f3 */ /* 0x000fe2000c0008ff */
[----:B------:R-:W-:Y:S01]  /*8010*/  R2UR UR6, R6 ;  /* 0x00000000060672ca */ /* 0x000fe200000e0000 */
[C---:B------:R-:W-:Y:S01]  /*8020*/  VIADD R6, R4.reuse, 0x2 ;  /* 0x0000000204067836 */ /* 0x040fe20000000000 */
[----:B------:R-:W-:Y:S01]  /*8030*/  R2UR UR7, R7 ;  /* 0x00000000070772ca */ /* 0x000fe200000e0000 */
[----:B------:R-:W-:Y:S01]  /*8040*/  IMAD.MOV.U32 R7, RZ, RZ, -0x7fffffe0 ;  /* 0x80000020ff077424 */ /* 0x000fe200078e00ff */
[----:B------:R-:W-:Y:S02]  /*8050*/  R2UR UR4, R4 ;  /* 0x00000000040472ca */ /* 0x000fe400000e0000 */
[----:B------:R-:W-:Y:S02]  /*8060*/  R2UR UR5, R5 ;  /* 0x00000000050572ca */ /* 0x000fe400000e0000 */
[----:B------:R-:W-:Y:S02]  /*8070*/  R2UR UR16, R6 ;  /* 0x00000000061072ca */ /* 0x000fe400000e0000 */
[----:B------:R-:W-:Y:S01]  /*8080*/  R2UR UR17, R7 ;  /* 0x00000000071172ca */ /* 0x000fe200000e0000 */
[----:B------:R-:W-:-:S02]  /*8090*/  WARPGROUP.DEPBAR.LE gsb0, 0x0 ;  /* 0x00008000000079c5 */ /* 0x000fc40000010000 */
[----:B------:R-:W-:-:S06]  /*80a0*/  WARPGROUP.ARRIVE ;  /* 0x00000000000079c5 */ /* 0x000fcc0000000000 */
[----:B------:R-:W-:Y:S01]  /*80b0*/  QGMMA.64x32x32.F32.E4M3.E4M3 R56, gdesc[UR4], RZ, !UPT, gsb0 ;  /* 0x00600000043879f3 */ /* 0x000fe2000c0008ff */
[----:B------:R-:W-:Y:S02]  /*80c0*/  R2UR UR4, R6 ;  /* 0x00000000060472ca */ /* 0x000fe400000e0000 */
[----:B------:R-:W-:Y:S02]  /*80d0*/  R2UR UR5, R7 ;  /* 0x00000000070572ca */ /* 0x000fe400000e0000 */
[----:B------:R-:W-:Y:S01]  /*80e0*/  R2UR UR6, R10 ;  /* 0x000000000a0672ca */ /* 0x000fe200000e0000 */
[----:B------:R-:W-:Y:S01]  /*80f0*/  VIADD R10, R8, 0x102 ;  /* 0x00000102080a7836 */ /* 0x000fe20000000000 */
[----:B------:R-:W-:Y:S01]  /*8100*/  R2UR UR7, R11 ;  /* 0x000000000b0772ca */ /* 0x000fe200000e0000 */
[----:B------:R-:W-:Y:S01]  /*8110*/  IMAD.MOV.U32 R11, RZ, RZ, -0x7fffffe0 ;  /* 0x80000020ff0b7424 */ /* 0x000fe200078e00ff */
[----:B------:R-:W-:Y:S02]  /*8120*/  WARPGROUP.DEPBAR.LE gsb0, 0x0 ;  /* 0x00008000000079c5 */ /* 0x000fe40000010000 */
[----:B------:R-:W-:-:S06]  /*8130*/  WARPGROUP.ARRIVE ;  /* 0x00000000000079c5 */ /* 0x000fcc0000000000 */
[----:B------:R-:W-:Y:S01]  /*8140*/  QGMMA.64x32x32.F32.E4M3.E4M3 R40, gdesc[UR8], RZ, !UPT, gsb0 ;  /* 0x00600000082879f3 */ /* 0x000fe2000c0008ff */
[----:B------:R-:W-:Y:S02]  /*8150*/  R2UR UR8, R6 ;  /* 0x00000000060872ca */ /* 0x000fe400000e0000 */
[----:B------:R-:W-:Y:S01]  /*8160*/  R2UR UR9, R7 ;  /* 0x00000000070972ca */ /* 0x000fe200000e0000 */
[----:B------:R-:W-:Y:S02]  /*8170*/  WARPGROUP.DEPBAR.LE gsb0, 0x0 ;  /* 0x00008000000079c5 */ /* 0x000fe40000010000 */
[----:B------:R-:W-:-:S06]  /*8180*/  WARPGROUP.ARRIVE ;  /* 0x00000000000079c5 */ /* 0x000fcc0000000000 */
[----:B------:R-:W-:Y:S01]  /*8190*/  QGMMA.64x32x32.F32.E4M3.E4M3 R24, gdesc[UR12], RZ, !UPT, gsb0 ;  /* 0x006000000c1879f3 */ /* 0x000fe2000c0008ff */
[----:B--2---:R-:W-:-:S04]  /*81a0*/  IMAD.IADD R9, R0, 0x1, R105 ;  /* 0x0000000100097824 */ /* 0x004fc800078e0269 */
[----:B------:R-:W-:Y:S02]  /*81b0*/  IMAD R12, R104, -0xa0, R9 ;  /* 0xffffff60680c7824 */ /* 0x000fe400078e0209 */
[----:B------:R-:W-:-:S03]  /*81c0*/  IMAD.MOV.U32 R9, RZ, RZ, -0x7fffffe0 ;  /* 0x80000020ff097424 */ /* 0x000fc600078e00ff */
[C---:B------:R-:W-:Y:S02]  /*81d0*/  ISETP.GT.AND P5, PT, R12.reuse, RZ, PT ;  /* 0x000000ff0c00720c */ /* 0x040fe40003fa4270 */
[C---:B------:R-:W-:Y:S02]  /*81e0*/  ISETP.GT.AND P6, PT, R12.reuse, 0x1, PT ;  /* 0x000000010c00780c */ /* 0x040fe40003fc4270 */
[C---:B------:R-:W-:Y:S02]  /*81f0*/  ISETP.GT.AND P1, PT, R12.reuse, 0x8, PT ;  /* 0x000000080c00780c */ /* 0x040fe40003f24270 */
[C---:B------:R-:W-:Y:S02]  /*8200*/  ISETP.GT.AND P4, PT, R12.reuse, 0x9, PT ;  /* 0x000000090c00780c */ /* 0x040fe40003f84270 */
[C---:B------:R-:W-:Y:S02]  /*8210*/  ISETP.GT.AND P3, PT, R12.reuse, 0x10, PT ;  /* 0x000000100c00780c */ /* 0x040fe40003f64270 */
[----:B------:R-:W-:-:S02]  /*8220*/  ISETP.GT.AND P2, PT, R12, 0x11, PT ;  /* 0x000000110c00780c */ /* 0x000fc40003f44270 */
[----:B------:R-:W-:Y:S01]  /*8230*/  ISETP.GT.AND P0, PT, R12, 0x79, PT ;  /* 0x000000790c00780c */ /* 0x000fe20003f04270 */
[----:B------:R-:W-:Y:S02]  /*8240*/  WARPGROUP.DEPBAR.LE gsb0, 0x0 ;  /* 0x00008000000079c5 */ /* 0x000fe40000010000 */
[----:B------:R-:W-:-:S06]  /*8250*/  WARPGROUP.ARRIVE ;  /* 0x00000000000079c5 */ /* 0x000fcc0000000000 */
[----:B------:R-:W-:Y:S03]  /*8260*/  QGMMA.64x32x32.F32.E4M3.E4M3 R88, gdesc[UR16], R88, gsb0 ;  /* 0x00600000105879f3 */ /* 0x000fe60008000858 */
[----:B------:R-:W-:Y:S02]  /*8270*/  WARPGROUP.DEPBAR.LE gsb0, 0x0 ;  /* 0x00008000000079c5 */ /* 0x000fe40000010000 */
[----:B------:R-:W-:Y:S01]  /*8280*/  WARPGROUP.ARRIVE ;  /* 0x00000000000079c5 */ /* 0x000fe20000000000 */
[----:B------:R-:W-:Y:S02]  /*8290*/  FSEL R13, R88, -INF , P5 ;  /* 0xff800000580d7808 */ /* 0x000fe40002800000 */
[----:B------:R-:W-:Y:S02]  /*82a0*/  FSEL R89, R89, -INF , P6 ;  /* 0xff80000059597808 */ /* 0x000fe40003000000 */
[----:B------:R-:W-:Y:S01]  /*82b0*/  FSEL R15, R92, -INF , P1 ;  /* 0xff8000005c0f7808 */ /* 0x000fe20000800000 */
[----:B------:R-:W-:Y:S01]  /*82c0*/  QGMMA.64x32x32.F32.E4M3.E4M3 R72, gdesc[UR4], R72, gsb0 ;  /* 0x00600000044879f3 */ /* 0x000fe20008000848 */
[----:B------:R-:W-:Y:S01]  /*82d0*/  R2UR UR6, R10 ;  /* 0x000000000a0672ca */ /* 0x000fe200000e0000 */
[----:B------:R-:W-:Y:S01]  /*82e0*/  VIADD R10, R8, 0x182 ;  /* 0x00000182080a7836 */ /* 0x000fe20000000000 */
[----:B------:R-:W-:Y:S01]  /*82f0*/  R2UR UR7, R11 ;  /* 0x000000000b0772ca */ /* 0x000fe200000e0000 */
[----:B------:R-:W-:Y:S01]  /*8300*/  IMAD.MOV.U32 R11, RZ, RZ, -0x7fffffe0 ;  /* 0x80000020ff0b7424 */ /* 0x000fe200078e00ff */
[----:B------:R-:W-:Y:S01]  /*8310*/  R2UR UR4, R6 ;  /* 0x00000000060472ca */ /* 0x000fe200000e0000 */
[----:B------:R-:W-:Y:S01]  /*8320*/  VIADD R8, R8, 0x202 ;  /* 0x0000020208087836 */ /* 0x000fe20000000000 */
[----:B------:R-:W-:-:S02]  /*8330*/  R2UR UR5, R7 ;  /* 0x00000000070572ca */ /* 0x000fc400000e0000 */
[----:B------:R-:W-:Y:S02]  /*8340*/  R2UR UR10, R10 ;  /* 0x000000000a0a72ca */ /* 0x000fe400000e0000 */
[----:B------:R-:W-:Y:S02]  /*8350*/  R2UR UR11, R11 ;  /* 0x000000000b0b72ca */ /* 0x000fe400000e0000 */
[----:B------:R-:W-:Y:S02]  /*8360*/  FMNMX.FTZ R0, R13, R89, !PT ;  /* 0x000000590d007209 */ /* 0x000fe40007810000 */
        /* <DEDUP_REMOVED lines=13> */
[----:B------:R-:W-:Y:S02]  /*8440*/  FSEL R101, R101, -INF , P6 ;  /* 0xff80000065657808 */ /* 0x000fe40003000000 */
[----:B------:R-:W-:-:S02]  /*8450*/  ISETP.GT.AND P4, PT, R12, 0x20, PT ;  /* 0x000000200c00780c */ /* 0x000fc40003f84270 */
[----:B------:R-:W-:Y:S02]  /*8460*/  FMNMX.FTZ R0, R113, R0, !PT ;  /* 0x0000000071007209 */ /* 0x000fe40007810000 */
[----:B------:R-:W-:Y:S02]  /*8470*/  FSEL R107, R98, -INF , P3 ;  /* 0xff800000626b7808 */ /* 0x000fe40001800000 */
[----:B------:R-:W-:Y:S02]  /*8480*/  ISETP.GT.AND P3, PT, R12, 0x21, PT ;  /* 0x000000210c00780c */ /* 0x000fe40003f64270 */
[----:B------:R-:W-:Y:S02]  /*8490*/  FMNMX.FTZ R0, R101, R0, !PT ;  /* 0x0000000065007209 */ /* 0x000fe40007810000 */
[----:B------:R-:W-:Y:S02]  /*84a0*/  FSEL R21, R94, -INF , P1 ;  /* 0xff8000005e157808 */ /* 0x000fe40000800000 */
[----:B------:R-:W-:-:S02]  /*84b0*/  ISETP.GT.AND P1, PT, R12, 0x28, PT ;  /* 0x000000280c00780c */ /* 0x000fc40003f24270 */
[----:B------:R-:W-:Y:S02]  /*84c0*/  FSEL R99, R99, -INF , P2 ;  /* 0xff80000063637808 */ /* 0x000fe40001000000 */
[----:B------:R-:W-:Y:S01]  /*84d0*/  ISETP.GT.AND P2, PT, R12, 0x29, PT ;  /* 0x000000290c00780c */ /* 0x000fe20003f44270 */
[----:B------:R-:W-:Y:S02]  /*84e0*/  WARPGROUP.DEPBAR.LE gsb0, 0x0 ;  /* 0x00008000000079c5 */ /* 0x000fe40000010000 */
[----:B------:R-:W-:Y:S01]  /*84f0*/  WARPGROUP.ARRIVE ;  /* 0x00000000000079c5 */ /* 0x000fe20000000000 */
[----:B------:R-:W-:Y:S02]  /*8500*/  FSEL R115, R72, -INF , P4 ;  /* 0xff80000048737808 */ /* 0x000fe40002000000 */
[----:B------:R-:W-:Y:S02]  /*8510*/  FSEL R73, R73, -INF , P3 ;  /* 0xff80000049497808 */ /* 0x000fe40001800000 */
[----:B------:R-:W-:Y:S01]  /*8520*/  FMNMX.FTZ R0, R115, R0, !PT ;  /* 0x0000000073007209 */ /* 0x000fe20007810000 */
[----:B------:R-:W-:Y:S01]  /*8530*/  QGMMA.64x32x32.F32.E4M3.E4M3 R56, gdesc[UR4], R56, gsb0 ;  /* 0x00600000043879f3 */ /* 0x000fe20008000838 */
[----:B------:R-:W-:-:S02]  /*8540*/  R2UR UR7, R9 ;  /* 0x00000000090772ca */ /* 0x000fc400000e0000 */
[----:B------:R-:W-:Y:S02]  /*8550*/  FSEL R9, R76, -INF , P1 ;  /* 0xff8000004c097808 */ /* 0x000fe40000800000 */
[----:B------:R-:W-:Y:S02]  /*8560*/  FMNMX.FTZ R0, R73, R0, !PT ;  /* 0x0000000049007209 */ /* 0x000fe40007810000 */
[----:B------:R-:W-:Y:S02]  /*8570*/  FSEL R103, R103, -INF , P6 ;  /* 0xff80000067677808 */ /* 0x000fe40003000000 */
[----:B------:R-:W-:Y:S02]  /*8580*/  ISETP.GT.AND P6, PT, R12, 0x30, PT ;  /* 0x000000300c00780c */ /* 0x000fe40003fc4270 */
        /* <DEDUP_REMOVED lines=10> */
[----:B------:R-:W-:Y:S02]  /*8630*/  R2UR UR6, R8 ;  /* 0x00000000080672ca */ /* 0x000fe400000e0000 */
[----:B------:R-:W-:Y:S02]  /*8640*/  R2UR UR4, R6 ;  /* 0x00000000060472ca */ /* 0x000fe400000e0000 */
[----:B------:R-:W-:Y:S02]  /*8650*/  R2UR UR5, R7 ;  /* 0x00000000070572ca */ /* 0x000fe400000e0000 */
        /* <DEDUP_REMOVED lines=11> */
[----:B------:R-:W-:Y:S01]  /*8710*/  FSEL R85, R82, -INF , P6 ;  /* 0xff80000052557808 */ /* 0x000fe20003000000 */
[----:B------:R-:W-:Y:S02]  /*8720*/  WARPGROUP.DEPBAR.LE gsb0, 0x0 ;  /* 0x00008000000079c5 */ /* 0x000fe40000010000 */
[----:B------:R-:W-:Y:S01]  /*8730*/  WARPGROUP.ARRIVE ;  /* 0x00000000000079c5 */ /* 0x000fe20000000000 */
[----:B------:R-:W-:-:S02]  /*8740*/  FSEL R127, R56, -INF , P1 ;  /* 0xff800000387f7808 */ /* 0x000fc40000800000 */
[C---:B------:R-:W-:Y:S02]  /*8750*/  ISETP.GT.AND P6, PT, R12.reuse, 0x48, PT ;  /* 0x000000480c00780c */ /* 0x040fe40003fc4270 */
[----:B------:R-:W-:Y:S01]  /*8760*/  FSEL R57, R57, -INF , P2 ;  /* 0xff80000039397808 */ /* 0x000fe20001000000 */
[----:B------:R-:W-:Y:S01]  /*8770*/  QGMMA.64x32x32.F32.E4M3.E4M3 R40, gdesc[UR8], R40, gsb0 ;  /* 0x00600000082879f3 */ /* 0x000fe20008000828 */
        /* <DEDUP_REMOVED lines=23> */
[----:B------:R-:W-:Y:S02]  /*88f0*/  FSEL R69, R69, -INF , P2 ;  /* 0xff80000045457808 */ /* 0x000fe40001000000 */
[----:B------:R-:W-:Y:S02]  /*8900*/  FMNMX.FTZ R0, R137, R0, !PT ;  /* 0x0000000089007209 */ /* 0x000fe40007810000 */
[----:B------:R-:W-:Y:S02]  /*8910*/  FSEL R63, R63, -INF , P5 ;  /* 0xff8000003f3f7808 */ /* 0x000fe40002800000 */
[----:B------:R-:W-:Y:S02]  /*8920*/  ISETP.GT.AND P5, PT, R12, 0x61, PT ;  /* 0x000000610c00780c */ /* 0x000fe40003fa4270 */
[----:B------:R-:W-:-:S02]  /*8930*/  FMNMX.FTZ R0, R69, R0, !PT ;  /* 0x0000000045007209 */ /* 0x000fc40007810000 */
        /* <DEDUP_REMOVED lines=25> */
[----:B------:R-:W-:Y:S02]  /*8ad0*/  FMNMX.FTZ R0, R49, R0, !PT ;  /* 0x0000000031007209 */ /* 0x000fe40007810000 */
[----:B------:R-:W-:-:S02]  /*8ae0*/  FSEL R43, R43, -INF , P5 ;  /* 0xff8000002b2b7808 */ /* 0x000fc40002800000 */
[C---:B------:R-:W-:Y:S02]  /*8af0*/  ISETP.GT.AND P5, PT, R12.reuse, 0x80, PT ;  /* 0x000000800c00780c */ /* 0x040fe40003fa4270 */
[----:B------:R-:W-:Y:S02]  /*8b00*/  FSEL R53, R53, -INF , P0 ;  /* 0xff80000035357808 */ /* 0x000fe40000000000 */
[----:B------:R-:W-:Y:S02]  /*8b10*/  FMNMX.FTZ R0, R155, R0, !PT ;  /* 0x000000009b007209 */ /* 0x000fe40007810000 */
[----:B------:R-:W-:Y:S02]  /*8b20*/  ISETP.GT.AND P0, PT, R12, 0x81, PT ;  /* 0x000000810c00780c */ /* 0x000fe40003f04270 */
[----:B------:R-:W-:Y:S02]  /*8b30*/  FMNMX.FTZ R0, R53, R0, !PT ;  /* 0x0000000035007209 */ /* 0x000fe40007810000 */
[----:B------:R-:W-:-:S02]  /*8b40*/  FSEL R50, R50, -INF , P1 ;  /* 0xff80000032327808 */ /* 0x000fc40000800000 */
[C---:B------:R-:W-:Y:S02]  /*8b50*/  ISETP.GT.AND P1, PT, R12.reuse, 0x88, PT ;  /* 0x000000880c00780c */ /* 0x040fe40003f24270 */
[----:B------:R-:W-:Y:S02]  /*8b60*/  FSEL R51, R51, -INF , P2 ;  /* 0xff80000033337808 */ /* 0x000fe40001000000 */
[C---:B------:R-:W-:Y:S02]  /*8b70*/  ISETP.GT.AND P2, PT, R12.reuse, 0x89, PT ;  /* 0x000000890c00780c */ /* 0x040fe40003f44270 */
[----:B------:R-:W-:Y:S02]  /*8b80*/  FSEL R47, R47, -INF , P3 ;  /* 0xff8000002f2f7808 */ /* 0x000fe40001800000 */
[----:B------:R-:W-:Y:S01]  /*8b90*/  ISETP.GT.AND P3, PT, R12, 0x90, PT ;  /* 0x000000900c00780c */ /* 0x000fe20003f64270 */
[----:B------:R-:W-:Y:S02]  /*8ba0*/  WARPGROUP.DEPBAR.LE gsb0, 0x0 ;  /* 0x00008000000079c5 */ /* 0x000fe40000010000 */
[----:B------:R-:W-:-:S02]  /*8bb0*/  FSEL R24, R24, -INF , P5 ;  /* 0xff80000018187808 */ /* 0x000fc40002800000 */
[----:B------:R-:W-:Y:S02]  /*8bc0*/  FSEL R25, R25, -INF , P0 ;  /* 0xff80000019197808 */ /* 0x000fe40000000000 */
[----:B------:R-:W-:Y:S02]  /*8bd0*/  FMNMX.FTZ R0, R24, R0, !PT ;  /* 0x0000000018007209 */ /* 0x000fe40007810000 */
[----:B------:R-:W-:Y:S02]  /*8be0*/  FSEL R28, R28, -INF , P1 ;  /* 0xff8000001c1c7808 */ /* 0x000fe40000800000 */
[----:B------:R-:W-:Y:S02]  /*8bf0*/  FMNMX.FTZ R0, R25, R0, !PT ;  /* 0x0000000019007209 */ /* 0x000fe40007810000 */
[----:B------:R-:W-:Y:S02]  /*8c00*/  FSEL R29, R29, -INF , P2 ;  /* 0xff8000001d1d7808 */ /* 0x000fe40001000000 */
[----:B------:R-:W-:-:S02]  /*8c10*/  FMNMX.FTZ R0, R28, R0, !PT ;  /* 0x000000001c007209 */ /* 0x000fc40007810000 */
[----:B------:R-:W-:Y:S02]  /*8c20*/  FSEL R153, R46, -INF , P4 ;  /* 0xff8000002e997808 */ /* 0x000fe40002000000 */
[----:B------:R-:W-:Y:S02]  /*8c30*/  FSEL R32, R32, -INF , P3 ;  /* 0xff80000020207808 */ /* 0x000fe40001800000 */
[----:B------:R-:W-:Y:S02]  /*8c40*/  FMNMX.FTZ R0, R29, R0, !PT ;  /* 0x000000001d007209 */ /* 0x000fe40007810000 */
[----:B------:R-:W-:Y:S02]  /*8c50*/  ISETP.GT.AND P4, PT, R12, 0x91, PT ;  /* 0x000000910c00780c */ /* 0x000fe40003f84270 */
[----:B------:R-:W-:Y:S02]  /*8c60*/  FMNMX.FTZ R0, R32, R0, !PT ;  /* 0x0000000020007209 */ /* 0x000fe40007810000 */
[----:B------:R-:W-:-:S02]  /*8c70*/  FSEL R8, R33, -INF , P4 ;  /* 0xff80000021087808 */ /* 0x000fc40002000000 */
[----:B------:R-:W-:Y:S02]  /*8c80*/  ISETP.GT.AND P5, PT, R12, 0x98, PT ;  /* 0x000000980c00780c */ /* 0x000fe40003fa4270 */
[----:B------:R-:W-:Y:S02]  /*8c90*/  FMNMX.FTZ R0, R8, R0, !PT ;  /* 0x0000000008007209 */ /* 0x000fe40007810000 */
[----:B------:R-:W-:Y:S02]  /*8ca0*/  FSEL R33, R36, -INF , P5 ;  /* 0xff80000024217808 */ /* 0x000fe40002800000 */
[----:B------:R-:W-:Y:S02]  /*8cb0*/  ISETP.GT.AND P6, PT, R12, 0x99, PT ;  /* 0x000000990c00780c */ /* 0x000fe40003fc4270 */
[----:B------:R-:W-:Y:S02]  /*8cc0*/  FMNMX.FTZ R0, R33, R0, !PT ;  /* 0x0000000021007209 */ /* 0x000fe40007810000 */
[----:B------:R-:W-:-:S02]  /*8cd0*/  FSEL R37, R37, -INF , P6 ;  /* 0xff80000025257808 */ /* 0x000fc40003000000 */
[----:B------:R-:W-:Y:S02]  /*8ce0*/  P2R R40, PR, RZ, 0x1 ;  /* 0x00000001ff287803 */ /* 0x000fe40000000000 */
[----:B------:R-:W-:Y:S02]  /*8cf0*/  FMNMX.FTZ R20, R37, R0, !PT ;  /* 0x0000000025147209 */ /* 0x000fe40007810000 */
[----:B------:R-:W-:Y:S02]  /*8d00*/  ISETP.GT.AND P0, PT, R12, 0x80, PT ;  /* 0x000000800c00780c */ /* 0x000fe40003f04270 */
[----:B------:R-:W-:Y:S01]  /*8d10*/  P2R R42, PR, RZ, 0x2 ;  /* 0x00000002ff2a7803 */ /* 0x000fe20000000000 */
[----:B------:R-:W0:Y:S01]  /*8d20*/  SHFL.BFLY PT, R0, R20, 0x2, 0x1f ;  /* 0x0c401f0014007f89 */ /* 0x000e2200000e0000 */
[----:B------:R-:W-:Y:S02]  /*8d30*/  FSEL R26, R26, -INF , P0 ;  /* 0xff8000001a1a7808 */ /* 0x000fe40000000000 */
[----:B------:R-:W-:-:S02]  /*8d40*/  ISETP.NE.AND P0, PT, R40, RZ, PT ;  /* 0x000000ff2800720c */ /* 0x000fc40003f05270 */
[----:B------:R-:W-:Y:S02]  /*8d50*/  FMNMX.FTZ R40, R11, R91, !PT ;  /* 0x0000005b0b287209 */ /* 0x000fe40007810000 */
[----:B------:R-:W-:Y:S02]  /*8d60*/  ISETP.GT.AND P1, PT, R12, 0x79, PT ;  /* 0x000000790c00780c */ /* 0x000fe40003f24270 */
[----:B------:R-:W-:Y:S02]  /*8d70*/  FMNMX.FTZ R40, R21, R40, !PT ;  /* 0x0000002815287209 */ /* 0x000fe40007810000 */
[----:B------:R-:W-:Y:S02]  /*8d80*/  FSEL R55, R55, -INF , P1 ;  /* 0xff80000037377808 */ /* 0x000fe40000800000 */
[----:B------:R-:W-:Y:S02]  /*8d90*/  ISETP.NE.AND P1, PT, R42, RZ, PT ;  /* 0x000000ff2a00720c */ /* 0x000fe40003f25270 */
[----:B------:R-:W-:-:S02]  /*8da0*/  FMNMX.FTZ R42, R95, R40, !PT ;  /* 0x000000285f2a7209 */ /* 0x000fc40007810000 */
[----:B------:R-:W-:Y:S02]  /*8db0*/  P2R R44, PR, RZ, 0x8 ;  /* 0x00000008ff2c7803 */ /* 0x000fe40000000000 */
[----:B------:R-:W-:Y:S02]  /*8dc0*/  FMNMX.FTZ R42, R107, R42, !PT ;  /* 0x0000002a6b2a7209 */ /* 0x000fe40007810000 */
[----:B------:R-:W-:Y:S02]  /*8dd0*/  P2R R46, PR, RZ, 0x4 ;  /* 0x00000004ff2e7803 */ /* 0x000fe40000000000 */
[----:B------:R-:W-:Y:S02]  /*8de0*/  FMNMX.FTZ R42, R99, R42, !PT ;  /* 0x0000002a632a7209 */ /* 0x000fe40007810000 */
[----:B0-----:R-:W-:Y:S02]  /*8df0*/  FMNMX.FTZ R36, R20, R0, !PT ;  /* 0x0000000014247209 */ /* 0x001fe40007810000 */
[----:B------:R-:W-:-:S02]  /*8e00*/  FMNMX.FTZ R42, R111, R42, !PT ;  /* 0x0000002a6f2a7209 */ /* 0x000fc40007810000 */
[----:B------:R-:W-:Y:S01]  /*8e10*/  ISETP.GT.AND P2, PT, R12, 0x78, PT ;  /* 0x000000780c00780c */ /* 0x000fe20003f44270 */
[----:B------:R-:W0:Y:S01]  /*8e20*/  SHFL.BFLY PT, R0, R36, 0x1, 0x1f ;  /* 0x0c201f0024007f89 */ /* 0x000e2200000e0000 */
[----:B------:R-:W-:Y:S02]  /*8e30*/  FSEL R27, R27, -INF , P0 ;  /* 0xff8000001b1b7808 */ /* 0x000fe40000000000 */
[----:B------:R-:W-:Y:S02]  /*8e40*/  FSEL R54, R54, -INF , P2 ;  /* 0xff80000036367808 */ /* 0x000fe40001000000 */
[----:B------:R-:W-:Y:S02]  /*8e50*/  ISETP.NE.AND P2, PT, R46, RZ, PT ;  /* 0x000000ff2e00720c */ /* 0x000fe40003f45270 */
[----:B------:R-:W-:Y:S02]  /*8e60*/  FSEL R35, R35, -INF , P4 ;  /* 0xff80000023237808 */ /* 0x000fe40002000000 */
[----:B------:R-:W-:-:S02]  /*8e70*/  FSEL R31, R31, -INF , P2 ;  /* 0xff8000001f1f7808 */ /* 0x000fc40001000000 */
[----:B------:R-:W-:Y:S02]  /*8e80*/  ISETP.NE.AND P0, PT, R14, RZ, PT ;  /* 0x000000ff0e00720c */ /* 0x000fe40003f05270 */
[----:B------:R-:W-:Y:S02]  /*8e90*/  ISETP.NE.AND P2, PT, R108, RZ, PT ;  /* 0x000000ff6c00720c */ /* 0x000fe40003f45270 */
[----:B0-----:R-:W-:-:S11]  /*8ea0*/  FMNMX.FTZ R0, R36, R0, !PT ;  /* 0x0000000024007209 */ /* 0x001fd60007810000 */
[----:B------:R-:W-:Y:S01]  /*8eb0*/  @!P2 VIADD R3, R3, 0x13240 ;  /* 0x000132400303a836 */ /* 0x000fe20000000000 */
[----:B------:R-:W-:Y:S01]  /*8ec0*/  FSETP.NEU.FTZ.AND P3, PT, R0, -INF , PT ;  /* 0xff8000000000780b */ /* 0x000fe20003f7d000 */
[----:B------:R-:W-:-:S05]  /*8ed0*/  FFMA.FTZ R10, R2, R0, -8 ;  /* 0xc1000000020a7423 */ /* 0x000fca0000010000 */
[----:B------:R-:W-:Y:S02]  /*8ee0*/  FSEL R10, R10, RZ, P3 ;  /* 0x000000ff0a0a7208 */ /* 0x000fe40001800000 */
[----:B------:R-:W-:Y:S02]  /*8ef0*/  ISETP.NE.AND P3, PT, R44, RZ, PT ;  /* 0x000000ff2c00720c */ /* 0x000fe40003f65270 */
[----:B------:R-:W-:Y:S01]  /*8f00*/  FMNMX.FTZ R44, R103, R42, !PT ;  /* 0x0000002a672c7209 */ /* 0x000fe20007810000 */
[----:B------:R-:W-:-:S01]  /*8f10*/  FFMA.FTZ R9, R2, R9, -R10 ;  /* 0x0000000902097223 */ /* 0x000fc2000001080a */
[--C-:B------:R-:W-:Y:S01]  /*8f20*/  FFMA.FTZ R36, R2, R113, -R10.reuse ;  /* 0x0000007102247223 */ /* 0x100fe2000001080a */
[----:B------:R-:W-:Y:S01]  /*8f30*/  FSEL R113, R30, -INF , P1 ;  /* 0xff8000001e717808 */ /* 0x000fe20000800000 */
[C-C-:B------:R-:W-:Y:S01]  /*8f40*/  FFMA.FTZ R115, R2.reuse, R115, -R10.reuse ;  /* 0x0000007302737223 */ /* 0x140fe2000001080a */
[----:B------:R-:W-:Y:S01]  /*8f50*/  FMNMX.FTZ R44, R77, R44, !PT ;  /* 0x0000002c4d2c7209 */ /* 0x000fe20007810000 */
[----:B------:R-:W-:Y:S01]  /*8f60*/  MUFU.EX2 R42, R9 ;  /* 0x00000009002a7308 */ /* 0x000fe20000000800 */
[----:B------:R-:W-:-:S01]  /*8f70*/  FFMA.FTZ R12, R2, R13, -R10 ;  /* 0x0000000d020c7223 */ /* 0x000fc2000001080a */
[C-C-:B------:R-:W-:Y:S01]  /*8f80*/  FFMA.FTZ R13, R2.reuse, R89, -R10.reuse ;  /* 0x00000059020d7223 */ /* 0x140fe2000001080a */
[----:B------:R-:W-:Y:S01]  /*8f90*/  FMNMX.FTZ R44, R75, R44, !PT ;  /* 0x0000002c4b2c7209 */ /* 0x000fe20007810000 */
[C-C-:B------:R-:W-:Y:S01]  /*8fa0*/  FFMA.FTZ R89, R2.reuse, R97, -R10.reuse ;  /* 0x0000006102597223 */ /* 0x140fe2000001080a */
[----:B------:R-:W-:-:S01]  /*8fb0*/  FFMA.FTZ R97, R2, R117, -R10 ;  /* 0x0000007502617223 */ /* 0x000fc2000001080a */
[----:B------:R-:W-:Y:S01]  /*8fc0*/  FSEL R117, R38, -INF , P5 ;  /* 0xff80000026757808 */ /* 0x000fe20002800000 */
[----:B------:R-:W-:-:S01]  /*8fd0*/  FFMA.FTZ R64, R2, R41, -R10 ;  /* 0x0000002902407223 */ /* 0x000fc2000001080a */
[----:B------:R-:W-:Y:S01]  /*8fe0*/  FMNMX.FTZ R44, R81, R44, !PT ;  /* 0x0000002c512c7209 */ /* 0x000fe20007810000 */
[----:B------:R0:W-:Y:S01]  /*8ff0*/  MUFU.EX2 R40, R115 ;  /* 0x0000007300287308 */ /* 0x0001e20000000800 */
[----:B------:R-:W-:Y:S01]  /*9000*/  FSEL R41, R39, -INF , P6 ;  /* 0xff80000027297808 */ /* 0x000fe20003000000 */
[C-C-:B------:R-:W-:Y:S01]  /*9010*/  FFMA.FTZ R119, R2.reuse, R119, -R10.reuse ;  /* 0x0000007702777223 */ /* 0x140fe2000001080a */
[----:B------:R-:W-:Y:S01]  /*9020*/  FMNMX.FTZ R46, R79, R44, !PT ;  /* 0x0000002c4f2e7209 */ /* 0x000fe20007810000 */
[C-C-:B------:R-:W-:Y:S01]  /*9030*/  FFMA.FTZ R14, R2.reuse, R15, -R10.reuse ;  /* 0x0000000f020e7223 */ /* 0x140fe2000001080a */
[----:B------:R-:W-:-:S01]  /*9040*/  FFMA.FTZ R15, R2, R93, -R10 ;  /* 0x0000005d020f7223 */ /* 0x000fc2000001080a */
[--C-:B------:R-:W-:Y:S01]  /*9050*/  FFMA.FTZ R20, R2, R109, -R10.reuse ;  /* 0x0000006d02147223 */ /* 0x100fe2000001080a */
[----:B------:R-:W-:Y:S01]  /*9060*/  FMNMX.FTZ R46, R85, R46, !PT ;  /* 0x0000002e552e7209 */ /* 0x000fe20007810000 */
[----:B------:R1:W-:Y:S01]  /*9070*/  MUFU.EX2 R44, R119 ;  /* 0x00000077002c7308 */ /* 0x0003e20000000800 */
[----:B0-----:R-:W-:Y:S01]  /*9080*/  FSEL R115, R34, -INF , P3 ;  /* 0xff80000022737808 */ /* 0x001fe20001800000 */
[C-C-:B------:R-:W-:Y:S01]  /*9090*/  FFMA.FTZ R93, R2.reuse, R101, -R10.reuse ;  /* 0x00000065025d7223 */ /* 0x140fe2000001080a */
[----:B------:R-:W-:Y:S01]  /*90a0*/  FMNMX.FTZ R46, R83, R46, !PT ;  /* 0x0000002e532e7209 */ /* 0x000fe20007810000 */
[C-C-:B------:R-:W-:Y:S01]  /*90b0*/  FFMA.FTZ R73, R2.reuse, R73, -R10.reuse ;  /* 0x0000004902497223 */ /* 0x140fe2000001080a */
[----:B------:R-:W-:-:S01]  /*90c0*/  FFMA.FTZ R101, R2, R121, -R10 ;  /* 0x0000007902657223 */ /* 0x000fc2000001080a */
[C-C-:B------:R-:W-:Y:S01]  /*90d0*/  FFMA.FTZ R123, R2.reuse, R123, -R10.reuse ;  /* 0x0000007b027b7223 */ /* 0x140fe2000001080a */
[----:B------:R-:W-:Y:S01]  /*90e0*/  FMNMX.FTZ R46, R131, R46, !PT ;  /* 0x0000002e832e7209 */ /* 0x000fe20007810000 */
[C-C-:B------:R-:W-:Y:S01]  /*90f0*/  FFMA.FTZ R109, R2.reuse, R125, -R10.reuse ;  /* 0x0000007d026d7223 */ /* 0x140fe2000001080a */
[----:B-1----:R-:W-:-:S01]  /*9100*/  FFMA.FTZ R119, R2, R8, -R10 ;  /* 0x0000000802777223 */ /* 0x002fc2000001080a */
[C-C-:B------:R-:W-:Y:S01]  /*9110*/  FFMA.FTZ R8, R2.reuse, R33, -R10.reuse ;  /* 0x0000002102087223 */ /* 0x140fe2000001080a */
[----:B------:R-:W-:Y:S01]  /*9120*/  FMNMX.FTZ R48, R87, R46, !PT ;  /* 0x0000002e57307209 */ /* 0x000fe20007810000 */
[C-C-:B------:R-:W-:Y:S01]  /*9130*/  FFMA.FTZ R127, R2.reuse, R127, -R10.reuse ;  /* 0x0000007f027f7223 */ /* 0x140fe2000001080a */
[----:B------:R-:W-:-:S01]  /*9140*/  FFMA.FTZ R57, R2, R57, -R10 ;  /* 0x0000003902397223 */ /* 0x000fc2000001080a */
        /* <DEDUP_REMOVED lines=24> */
[----:B------:R-:W-:Y:S01]  /*92d0*/  MUFU.EX2 R12, R12 ;  /* 0x0000000c000c7308 */ /* 0x000fe20000000800 */
[----:B------:R-:W-:-:S04]  /*92e0*/  FMNMX.FTZ R52, R145, R52, !PT ;  /* 0x0000003491347209 */ /* 0x000fc80007810000 */
[----:B------:R-:W-:-:S03]  /*92f0*/  FMNMX.FTZ R56, R71, R52, !PT ;  /* 0x0000003447387209 */ /* 0x000fc60007810000 */
        /* <DEDUP_REMOVED lines=9> */
[----:B------:R-:W0:Y:S01]  /*9390*/  MUFU.EX2 R15, R15 ;  /* 0x0000000f000f7308 */ /* 0x000e220000000800 */
[----:B------:R-:W-:-:S04]  /*93a0*/  FMNMX.FTZ R58, R54, R9, !PT ;  /* 0x00000009363a7209 */ /* 0x000fc80007810000 */
[----:B------:R-:W-:-:S03]  /*93b0*/  FMNMX.FTZ R9, R55, R58, !PT ;  /* 0x0000003a37097209 */ /* 0x000fc60007810000 */
[----:B------:R-:W-:Y:S01]  /*93c0*/  MUFU.EX2 R20, R20 ;  /* 0x0000001400147308 */ /* 0x000fe20000000800 */
[----:B------:R-:W-:-:S04]  /*93d0*/  FMNMX.FTZ R60, R26, R9, !PT ;  /* 0x000000091a3c7209 */ /* 0x000fc80007810000 */
[----:B------:R-:W-:-:S03]  /*93e0*/  FMNMX.FTZ R60, R27, R60, !PT ;  /* 0x0000003c1b3c7209 */ /* 0x000fc60007810000 */
[----:B------:R-:W-:Y:S01]  /*93f0*/  MUFU.EX2 R89, R89 ;  /* 0x0000005900597308 */ /* 0x000fe20000000800 */
[----:B------:R-:W-:Y:S02]  /*9400*/  FMNMX.FTZ R60, R113, R60, !PT ;  /* 0x0000003c713c7209 */ /* 0x000fe40007810000 */
[----:B0-----:R-:W-:Y:S02]  /*9410*/  F2FP.SATFINITE.E4M3.F32.PACK_AB_MERGE_C R152, R15, R14, RZ ;  /* 0x0000000e0f98723e */ /* 0x001fe400048070ff */
[----:B------:R-:W-:Y:S02]  /*9420*/  FMNMX.FTZ R60, R31, R60, !PT ;  /* 0x0000003c1f3c7209 */ /* 0x000fe40007810000 */
[----:B------:R-:W-:Y:S01]  /*9430*/  F2FP.SATFINITE.E4M3.F32.PACK_AB_MERGE_C R152, R13, R12, R152 ;  /* 0x0000000c0d98723e */ /* 0x000fe20004807098 */
[----:B------:R-:W-:Y:S01]  /*9440*/  MUFU.EX2 R36, R36 ;  /* 0x0000002400247308 */ /* 0x000fe20000000800 */
[----:B------:R-:W-:-:S04]  /*9450*/  FMNMX.FTZ R60, R115, R60, !PT ;  /* 0x0000003c733c7209 */ /* 0x000fc80007810000 */
[----:B------:R-:W-:-:S03]  /*9460*/  FMNMX.FTZ R60, R35, R60, !PT ;  /* 0x0000003c233c7209 */ /* 0x000fc60007810000 */
[----:B------:R-:W0:Y:S01]  /*9470*/  MUFU.EX2 R93, R93 ;  /* 0x0000005d005d7308 */ /* 0x000e220000000800 */
[----:B------:R-:W-:-:S04]  /*9480*/  FMNMX.FTZ R60, R117, R60, !PT ;  /* 0x0000003c753c7209 */ /* 0x000fc80007810000 */
[----:B------:R-:W-:Y:S01]  /*9490*/  FMNMX.FTZ R9, R41, R60, !PT ;  /* 0x0000003c29097209 */ /* 0x000fe20007810000 */
[----:B------:R-:W-:-:S02]  /*94a0*/  FFMA.FTZ R60, R2, R155, -R10 ;  /* 0x0000009b023c7223 */ /* 0x000fc4000001080a */
[----:B------:R-:W-:Y:S02]  /*94b0*/  MUFU.EX2 R73, R73 ;  /* 0x0000004900497308 */ /* 0x000fe40000000800 */
[----:B------:R-:W1:Y:S06]  /*94c0*/  SHFL.BFLY PT, R62, R9, 0x2, 0x1f ;  /* 0x0c401f00093e7f89 */ /* 0x000e6c00000e0000 */
[----:B------:R-:W2:Y:S01]  /*94d0*/  MUFU.EX2 R97, R97 ;  /* 0x0000006100617308 */ /* 0x000ea20000000800 */
[----:B0-----:R-:W-:-:S04]  /*94e0*/  F2FP.SATFINITE.E4M3.F32.PACK_AB_MERGE_C R154, R93, R36, RZ ;  /* 0x000000245d9a723e */ /* 0x001fc800048070ff */
[----:B------:R-:W-:-:S03]  /*94f0*/  F2FP.SATFINITE.E4M3.F32.PACK_AB_MERGE_C R154, R89, R20, R154 ;  /* 0x00000014599a723e */ /* 0x000fc6000480709a */
[----:B------:R-:W-:Y:S08]  /*9500*/  MUFU.EX2 R101, R101 ;  /* 0x0000006500657308 */ /* 0x000ff00000000800 */
[----:B------:R-:W-:Y:S01]  /*9510*/  MUFU.EX2 R46, R123 ;  /* 0x0000007b002e7308 */ /* 0x000fe20000000800 */
[----:B--2---:R-:W-:Y:S02]  /*9520*/  F2FP.SATFINITE.E4M3.F32.PACK_AB_MERGE_C R148, R97, R42, RZ ;  /* 0x0000002a6194723e */ /* 0x004fe400048070ff */
[----:B-1----:R-:W-:-:S02]  /*9530*/  FMNMX.FTZ R62, R9, R62, !PT ;  /* 0x0000003e093e7209 */ /* 0x002fc40007810000 */
[----:B------:R-:W-:-:S03]  /*9540*/  F2FP.SATFINITE.E4M3.F32.PACK_AB_MERGE_C R148, R73, R40, R148 ;  /* 0x000000284994723e */ /* 0x000fc60004807094 */
[----:B------:R-:W0:Y:S01]  /*9550*/  SHFL.BFLY PT, R9, R62, 0x1, 0x1f ;  /* 0x0c201f003e097f89 */ /* 0x000e2200000e0000 */
[----:B------:R-:W1:Y:S08]  /*9560*/  MUFU.EX2 R109, R109 ;  /* 0x0000006d006d7308 */ /* 0x000e700000000800 */
[----:B------:R-:W-:Y:S08]  /*9570*/  MUFU.EX2 R48, R127 ;  /* 0x0000007f00307308 */ /* 0x000ff00000000800 */
[----:B------:R-:W-:Y:S01]  /*9580*/  MUFU.EX2 R57, R57 ;  /* 0x0000003900397308 */ /* 0x000fe20000000800 */
[----:B-1----:R-:W-:-:S04]  /*9590*/  F2FP.SATFINITE.E4M3.F32.PACK_AB_MERGE_C R150, R109, R46, RZ ;  /* 0x0000002e6d96723e */ /* 0x002fc800048070ff */
[----:B------:R-:W-:Y:S02]  /*95a0*/  F2FP.SATFINITE.E4M3.F32.PACK_AB_MERGE_C R150, R101, R44, R150 ;  /* 0x0000002c6596723e */ /* 0x000fe40004807096 */
[----:B0-----:R-:W-:Y:S01]  /*95b0*/  FMNMX.FTZ R9, R62, R9, !PT ;  /* 0x000000093e097209 */ /* 0x001fe20007810000 */
[----:B------:R-:W-:Y:S03]  /*95c0*/  MUFU.EX2 R52, R129 ;  /* 0x0000008100347308 */ /* 0x000fe60000000800 */
[----:B------:R-:W-:Y:S01]  /*95d0*/  FSETP.NEU.FTZ.AND P1, PT, R9, -INF , PT ;  /* 0xff8000000900780b */ /* 0x000fe20003f3d000 */
[----:B------:R-:W-:-:S04]  /*95e0*/  FFMA.FTZ R62, R2, R9, -8 ;  /* 0xc1000000023e7423 */ /* 0x000fc80000010009 */
[----:B------:R-:W-:Y:S01]  /*95f0*/  MUFU.EX2 R61, R61 ;  /* 0x0000003d003d7308 */ /* 0x000fe20000000800 */
[----:B------:R-:W-:Y:S02]  /*9600*/  FSEL R10, R62, RZ, P1 ;  /* 0x000000ff3e0a7208 */ /* 0x000fe40000800000 */
[----:B------:R-:W-:-:S03]  /*9610*/  ISETP.GE.AND P1, PT, R105, 0xa1, PT ;  /* 0x000000a16900780c */ /* 0x000fc60003f26270 */
[C-C-:B------:R-:W-:Y:S01]  /*9620*/  FFMA.FTZ R11, R2.reuse, R11, -R10.reuse ;  /* 0x0000000b020b7223 */ /* 0x140fe2000001080a */
[----:B------:R-:W-:-:S01]  /*9630*/  FFMA.FTZ R62, R2, R91, -R10 ;  /* 0x0000005b023e7223 */ /* 0x000fc2000001080a */
[C-C-:B------:R-:W-:Y:S01]  /*9640*/  FFMA.FTZ R21, R2.reuse, R21, -R10.reuse ;  /* 0x0000001502157223 */ /* 0x140fe2000001080a */
[----:B------:R-:W-:-:S01]  /*9650*/  FFMA.FTZ R64, R2, R95, -R10 ;  /* 0x0000005f02407223 */ /* 0x000fc2000001080a */
[C-C-:B------:R-:W-:Y:S01]  /*9660*/  FFMA.FTZ R37, R2.reuse, R107, -R10.reuse ;  /* 0x0000006b02257223 */ /* 0x140fe2000001080a */
[----:B------:R-:W-:-:S01]  /*9670*/  FFMA.FTZ R66, R2, R99, -R10 ;  /* 0x0000006302427223 */ /* 0x000fc2000001080a */
[----:B------:R-:W-:Y:S01]  /*9680*/  MUFU.EX2 R11, R11 ;  /* 0x0000000b000b7308 */ /* 0x000fe20000000800 */
[----:B------:R-:W-:-:S01]  /*9690*/  FFMA.FTZ R68, R2, R111, -R10 ;  /* 0x0000006f02447223 */ /* 0x000fc2000001080a */
[----:B------:R-:W-:Y:S01]  /*96a0*/  FFMA.FTZ R86, R2, R71, -R10 ;  /* 0x0000004702567223 */ /* 0x000fe2000001080a */
[----:B------:R-:W-:-:S01]  /*96b0*/  FADD.FTZ R71, R12, R13 ;  /* 0x0000000d0c477221 */ /* 0x000fc20000010000 */
[C-C-:B------:R-:W-:Y:S01]  /*96c0*/  FFMA.FTZ R91, R2.reuse, R103, -R10.reuse ;  /* 0x00000067025b7223 */ /* 0x140fe2000001080a */
[----:B------:R-:W-:-:S01]  /*96d0*/  FFMA.FTZ R74, R2, R85, -R10 ;  /* 0x00000055024a7223 */ /* 0x000fc2000001080a */
[----:B------:R-:W-:Y:S01]  /*96e0*/  FFMA.FTZ R70, R2, R77, -R10 ;  /* 0x0000004d02467223 */ /* 0x000fe2000001080a */
[----:B------:R-:W-:-:S01]  /*96f0*/  FADD.FTZ R88, R14, R71 ;  /* 0x000000470e587221 */ /* 0x000fc20000010000 */
[----:B------:R-:W0:Y:S01]  /*9700*/  MUFU.EX2 R62, R62 ;  /* 0x0000003e003e7308 */ /* 0x000e220000000800 */
[----:B------:R-:W-:-:S01]  /*9710*/  FFMA.FTZ R72, R2, R81, -R10 ;  /* 0x0000005102487223 */ /* 0x000fc2000001080a */
[----:B------:R-:W-:Y:S01]  /*9720*/  FFMA.FTZ R81, R2, R87, -R10 ;  /* 0x0000005702517223 */ /* 0x000fe2000001080a */
[----:B------:R-:W-:-:S01]  /*9730*/  FADD.FTZ R87, R15, R88 ;  /* 0x000000580f577221 */ /* 0x000fc20000010000 */
[----:B------:R-:W-:Y:S01]  /*9740*/  @!P2 PRMT R71, RZ, 0x654, R3 ;  /* 0x00000654ff47a816 */ /* 0x000fe20000000003 */
[----:B------:R-:W-:-:S01]  /*9750*/  FFMA.FTZ R75, R2, R75, -R10 ;  /* 0x0000004b024b7223 */ /* 0x000fc2000001080a */
[----:B------:R-:W-:Y:S01]  /*9760*/  FFMA.FTZ R79, R2, R79, -R10 ;  /* 0x0000004f024f7223 */ /* 0x000fe2000001080a */
[----:B------:R-:W-:-:S01]  /*9770*/  FADD.FTZ R88, R20, R87 ;  /* 0x0000005714587221 */ /* 0x000fc20000010000 */
[----:B------:R-:W1:Y:S01]  /*9780*/  MUFU.EX2 R21, R21 ;  /* 0x0000001500157308 */ /* 0x000e620000000800 */
[----:B------:R2:W-:Y:S01]  /*9790*/  @!P2 SYNCS.ARRIVE.TRANS64.RED.A1T0 RZ, [R71+URZ], RZ ;  /* 0x000000ff47ffa9a7 */ /* 0x0005e2000810043f */
[----:B------:R-:W-:-:S01]  /*97a0*/  FFMA.FTZ R77, R2, R83, -R10 ;  /* 0x00000053024d7223 */ /* 0x000fc2000001080a */
[C-C-:B------:R-:W-:Y:S01]  /*97b0*/  FFMA.FTZ R78, R2.reuse, R131, -R10.reuse ;  /* 0x00000083024e7223 */ /* 0x140fe2000001080a */
[----:B------:R-:W-:-:S01]  /*97c0*/  FFMA.FTZ R76, R2, R135, -R10 ;  /* 0x00000087024c7223 */ /* 0x000fc2000001080a */
[C-C-:B------:R-:W-:Y:S01]  /*97d0*/  FFMA.FTZ R59, R2.reuse, R59, -R10.reuse ;  /* 0x0000003b023b7223 */ /* 0x140fe2000001080a */
[----:B------:R-:W-:-:S01]  /*97e0*/  FFMA.FTZ R82, R2, R139, -R10 ;  /* 0x0000008b02527223 */ /* 0x000fc2000001080a */
[----:B------:R-:W-:Y:S01]  /*97f0*/  FFMA.FTZ R83, R2, R63, -R10 ;  /* 0x0000003f02537223 */ /* 0x000fe2000001080a */
[----:B------:R-:W3:Y:S01]  /*9800*/  MUFU.EX2 R64, R64 ;  /* 0x0000004000407308 */ /* 0x000ee20000000800 */
[----:B0-----:R-:W-:-:S01]  /*9810*/  FADD.FTZ R84, R11, R62 ;  /* 0x0000003e0b547221 */ /* 0x001fc20000010000 */
[C-C-:B------:R-:W-:Y:S01]  /*9820*/  FFMA.FTZ R63, R2.reuse, R143, -R10.reuse ;  /* 0x0000008f023f7223 */ /* 0x140fe2000001080a */
[----:B------:R-:W-:-:S01]  /*9830*/  FFMA.FTZ R80, R2, R67, -R10 ;  /* 0x0000004302507223 */ /* 0x000fc2000001080a */
[C-C-:B------:R-:W-:Y:S01]  /*9840*/  FFMA.FTZ R67, R2.reuse, R145, -R10.reuse ;  /* 0x0000009102437223 */ /* 0x140fe2000001080a */
[----:B------:R-:W-:-:S01]  /*9850*/  FFMA.FTZ R149, R2, R149, -R10 ;  /* 0x0000009502957223 */ /* 0x000fc2000001080a */
[C-C-:B------:R-:W-:Y:S01]  /*9860*/  FFMA.FTZ R54, R2.reuse, R54, -R10.reuse ;  /* 0x0000003602367223 */ /* 0x140fe2000001080a */
[----:B------:R-:W-:-:S01]  /*9870*/  FFMA.FTZ R55, R2, R55, -R10 ;  /* 0x0000003702377223 */ /* 0x000fc2000001080a */
[----:B------:R-:W2:Y:S01]  /*9880*/  MUFU.EX2 R37, R37 ;  /* 0x0000002500257308 */ /* 0x000ea20000000800 */
[----:B-1----:R-:W-:-:S01]  /*9890*/  FADD.FTZ R85, R21, R84 ;  /* 0x0000005415557221 */ /* 0x002fc20000010000 */
[C-C-:B------:R-:W-:Y:S01]  /*98a0*/  FFMA.FTZ R113, R2.reuse, R113, -R10.reuse ;  /* 0x0000007102717223 */ /* 0x140fe2000001080a */
[----:B------:R-:W-:-:S01]  /*98b0*/  FFMA.FTZ R31, R2, R31, -R10 ;  /* 0x0000001f021f7223 */ /* 0x000fc2000001080a */
[C-C-:B------:R-:W-:Y:S01]  /*98c0*/  FFMA.FTZ R115, R2.reuse, R115, -R10.reuse ;  /* 0x0000007302737223 */ /* 0x140fe2000001080a */
[----:B------:R-:W-:-:S01]  /*98d0*/  FFMA.FTZ R35, R2, R35, -R10 ;  /* 0x0000002302237223 */ /* 0x000fc2000001080a */
[----:B------:R-:W-:Y:S01]  /*98e0*/  FFMA.FTZ R117, R2, R117, -R10 ;  /* 0x0000007502757223 */ /* 0x000fe2000001080a */
[----:B------:R-:W-:Y:S01]  /*98f0*/  F2FP.SATFINITE.E4M3.F32.PACK_AB_MERGE_C R136, R61, R52, RZ ;  /* 0x000000343d88723e */ /* 0x000fe200048070ff */
[----:B------:R-:W0:Y:S01]  /*9900*/  MUFU.EX2 R66, R66 ;  /* 0x0000004200427308 */ /* 0x000e220000000800 */
[----:B---3--:R-:W-:-:S01]  /*9910*/  FADD.FTZ R84, R64, R85 ;  /* 0x0000005540547221 */ /* 0x008fc20000010000 */
[----:B------:R-:W-:Y:S01]  /*9920*/  FADD.FTZ R85, R89, R88 ;  /* 0x0000005859557221 */ /* 0x000fe20000010000 */
[----:B------:R-:W-:-:S02]  /*9930*/  F2FP.SATFINITE.E4M3.F32.PACK_AB_MERGE_C R21, R64, R21, RZ ;  /* 0x000000154015723e */ /* 0x000fc400048070ff */
[----:B------:R-:W-:Y:S01]  /*9940*/  F2FP.SATFINITE.E4M3.F32.PACK_AB_MERGE_C R136, R57, R48, R136 ;  /* 0x000000303988723e */ /* 0x000fe20004807088 */
[----:B------:R-:W-:-:S01]  /*9950*/  FADD.FTZ R88, R36, R85 ;  /* 0x0000005524587221 */ /* 0x000fc20000010000 */
[----:B------:R-:W-:Y:S01]  /*9960*/  FFMA.FTZ R85, R2, R50, -R10 ;  /* 0x0000003202557223 */ /* 0x000fe2000001080a */
[----:B------:R-:W1:Y:S01]  /*9970*/  MUFU.EX2 R68, R68 ;  /* 0x0000004400447308 */ /* 0x000e620000000800 */
[----:B--2---:R-:W-:-:S01]  /*9980*/  FADD.FTZ R71, R37, R84 ;  /* 0x0000005425477221 */ /* 0x004fc20000010000 */
[C-C-:B------:R-:W-:Y:S01]  /*9990*/  FFMA.FTZ R50, R2.reuse, R51, -R10.reuse ;  /* 0x0000003302327223 */ /* 0x140fe2000001080a */
[----:B------:R-:W-:-:S01]  /*99a0*/  FFMA.FTZ R84, R2, R43, -R10 ;  /* 0x0000002b02547223 */ /* 0x000fc2000001080a */
[----:B------:R-:W-:Y:S01]  /*99b0*/  FFMA.FTZ R43, R2, R153, -R10 ;  /* 0x00000099022b7223 */ /* 0x000fe2000001080a */
[----:B------:R-:W-:-:S03]  /*99c0*/  F2FP.SATFINITE.E4M3.F32.PACK_AB_MERGE_C R153, R62, R11, R21 ;  /* 0x0000000b3e99723e */ /* 0x000fc60004807015 */
[----:B------:R-:W2:Y:S01]  /*99d0*/  MUFU.EX2 R91, R91 ;  /* 0x0000005b005b7308 */ /* 0x000ea20000000800 */
[----:B0-----:R-:W-:-:S01]  /*99e0*/  FADD.FTZ R87, R66, R71 ;  /* 0x0000004742577221 */ /* 0x001fc20000010000 */
[----:B------:R-:W-:Y:S01]  /*99f0*/  FFMA.FTZ R71, R2, R47, -R10 ;  /* 0x0000002f02477223 */ /* 0x000fe2000001080a */
[----:B------:R-:W-:-:S04]  /*9a00*/  FADD.FTZ R47, R93, R88 ;  /* 0x000000585d2f7221 */ /* 0x000fc80000010000 */
[----:B------:R-:W-:Y:S01]  /*9a10*/  FADD.FTZ R88, R40, R47 ;  /* 0x0000002f28587221 */ /* 0x000fe20000010000 */
[----:B------:R-:W0:Y:S01]  /*9a20*/  MUFU.EX2 R70, R70 ;  /* 0x0000004600467308 */ /* 0x000e220000000800 */
[----:B-1----:R-:W-:-:S02]  /*9a30*/  FADD.FTZ R90, R68, R87 ;  /* 0x00000057445a7221 */ /* 0x002fc40000010000 */
[----:B------:R-:W-:-:S04]  /*9a40*/  FADD.FTZ R47, R73, R88 ;  /* 0x00000058492f7221 */ /* 0x000fc80000010000 */
[----:B------:R-:W-:Y:S01]  /*9a50*/  FADD.FTZ R88, R42, R47 ;  /* 0x0000002f2a587221 */ /* 0x000fe20000010000 */
[----:B------:R-:W1:Y:S01]  /*9a60*/  MUFU.EX2 R75, R75 ;  /* 0x0000004b004b7308 */ /* 0x000e620000000800 */
[----:B--2---:R-:W-:-:S01]  /*9a70*/  FADD.FTZ R51, R91, R90 ;  /* 0x0000005a5b337221 */ /* 0x004fc20000010000 */
[----:B------:R-:W-:Y:S01]  /*9a80*/  FFMA.FTZ R47, R2, R27, -R10 ;  /* 0x0000001b022f7223 */ /* 0x000fe2000001080a */
[----:B------:R-:W-:-:S04]  /*9a90*/  F2FP.SATFINITE.E4M3.F32.PACK_AB_MERGE_C R68, R91, R68, RZ ;  /* 0x000000445b44723e */ /* 0x000fc800048070ff */
[----:B------:R-:W-:Y:S01]  /*9aa0*/  F2FP.SATFINITE.E4M3.F32.PACK_AB_MERGE_C R155, R66, R37, R68 ;  /* 0x00000025429b723e */ /* 0x000fe20004807044 */
[----:B------:R-:W2:Y:S01]  /*9ab0*/  MUFU.EX2 R72, R72 ;  /* 0x0000004800487308 */ /* 0x000ea20000000800 */
[----:B0-----:R-:W-:-:S01]  /*9ac0*/  FADD.FTZ R90, R70, R51 ;  /* 0x00000033465a7221 */ /* 0x001fc20000010000 */
[C-C-:B------:R-:W-:Y:S01]  /*9ad0*/  FFMA.FTZ R51, R2.reuse, R26, -R10.reuse ;  /* 0x0000001a02337223 */ /* 0x140fe2000001080a */
[----:B------:R-:W-:-:S05]  /*9ae0*/  FFMA.FTZ R10, R2, R41, -R10 ;  /* 0x00000029020a7223 */ /* 0x000fca000001080a */
[----:B------:R-:W0:Y:S01]  /*9af0*/  MUFU.EX2 R79, R79 ;  /* 0x0000004f004f7308 */ /* 0x000e220000000800 */
[----:B-1----:R-:W-:-:S07]  /*9b00*/  FADD.FTZ R87, R75, R90 ;  /* 0x0000005a4b577221 */ /* 0x002fce0000010000 */
[----:B------:R-:W1:Y:S01]  /*9b10*/  MUFU.EX2 R74, R74 ;  /* 0x0000004a004a7308 */ /* 0x000e620000000800 */
[----:B--2---:R-:W-:-:S01]  /*9b20*/  FADD.FTZ R90, R72, R87 ;  /* 0x00000057485a7221 */ /* 0x004fc20000010000 */
[----:B------:R-:W-:-:S04]  /*9b30*/  FADD.FTZ R87, R97, R88 ;  /* 0x0000005861577221 */ /* 0x000fc80000010000 */
[----:B------:R-:W-:Y:S02]  /*9b40*/  FADD.FTZ R88, R44, R87 ;  /* 0x000000572c587221 */ /* 0x000fe40000010000 */
[----:B------:R-:W2:Y:S01]  /*9b50*/  MUFU.EX2 R77, R77 ;  /* 0x0000004d004d7308 */ /* 0x000ea20000000800 */
[----:B0-----:R-:W-:-:S01]  /*9b60*/  FADD.FTZ R95, R79, R90 ;  /* 0x0000005a4f5f7221 */ /* 0x001fc20000010000 */
[----:B------:R-:W-:-:S06]  /*9b70*/  F2FP.SATFINITE.E4M3.F32.PACK_AB_MERGE_C R72, R79, R72, RZ ;  /* 0x000000484f48723e */ /* 0x000fcc00048070ff */
[----:B------:R-:W0:Y:S01]  /*9b80*/  MUFU.EX2 R78, R78 ;  /* 0x0000004e004e7308 */ /* 0x000e220000000800 */
[----:B-1----:R-:W-:-:S07]  /*9b90*/  FADD.FTZ R90, R74, R95 ;  /* 0x0000005f4a5a7221 */ /* 0x002fce0000010000 */
[----:B------:R-:W1:Y:S01]  /*9ba0*/  MUFU.EX2 R81, R81 ;  /* 0x0000005100517308 */ /* 0x000e620000000800 */
[----:B--2---:R-:W-:-:S07]  /*9bb0*/  FADD.FTZ R87, R77, R90 ;  /* 0x0000005a4d577221 */ /* 0x004fce0000010000 */
[----:B------:R-:W2:Y:S01]  /*9bc0*/  MUFU.EX2 R76, R76 ;  /* 0x0000004c004c7308 */ /* 0x000ea20000000800 */
[----:B0-----:R-:W-:-:S07]  /*9bd0*/  FADD.FTZ R90, R78, R87 ;  /* 0x000000574e5a7221 */ /* 0x001fce0000010000 */
[----:B------:R0:W-:Y:S01]  /*9be0*/  MUFU.EX2 R26, R71 ;  /* 0x00000047001a7308 */ /* 0x0001e20000000800 */
[----:B-1----:R-:W-:-:S01]  /*9bf0*/  FADD.FTZ R41, R81, R90 ;  /* 0x0000005a51297221 */ /* 0x002fc20000010000 */
[----:B------:R-:W-:-:S04]  /*9c00*/  F2FP.SATFINITE.E4M3.F32.PACK_AB_MERGE_C R78, R81, R78, RZ ;  /* 0x0000004e514e723e */ /* 0x000fc800048070ff */
[----:B------:R-:W-:Y:S02]  /*9c10*/  F2FP.SATFINITE.E4M3.F32.PACK_AB_MERGE_C R151, R77, R74, R78 ;  /* 0x0000004a4d97723e */ /* 0x000fe4000480704e */
[----:B------:R-:W1:Y:S01]  /*9c20*/  MUFU.EX2 R59, R59 ;  /* 0x0000003b003b7308 */ /* 0x000e620000000800 */
[----:B0-----:R-:W-:-:S01]  /*9c30*/  FADD.FTZ R71, R101, R88 ;  /* 0x0000005865477221 */ /* 0x001fc20000010000 */
[----:B--2---:R-:W-:-:S03]  /*9c40*/  FADD.FTZ R36, R76, R41 ;  /* 0x000000294c247221 */ /* 0x004fc60000010000 */
[----:B------:R-:W-:-:S03]  /*9c50*/  FADD.FTZ R88, R46, R71 ;  /* 0x000000472e587221 */ /* 0x000fc60000010000 */
[----:B------:R-:W0:Y:S01]  /*9c60*/  MUFU.EX2 R82, R82 ;  /* 0x0000005200527308 */ /* 0x000e220000000800 */
[----:B------:R-:W-:-:S04]  /*9c70*/  FADD.FTZ R15, R109, R88 ;  /* 0x000000586d0f7221 */ /* 0x000fc80000010000 */
[----:B------:R-:W-:-:S03]  /*9c80*/  FADD.FTZ R14, R48, R15 ;  /* 0x0000000f300e7221 */ /* 0x000fc60000010000 */
[----:B------:R-:W2:Y:S01]  /*9c90*/  MUFU.EX2 R83, R83 ;  /* 0x0000005300537308 */ /* 0x000ea20000000800 */
[----:B------:R-:W-:-:S01]  /*9ca0*/  FADD.FTZ R15, R57, R14 ;  /* 0x0000000e390f7221 */ /* 0x000fc20000010000 */
[----:B-1----:R-:W-:-:S03]  /*9cb0*/  FADD.FTZ R41, R59, R36 ;  /* 0x000000243b297221 */ /* 0x002fc60000010000 */
[----:B------:R-:W-:-:S03]  /*9cc0*/  FADD.FTZ R14, R52, R15 ;  /* 0x0000000f340e7221 */ /* 0x000fc60000010000 */
[----:B------:R-:W1:Y:S01]  /*9cd0*/  MUFU.EX2 R56, R133 ;  /* 0x0000008500387308 */ /* 0x000e620000000800 */
[----:B0-----:R-:W-:-:S01]  /*9ce0*/  FADD.FTZ R36, R82, R41 ;  /* 0x0000002952247221 */ /* 0x001fc20000010000 */
[----:B------:R-:W-:-:S06]  /*9cf0*/  FADD.FTZ R61, R61, R14 ;  /* 0x0000000e3d3d7221 */ /* 0x000fcc0000010000 */
[----:B------:R-:W0:Y:S01]  /*9d00*/  MUFU.EX2 R63, R63 ;  /* 0x0000003f003f7308 */ /* 0x000e220000000800 */
[----:B--2---:R-:W-:-:S01]  /*9d10*/  FADD.FTZ R36, R83, R36 ;  /* 0x0000002453247221 */ /* 0x004fc20000010000 */
[----:B------:R-:W-:-:S06]  /*9d20*/  F2FP.SATFINITE.E4M3.F32.PACK_AB_MERGE_C R82, R83, R82, RZ ;  /* 0x000000525352723e */ /* 0x000fcc00048070ff */
[----:B------:R-:W2:Y:S01]  /*9d30*/  MUFU.EX2 R65, R65 ;  /* 0x0000004100417308 */ /* 0x000ea20000000800 */
[----:B-1----:R-:W-:-:S07]  /*9d40*/  FADD.FTZ R14, R56, R61 ;  /* 0x0000003d380e7221 */ /* 0x002fce0000010000 */
[----:B------:R-:W1:Y:S01]  /*9d50*/  MUFU.EX2 R80, R80 ;  /* 0x0000005000507308 */ /* 0x000e620000000800 */
[----:B0-----:R-:W-:-:S07]  /*9d60*/  FADD.FTZ R15, R63, R36 ;  /* 0x000000243f0f7221 */ /* 0x001fce0000010000 */
[----:B------:R0:W3:Y:S01]  /*9d70*/  MUFU.EX2 R58, R137 ;  /* 0x00000089003a7308 */ /* 0x0000e20000000800 */
[----:B--2---:R-:W-:-:S07]  /*9d80*/  FADD.FTZ R41, R65, R14 ;  /* 0x0000000e41297221 */ /* 0x004fce0000010000 */
[----:B------:R-:W2:Y:S01]  /*9d90*/  MUFU.EX2 R67, R67 ;  /* 0x0000004300437308 */ /* 0x000ea20000000800 */
[----:B-1----:R-:W-:-:S01]  /*9da0*/  FADD.FTZ R14, R80, R15 ;  /* 0x0000000f500e7221 */ /* 0x002fc20000010000 */
[----:B0-----:R-:W-:-:S06]  /*9db0*/  F2FP.SATFINITE.E4M3.F32.PACK_AB_MERGE_C R137, R59, R76, R82 ;  /* 0x0000004c3b89723e */ /* 0x001fcc0004807052 */
[----:B------:R-:W0:Y:S01]  /*9dc0*/  MUFU.EX2 R69, R69 ;  /* 0x0000004500457308 */ /* 0x000e220000000800 */
[----:B---3--:R-:W-:-:S07]  /*9dd0*/  FADD.FTZ R36, R58, R41 ;  /* 0x000000293a247221 */ /* 0x008fce0000010000 */
[----:B------:R-:W1:Y:S01]  /*9de0*/  MUFU.EX2 R86, R86 ;  /* 0x0000005600567308 */ /* 0x000e620000000800 */
[----:B--2---:R-:W-:-:S07]  /*9df0*/  FADD.FTZ R13, R67, R14 ;  /* 0x0000000e430d7221 */ /* 0x004fce0000010000 */
[----:B------:R-:W2:Y:S01]  /*9e00*/  MUFU.EX2 R30, R30 ;  /* 0x0000001e001e7308 */ /* 0x000ea20000000800 */
[C---:B0-----:R-:W-:Y:S01]  /*9e10*/  F2FP.SATFINITE.E4M3.F32.PACK_AB_MERGE_C R138, R69.reuse, R58, RZ ;  /* 0x0000003a458a723e */ /* 0x041fe200048070ff */
[----:B------:R-:W-:-:S03]  /*9e20*/  FADD.FTZ R69, R69, R36 ;  /* 0x0000002445457221 */ /* 0x000fc60000010000 */
[----:B------:R-:W-:-:S03]  /*9e30*/  F2FP.SATFINITE.E4M3.F32.PACK_AB_MERGE_C R138, R65, R56, R138 ;  /* 0x00000038418a723e */ /* 0x000fc6000480708a */
[----:B------:R0:W3:Y:S01]  /*9e40*/  MUFU.EX2 R3, R149 ;  /* 0x0000009500037308 */ /* 0x0000e20000000800 */
[C---:B-1----:R-:W-:Y:S01]  /*9e50*/  F2FP.SATFINITE.E4M3.F32.PACK_AB_MERGE_C R67, R86.reuse, R67, RZ ;  /* 0x000000435643723e */ /* 0x042fe200048070ff */
[----:B------:R-:W-:-:S03]  /*9e60*/  FADD.FTZ R86, R86, R13 ;  /* 0x0000000d56567221 */ /* 0x000fc60000010000 */
[----:B------:R-:W-:-:S03]  /*9e70*/  F2FP.SATFINITE.E4M3.F32.PACK_AB_MERGE_C R139, R80, R63, R67 ;  /* 0x0000003f508b723e */ /* 0x000fc60004807043 */
[----:B------:R-:W1:Y:S01]  /*9e80*/  MUFU.EX2 R84, R84 ;  /* 0x0000005400547308 */ /* 0x000e620000000800 */
[----:B--2---:R-:W-:-:S01]  /*9e90*/  FADD.FTZ R14, R30, R69 ;  /* 0x000000451e0e7221 */ /* 0x004fc20000010000 */
[----:B0-----:R-:W-:-:S03]  /*9ea0*/  F2FP.SATFINITE.E4M3.F32.PACK_AB_MERGE_C R149, R75, R70, R72 ;  /* 0x000000464b95723e */ /* 0x001fc60004807048 */
[----:B------:R-:W-:-:S03]  /*9eb0*/  FADD.FTZ R15, R39, R14 ;  /* 0x0000000e270f7221 */ /* 0x000fc60000010000 */
[----:B------:R-:W0:Y:S01]  /*9ec0*/  MUFU.EX2 R34, R34 ;  /* 0x0000002200227308 */ /* 0x000e220000000800 */
[----:B---3--:R-:W-:-:S07]  /*9ed0*/  FADD.FTZ R13, R3, R86 ;  /* 0x00000056030d7221 */ /* 0x008fce0000010000 */
[----:B------:R-:W2:Y:S01]  /*9ee0*/  MUFU.EX2 R43, R43 ;  /* 0x0000002b002b7308 */ /* 0x000ea20000000800 */
[----:B-1----:R-:W-:-:S07]  /*9ef0*/  FADD.FTZ R20, R84, R13 ;  /* 0x0000000d54147221 */ /* 0x002fce0000010000 */
[----:B------:R-:W1:Y:S01]  /*9f00*/  MUFU.EX2 R45, R45 ;  /* 0x0000002d002d7308 */ /* 0x000e620000000800 */
[----:B0-----:R-:W-:-:S07]  /*9f10*/  FADD.FTZ R36, R34, R15 ;  /* 0x0000000f22247221 */ /* 0x001fce0000010000 */
[----:B------:R-:W0:Y:S01]  /*9f20*/  MUFU.EX2 R38, R38 ;  /* 0x0000002600267308 */ /* 0x000e220000000800 */
[----:B--2---:R-:W-:-:S01]  /*9f30*/  FADD.FTZ R13, R43, R20 ;  /* 0x000000142b0d7221 */ /* 0x004fc20000010000 */
[----:B------:R-:W-:-:S03]  /*9f40*/  F2FP.SATFINITE.E4M3.F32.PACK_AB_MERGE_C R43, R26, R43, RZ ;  /* 0x0000002b1a2b723e */ /* 0x000fc600048070ff */
[----:B------:R-:W-:Y:S01]  /*9f50*/  FADD.FTZ R26, R26, R13 ;  /* 0x0000000d1a1a7221 */ /* 0x000fe20000010000 */
[----:B------:R-:W-:Y:S02]  /*9f60*/  F2FP.SATFINITE.E4M3.F32.PACK_AB_MERGE_C R141, R84, R3, R43 ;  /* 0x00000003548d723e */ /* 0x000fe4000480702b */
[----:B------:R-:W2:Y:S01]  /*9f70*/  MUFU.EX2 R27, R85 ;  /* 0x00000055001b7308 */ /* 0x000ea20000000800 */
[C---:B-1----:R-:W-:Y:S01]  /*9f80*/  F2FP.SATFINITE.E4M3.F32.PACK_AB_MERGE_C R140, R45.reuse, R34, RZ ;  /* 0x000000222d8c723e */ /* 0x042fe200048070ff */
[----:B------:R-:W-:-:S03]  /*9f90*/  FADD.FTZ R45, R45, R36 ;  /* 0x000000242d2d7221 */ /* 0x000fc60000010000 */
[----:B------:R-:W-:-:S03]  /*9fa0*/  F2FP.SATFINITE.E4M3.F32.PACK_AB_MERGE_C R140, R39, R30, R140 ;  /* 0x0000001e278c723e */ /* 0x000fc6000480708c */
[----:B------:R-:W1:Y:S01]  /*9fb0*/  MUFU.EX2 R49, R49 ;  /* 0x0000003100317308 */ /* 0x000e620000000800 */
[----:B0-----:R-:W-:-:S07]  /*9fc0*/  FADD.FTZ R20, R38, R45 ;  /* 0x0000002d26147221 */ /* 0x001fce0000010000 */
[----:B------:R-:W0:Y:S01]  /*9fd0*/  MUFU.EX2 R50, R50 ;  /* 0x0000003200327308 */ /* 0x000e220000000800 */
[----:B--2---:R-:W-:-:S07]  /*9fe0*/  FADD.FTZ R13, R27, R26 ;  /* 0x0000001a1b0d7221 */ /* 0x004fce0000010000 */
[----:B------:R-:W-:Y:S01]  /*9ff0*/  MUFU.EX2 R60, R60 ;  /* 0x0000003c003c7308 */ /* 0x000fe20000000800 */
[----:B-1----:R-:W-:-:S07]  /*a000*/  FADD.FTZ R15, R49, R20 ;  /* 0x00000014310f7221 */ /* 0x002fce0000010000 */
[----:B------:R-:W1:Y:S01]  /*a010*/  MUFU.EX2 R53, R53 ;  /* 0x0000003500357308 */ /* 0x000e620000000800 */
[----:B0-----:R-:W-:-:S07]  /*a020*/  FADD.FTZ R13, R50, R13 ;  /* 0x0000000d320d7221 */ /* 0x001fce0000010000 */
[----:B------:R-:W0:Y:S08]  /*a030*/  MUFU.EX2 R54, R54 ;  /* 0x0000003600367308 */ /* 0x000e300000000800 */
[----:B------:R-:W2:Y:S01]  /*a040*/  MUFU.EX2 R55, R55 ;  /* 0x0000003700377308 */ /* 0x000ea20000000800 */
[----:B-1----:R-:W-:Y:S01]  /*a050*/  F2FP.SATFINITE.E4M3.F32.PACK_AB_MERGE_C R142, R53, R60, RZ ;  /* 0x0000003c358e723e */ /* 0x002fe200048070ff */
[----:B------:R-:W-:-:S03]  /*a060*/  FADD.FTZ R60, R60, R15 ;  /* 0x0000000f3c3c7221 */ /* 0x000fc60000010000 */
[----:B------:R-:W-:Y:S01]  /*a070*/  F2FP.SATFINITE.E4M3.F32.PACK_AB_MERGE_C R142, R49, R38, R142 ;  /* 0x00000026318e723e */ /* 0x000fe2000480708e */
[----:B------:R-:W-:-:S02]  /*a080*/  FADD.FTZ R53, R53, R60 ;  /* 0x0000003c35357221 */ /* 0x000fc40000010000 */
[----:B------:R-:W-:Y:S01]  /*a090*/  MUFU.EX2 R28, R28 ;  /* 0x0000001c001c7308 */ /* 0x000fe20000000800 */
[----:B0-----:R-:W-:-:S07]  /*a0a0*/  FADD.FTZ R26, R54, R13 ;  /* 0x0000000d361a7221 */ /* 0x001fce0000010000 */
[----:B------:R-:W0:Y:S01]  /*a0b0*/  MUFU.EX2 R29, R29 ;  /* 0x0000001d001d7308 */ /* 0x000e220000000800 */
[----:B--2---:R-:W-:-:S01]  /*a0c0*/  FADD.FTZ R26, R55, R26 ;  /* 0x0000001a371a7221 */ /* 0x004fc20000010000 */
[----:B------:R-:W-:Y:S01]  /*a0d0*/  F2FP.SATFINITE.E4M3.F32.PACK_AB_MERGE_C R54, R55, R54, RZ ;  /* 0x000000363736723e */ /* 0x000fe200048070ff */
[----:B------:R-:W-:-:S03]  /*a0e0*/  IMAD.MOV.U32 R55, RZ, RZ, RZ ;  /* 0x000000ffff377224 */ /* 0x000fc600078e00ff */
[----:B------:R-:W-:Y:S01]  /*a0f0*/  F2FP.SATFINITE.E4M3.F32.PACK_AB_MERGE_C R143, R50, R27, R54 ;  /* 0x0000001b328f723e */ /* 0x000fe20004807036 */
[--C-:B------:R-:W-:Y:S01]  /*a100*/  IMAD.MOV.U32 R54, RZ, RZ, R55.reuse ;  /* 0x000000ffff367224 */ /* 0x100fe200078e0037 */
[----:B------:R-:W1:Y:S01]  /*a110*/  MUFU.EX2 R24, R24 ;  /* 0x0000001800187308 */ /* 0x000e620000000800 */
[--C-:B------:R-:W-:Y:S02]  /*a120*/  IMAD.MOV.U32 R52, RZ, RZ, R55.reuse ;  /* 0x000000ffff347224 */ /* 0x100fe400078e0037 */
[--C-:B------:R-:W-:Y:S02]  /*a130*/  IMAD.MOV.U32 R50, RZ, RZ, R55.reuse ;  /* 0x000000ffff327224 */ /* 0x100fe400078e0037 */
[--C-:B------:R-:W-:Y:S02]  /*a140*/  IMAD.MOV.U32 R49, RZ, RZ, R55.reuse ;  /* 0x000000ffff317224 */ /* 0x100fe400078e0037 */
[--C-:B------:R-:W-:Y:S01]  /*a150*/  IMAD.MOV.U32 R48, RZ, RZ, R55.reuse ;  /* 0x000000ffff307224 */ /* 0x100fe200078e0037 */
[----:B------:R-:W2:Y:S01]  /*a160*/  MUFU.EX2 R51, R51 ;  /* 0x0000003300337308 */ /* 0x000ea20000000800 */
[----:B0-----:R-:W-:Y:S01]  /*a170*/  F2FP.SATFINITE.E4M3.F32.PACK_AB_MERGE_C R144, R29, R28, RZ ;  /* 0x0000001c1d90723e */ /* 0x001fe200048070ff */
[----:B------:R-:W-:-:S02]  /*a180*/  IMAD.MOV.U32 R46, RZ, RZ, R55 ;  /* 0x000000ffff2e7224 */ /* 0x000fc400078e0037 */
[--C-:B------:R-:W-:Y:S02]  /*a190*/  IMAD.MOV.U32 R45, RZ, RZ, R55.reuse ;  /* 0x000000ffff2d7224 */ /* 0x100fe400078e0037 */
[----:B------:R-:W-:Y:S02]  /*a1a0*/  IMAD.MOV.U32 R44, RZ, RZ, R55 ;  /* 0x000000ffff2c7224 */ /* 0x000fe400078e0037 */
[----:B------:R-:W0:Y:S01]  /*a1b0*/  MUFU.EX2 R25, R25 ;  /* 0x0000001900197308 */ /* 0x000e220000000800 */
[----:B-1----:R-:W-:-:S01]  /*a1c0*/  FADD.FTZ R30, R24, R53 ;  /* 0x00000035181e7221 */ /* 0x002fc20000010000 */
[--C-:B------:R-:W-:Y:S02]  /*a1d0*/  IMAD.MOV.U32 R53, RZ, RZ, R55.reuse ;  /* 0x000000ffff357224 */ /* 0x100fe400078e0037 */
[--C-:B------:R-:W-:Y:S02]  /*a1e0*/  IMAD.MOV.U32 R43, RZ, RZ, R55.reuse ;  /* 0x000000ffff2b7224 */ /* 0x100fe400078e0037 */
[----:B------:R-:W-:-:S02]  /*a1f0*/  IMAD.MOV.U32 R42, RZ, RZ, R55 ;  /* 0x000000ffff2a7224 */ /* 0x000fc400078e0037 */
[----:B------:R1:W3:Y:S01]  /*a200*/  MUFU.EX2 R12, R47 ;  /* 0x0000002f000c7308 */ /* 0x0002e20000000800 */
[----:B--2---:R-:W-:-:S01]  /*a210*/  FADD.FTZ R11, R51, R26 ;  /* 0x0000001a330b7221 */ /* 0x004fc20000010000 */
[--C-:B------:R-:W-:Y:S02]  /*a220*/  IMAD.MOV.U32 R41, RZ, RZ, R55.reuse ;  /* 0x000000ffff297224 */ /* 0x100fe400078e0037 */
[--C-:B------:R-:W-:Y:S02]  /*a230*/  IMAD.MOV.U32 R40, RZ, RZ, R55.reuse ;  /* 0x000000ffff287224 */ /* 0x100fe400078e0037 */
[--C-:B------:R-:W-:Y:S02]  /*a240*/  IMAD.MOV.U32 R39, RZ, RZ, R55.reuse ;  /* 0x000000ffff277224 */ /* 0x100fe400078e0037 */
[----:B------:R-:W2:Y:S01]  /*a250*/  MUFU.EX2 R113, R113 ;  /* 0x0000007100717308 */ /* 0x000ea20000000800 */
[C---:B0-----:R-:W-:Y:S01]  /*a260*/  F2FP.SATFINITE.E4M3.F32.PACK_AB_MERGE_C R144, R25.reuse, R24, R144 ;  /* 0x000000181990723e */ /* 0x041fe20004807090 */
[----:B------:R-:W-:Y:S01]  /*a270*/  FADD.FTZ R25, R25, R30 ;  /* 0x0000001e19197221 */ /* 0x000fe20000010000 */
[----:B-1----:R-:W-:-:S02]  /*a280*/  IMAD.MOV.U32 R47, RZ, RZ, R55 ;  /* 0x000000ffff2f7224 */ /* 0x002fc400078e0037 */
[----:B------:R-:W-:Y:S02]  /*a290*/  IMAD.MOV.U32 R38, RZ, RZ, R55 ;  /* 0x000000ffff267224 */ /* 0x000fe400078e0037 */
[----:B------:R-:W-:-:S01]  /*a2a0*/  FADD.FTZ R28, R28, R25 ;  /* 0x000000191c1c7221 */ /* 0x000fc20000010000 */
[----:B------:R-:W-:Y:S01]  /*a2b0*/  IMAD.MOV.U32 R37, RZ, RZ, R55 ;  /* 0x000000ffff257224 */ /* 0x000fe200078e0037 */
[----:B------:R0:W1:Y:S01]  /*a2c0*/  MUFU.EX2 R14, R31 ;  /* 0x0000001f000e7308 */ /* 0x0000620000000800 */
[----:B---3--:R-:W-:-:S01]  /*a2d0*/  FADD.FTZ R24, R12, R11 ;  /* 0x0000000b0c187221 */ /* 0x008fc20000010000 */
[----:B------:R-:W-:Y:S01]  /*a2e0*/  FADD.FTZ R29, R29, R28 ;  /* 0x0000001c1d1d7221 */ /* 0x000fe20000010000 */
[--C-:B------:R-:W-:Y:S02]  /*a2f0*/  IMAD.MOV.U32 R36, RZ, RZ, R55.reuse ;  /* 0x000000ffff247224 */ /* 0x100fe400078e0037 */
[--C-:B------:R-:W-:Y:S02]  /*a300*/  IMAD.MOV.U32 R34, RZ, RZ, R55.reuse ;  /* 0x000000ffff227224 */ /* 0x100fe400078e0037 */
[----:B------:R-:W-:Y:S01]  /*a310*/  IMAD.MOV.U32 R30, RZ, RZ, R55 ;  /* 0x000000ffff1e7224 */ /* 0x000fe200078e0037 */
[----:B------:R-:W-:Y:S01]  /*a320*/  MUFU.EX2 R8, R8 ;  /* 0x0000000800087308 */ /* 0x000fe20000000800 */
[----:B--2---:R-:W-:-:S01]  /*a330*/  FADD.FTZ R11, R113, R24 ;  /* 0x00000018710b7221 */ /* 0x004fc20000010000 */
[----:B0-----:R-:W-:-:S02]  /*a340*/  IMAD.MOV.U32 R31, RZ, RZ, R55 ;  /* 0x000000ffff1f7224 */ /* 0x001fc400078e0037 */
[--C-:B------:R-:W-:Y:S02]  /*a350*/  IMAD.MOV.U32 R28, RZ, RZ, R55.reuse ;  /* 0x000000ffff1c7224 */ /* 0x100fe400078e0037 */
[----:B------:R-:W-:Y:S02]  /*a360*/  IMAD.MOV.U32 R27, RZ, RZ, R55 ;  /* 0x000000ffff1b7224 */ /* 0x000fe400078e0037 */
[----:B------:R-:W0:Y:S01]  /*a370*/  MUFU.EX2 R33, R33 ;  /* 0x0000002100217308 */ /* 0x000e220000000800 */
[C---:B-1----:R-:W-:Y:S01]  /*a380*/  F2FP.SATFINITE.E4M3.F32.PACK_AB_MERGE_C R113, R14.reuse, R113, RZ ;  /* 0x000000710e71723e */ /* 0x042fe200048070ff */
[----:B------:R-:W-:Y:S01]  /*a390*/  FADD.FTZ R14, R14, R11 ;  /* 0x0000000b0e0e7221 */ /* 0x000fe20000010000 */
[----:B------:R-:W-:Y:S02]  /*a3a0*/  IMAD.MOV.U32 R26, RZ, RZ, R55 ;  /* 0x000000ffff1a7224 */ /* 0x000fe400078e0037 */
[----:B------:R-:W-:Y:S01]  /*a3b0*/  F2FP.SATFINITE.E4M3.F32.PACK_AB_MERGE_C R145, R12, R51, R113 ;  /* 0x000000330c91723e */ /* 0x000fe20004807071 */
[----:B------:R-:W-:Y:S01]  /*a3c0*/  IMAD.MOV.U32 R25, RZ, RZ, R55 ;  /* 0x000000ffff197224 */ /* 0x000fe200078e0037 */
[----:B------:R-:W-:Y:S01]  /*a3d0*/  MOV R51, R55 ;  /* 0x0000003700337202 */ /* 0x000fe20000000f00 */
[----:B------:R-:W1:Y:S08]  /*a3e0*/  MUFU.EX2 R32, R32 ;  /* 0x0000002000207308 */ /* 0x000e700000000800 */
[----:B------:R-:W2:Y:S01]  /*a3f0*/  MUFU.EX2 R115, R115 ;  /* 0x0000007300737308 */ /* 0x000ea20000000800 */
[----:B0-----:R-:W-:-:S07]  /*a400*/  F2FP.SATFINITE.E4M3.F32.PACK_AB_MERGE_C R11, R33, R8, RZ ;  /* 0x00000008210b723e */ /* 0x001fce00048070ff */
[----:B------:R-:W0:Y:S01]  /*a410*/  MUFU.EX2 R119, R119 ;  /* 0x0000007700777308 */ /* 0x000e220000000800 */
[----:B-1----:R-:W-:-:S01]  /*a420*/  FADD.FTZ R24, R32, R29 ;  /* 0x0000001d20187221 */ /* 0x002fc20000010000 */
[----:B------:R-:W-:-:S06]  /*a430*/  IMAD.MOV.U32 R29, RZ, RZ, R55 ;  /* 0x000000ffff1d7224 */ /* 0x000fcc00078e0037 */
[----:B------:R1:W3:Y:S01]  /*a440*/  MUFU.EX2 R20, R35 ;  /* 0x0000002300147308 */ /* 0x0002e20000000800 */
[----:B--2---:R-:W-:-:S07]  /*a450*/  FADD.FTZ R3, R115, R14 ;  /* 0x0000000e73037221 */ /* 0x004fce0000010000 */
[----:B------:R-:W-:Y:S01]  /*a460*/  MUFU.EX2 R117, R117 ;  /* 0x0000007500757308 */ /* 0x000fe20000000800 */
[C---:B0-----:R-:W-:Y:S01]  /*a470*/  F2FP.SATFINITE.E4M3.F32.PACK_AB_MERGE_C R146, R119.reuse, R32, R11 ;  /* 0x000000207792723e */ /* 0x041fe2000480700b */
[----:B------:R-:W-:Y:S01]  /*a480*/  FADD.FTZ R119, R119, R24 ;  /* 0x0000001877777221 */ /* 0x000fe20000010000 */
[--C-:B-1----:R-:W-:Y:S02]  /*a490*/  IMAD.MOV.U32 R35, RZ, RZ, R55.reuse ;  /* 0x000000ffff237224 */ /* 0x102fe400078e0037 */
[----:B------:R-:W-:Y:S02]  /*a4a0*/  IMAD.MOV.U32 R32, RZ, RZ, R55 ;  /* 0x000000ffff207224 */ /* 0x000fe400078e0037 */
[----:B------:R-:W-:-:S01]  /*a4b0*/  FADD.FTZ R8, R8, R119 ;  /* 0x0000007708087221 */ /* 0x000fc20000010000 */
[----:B------:R-:W-:Y:S01]  /*a4c0*/  IMAD.MOV.U32 R24, RZ, RZ, R55 ;  /* 0x000000ffff187224 */ /* 0x000fe200078e0037 */
[----:B------:R-:W0:Y:S01]  /*a4d0*/  MUFU.EX2 R10, R10 ;  /* 0x0000000a000a7308 */ /* 0x000e220000000800 */
[----:B---3--:R-:W-:-:S01]  /*a4e0*/  FADD.FTZ R14, R20, R3 ;  /* 0x00000003140e7221 */ /* 0x008fc20000010000 */
[----:B------:R-:W-:Y:S01]  /*a4f0*/  FADD.FTZ R21, R33, R8 ;  /* 0x0000000821157221 */ /* 0x000fe20000010000 */
[----:B------:R-:W-:Y:S01]  /*a500*/  IMAD.MOV.U32 R33, RZ, RZ, R55 ;  /* 0x000000ffff217224 */ /* 0x000fe200078e0037 */
[----:B0-----:R-:W-:Y:S01]  /*a510*/  F2FP.SATFINITE.E4M3.F32.PACK_AB_MERGE_C R3, R10, R117, RZ ;  /* 0x000000750a03723e */ /* 0x001fe200048070ff */
[----:B------:R-:W-:-:S03]  /*a520*/  FADD.FTZ R117, R117, R14 ;  /* 0x0000000e75757221 */ /* 0x000fc60000010000 */
[----:B------:R-:W-:Y:S01]  /*a530*/  F2FP.SATFINITE.E4M3.F32.PACK_AB_MERGE_C R147, R20, R115, R3 ;  /* 0x000000731493723e */ /* 0x000fe20004807003 */
[----:B------:R-:W-:-:S01]  /*a540*/  FADD.FTZ R20, R10, R117 ;  /* 0x000000750a147221 */ /* 0x000fc20000010000 */
[----:B------:R-:W-:Y:S06]  /*a550*/  @!P1 BRA `(.L_x_378) ;  /* 0x0000002400849947 */ /* 0x000fec0003800000 */
[----:B------:R0:W5:Y:S01]  /*a560*/  LDL.LU R12, [R1+0xc] ;  /* 0x00000c00010c7983 */ /* 0x0001620000300800 */
[----:B------:R-:W-:Y:S01]  /*a570*/  IADD3 R15, R104, -0x2, RZ ;  /* 0xfffffffe680f7810 */ /* 0x000fe20007ffe0ff */
[----:B------:R-:W-:Y:S01]  /*a580*/  IMAD.MOV.U32 R3, RZ, RZ, R9 ;  /* 0x000000ffff037224 */ /* 0x000fe200078e0009 */
[----:B------:R-:W-:Y:S01]  /*a590*/  CS2R R54, SRZ ;  /* 0x0000000000367805 */ /* 0x000fe2000001ff00 */
[----:B------:R-:W-:Y:S01]  /*a5a0*/  IMAD.MOV.U32 R10, RZ, RZ, R0 ;  /* 0x000000ffff0a7224 */ /* 0x000fe200078e0000 */
[----:B------:R-:W-:Y:S01]  /*a5b0*/  CS2R R52, SRZ ;  /* 0x0000000000347805 */ /* 0x000fe2000001ff00 */
[----:B------:R-:W-:Y:S01]  /*a5c0*/  IMAD.MOV.U32 R8, RZ, RZ, R106 ;  /* 0x000000ffff087224 */ /* 0x000fe200078e006a */
        /* <DEDUP_REMOVED lines=13> */
[----:B0-----:R-:W-:-:S07]  /*a6a0*/  CS2R R24, SRZ ;  /* 0x0000000000187805 */ /* 0x001fce000001ff00 */
.L_x_390:
[----:B-----5:R-:W-:-:S04]  /*a6b0*/  ISETP.NE.AND P1, PT, R8, 0x1, PT ;  /* 0x000000010800780c */ /* 0x020fc80003f25270 */
[----:B------:R-:W-:-:S04]  /*a6c0*/  SEL R9, RZ, 0x1, P1 ;  /* 0x00000001ff097807 */ /* 0x000fc80000800000 */
[----:B-----5:R-:W-:-:S05]  /*a6d0*/  LOP3.LUT R11, R12, R9, RZ, 0x3c, !PT ;  /* 0x000000090c0b7212 */ /* 0x020fca00078e3cff */
[----:B0-----:R0:W-:Y:S01]  /*a6e0*/  STL [R1+0xc], R11 ;  /* 0x00000c0b01007387 */ /* 0x0011e20000100800 */
[----:B------:R-:W-:Y:S05]  /*a6f0*/  @!P0 BRA `(.L_x_379) ;  /* 0x0000000000048947 */ /* 0x000fea0003800000 */
[----:B------:R-:W-:Y:S01]  /*a700*/  BPT.TRAP 0x1 ;  /* 0x000000040000795c */ /* 0x000fe20000300000 */
.L_x_379:
[----:B------:R-:W-:Y:S01]  /*a710*/  VIADD R0, R8, 0x1 ;  /* 0x0000000108007836 */ /* 0x000fe20000000000 */
[----:B------:R-:W-:-:S04]  /*a720*/  SHF.L.U32 R14, R11, 0x1f, RZ ;  /* 0x0000001f0b0e7819 */ /* 0x000fc800000006ff */
[----:B------:R-:W-:-:S04]  /*a730*/  ISETP.NE.AND P1, PT, R0, 0x2, PT ;  /* 0x000000020000780c */ /* 0x000fc80003f25270 */
[----:B------:R-:W-:-:S05]  /*a740*/  SEL R9, R0, RZ, P1 ;  /* 0x000000ff00097207 */ /* 0x000fca0000800000 */
[----:B------:R1:W-:Y:S01]  /*a750*/  STL [R1+0x4], R9 ;  /* 0x0000040901007387 */ /* 0x0003e20000100800 */
[----:B0-----:R-:W-:-:S04]  /*a760*/  IMAD R11, R9, 0x8, R16 ;  /* 0x00000008090b7824 */ /* 0x001fc800078e0210 */
[----:B------:R1:W0:Y:S01]  /*a770*/  SYNCS.PHASECHK.TRANS64.TRYWAIT P1, [R11+URZ+0x13230], R14 ;  /* 0x0132300e0b0075a7 */ /* 0x000222000802017f */
[----:B------:R-:W-:Y:S05]  /*a780*/  @!P0 BRA `(.L_x_380) ;  /* 0x0000000000048947 */ /* 0x000fea0003800000 */
[----:B------:R-:W-:Y:S01]  /*a790*/  BPT.TRAP 0x1 ;  /* 0x000000040000795c */ /* 0x000fe20000300000 */
.L_x_380:
[----:B------:R-:W2:Y:S01]  /*a7a0*/  LDL R0, [R1+0x18] ;  /* 0x0000180001007983 */ /* 0x000ea20000100800 */
[----:B------:R-:W-:Y:S01]  /*a7b0*/  BSSY B1, `(.L_x_381) ;  /* 0x0000007000017945 */ /* 0x000fe20003800000 */
[----:B--2---:R-:W-:-:S04]  /*a7c0*/  IMAD R0, R9, 0x280, R0 ;  /* 0x0000028009007824 */ /* 0x004fc800078e0200 */
[C---:B------:R-:W-:Y:S02]  /*a7d0*/  VIADD R58, R0.reuse, 0x80 ;  /* 0x00000080003a7836 */ /* 0x040fe40000000000 */
[----:B-1----:R-:W-:Y:S01]  /*a7e0*/  VIADD R9, R0, 0x100 ;  /* 0x0000010000097836 */ /* 0x002fe20000000000 */
[----:B0-----:R-:W-:Y:S06]  /*a7f0*/  @P1 BRA `(.L_x_382) ;  /* 0x0000000000081947 */ /* 0x001fec0003800000 */
[----:B------:R-:W0:Y:S02]  /*a800*/  SYNCS.PHASECHK.TRANS64.TRYWAIT P1, [R11+URZ+0x13230], R14 ;  /* 0x0132300e0b0075a7 */ /* 0x000e24000802017f */
[----:B0-----:R-:W-:Y:S05]  /*a810*/  @!P1 BRA `(.L_x_383) ;  /* 0x000000a800749947 */ /* 0x001fea0003800000 */
.L_x_382:
[----:B------:R-:W-:Y:S05]  /*a820*/  BSYNC B1 ;  /* 0x0000000000017941 */ /* 0x000fea0003800000 */
.L_x_381:
[----:B------:R-:W-:Y:S01]  /*a830*/  IMAD.MOV.U32 R56, RZ, RZ, R0 ;  /* 0x000000ffff387224 */ /* 0x000fe200078e0000 */
[----:B------:R-:W-:Y:S01]  /*a840*/  R2UR UR4, R4 ;  /* 0x00000000040472ca */ /* 0x000fe200000e0000 */
[----:B------:R-:W-:Y:S01]  /*a850*/  IMAD.MOV.U32 R57, RZ, RZ, -0x7fffffe0 ;  /* 0x80000020ff397424 */ /* 0x000fe200078e00ff */
[----:B------:R-:W-:Y:S01]  /*a860*/  R2UR UR5, R5 ;  /* 0x00000000050572ca */ /* 0x000fe200000e0000 */
[----:B------:R-:W-:Y:S01]  /*a870*/  WARPGROUP.ARRIVE ;  /* 0x00000000000079c5 */ /* 0x000fe20000000000 */
[----:B------:R-:W-:Y:S01]  /*a880*/  R2UR UR6, R56 ;  /* 0x00000000380672ca */ /* 0x000fe200000e0000 */
[----:B------:R-:W-:Y:S01]  /*a890*/  IMAD.MOV.U32 R59, RZ, RZ, -0x7fffffe0 ;  /* 0x80000020ff3b7424 */ /* 0x000fe200078e00ff */
[----:B------:R-:W-:Y:S01]  /*a8a0*/  R2UR UR7, R57 ;  /* 0x00000000390772ca */ /* 0x000fe200000e0000 */
[----:B------:R-:W-:Y:S01]  /*a8b0*/  IMAD.MOV.U32 R56, RZ, RZ, R9 ;  /* 0x000000ffff387224 */ /* 0x000fe200078e0009 */
[----:B------:R-:W-:Y:S01]  /*a8c0*/  R2UR UR10, R58 ;  /* 0x000000003a0a72ca */ /* 0x000fe200000e0000 */
[C---:B------:R-:W-:Y:S01]  /*a8d0*/  VIADD R58, R0.reuse, 0x180 ;  /* 0x00000180003a7836 */ /* 0x040fe20000000000 */
[----:B------:R-:W-:Y:S01]  /*a8e0*/  R2UR UR11, R59 ;  /* 0x000000003b0b72ca */ /* 0x000fe200000e0000 */
[----:B------:R-:W-:Y:S01]  /*a8f0*/  VIADD R60, R0, 0x182 ;  /* 0x00000182003c7836 */ /* 0x000fe20000000000 */
[----:B------:R-:W-:Y:S01]  /*a900*/  R2UR UR8, R4 ;  /* 0x00000000040872ca */ /* 0x000fe200000e0000 */
[----:B------:R-:W-:Y:S01]  /*a910*/  IMAD.MOV.U32 R61, RZ, RZ, -0x7fffffe0 ;  /* 0x80000020ff3d7424 */ /* 0x000fe200078e00ff */
[----:B------:R-:W-:-:S02]  /*a920*/  R2UR UR9, R5 ;  /* 0x00000000050972ca */ /* 0x000fc400000e0000 */
[----:B------:R-:W-:Y:S01]  /*a930*/  R2UR UR14, R56 ;  /* 0x00000000380e72ca */ /* 0x000fe200000e0000 */
[----:B------:R-:W-:Y:S01]  /*a940*/  VIADD R56, R0, 0x200 ;  /* 0x0000020000387836 */ /* 0x000fe20000000000 */
[----:B------:R-:W-:Y:S01]  /*a950*/  R2UR UR15, R57 ;  /* 0x00000000390f72ca */ /* 0x000fe200000e0000 */
[----:B------:R-:W-:Y:S01]  /*a960*/  QGMMA.64x32x32.F32.E4M3.E4M3 R120, gdesc[UR4], RZ, !UPT, gsb0 ;  /* 0x00600000047879f3 */ /* 0x000fe2000c0008ff */
[----:B------:R-:W-:Y:S02]  /*a970*/  R2UR UR12, R4 ;  /* 0x00000000040c72ca */ /* 0x000fe400000e0000 */
[----:B------:R-:W-:Y:S02]  /*a980*/  R2UR UR13, R5 ;  /* 0x00000000050d72ca */ /* 0x000fe400000e0000 */
[----:B------:R-:W-:Y:S01]  /*a990*/  R2UR UR18, R58 ;  /* 0x000000003a1272ca */ /* 0x000fe200000e0000 */
[----:B------:R-:W-:Y:S01]  /*a9a0*/  VIADD R58, R0, 0x2 ;  /* 0x00000002003a7836 */ /* 0x000fe20000000000 */
[----:B------:R-:W-:-:S02]  /*a9b0*/  R2UR UR19, R59 ;  /* 0x000000003b1372ca */ /* 0x000fc400000e0000 */
[----:B------:R-:W-:Y:S02]  /*a9c0*/  R2UR UR16, R4 ;  /* 0x00000000041072ca */ /* 0x000fe400000e0000 */
[----:B------:R-:W-:Y:S02]  /*a9d0*/  R2UR UR17, R5 ;  /* 0x00000000051172ca */ /* 0x000fe400000e0000 */
[----:B------:R-:W-:Y:S01]  /*a9e0*/  R2UR UR22, R56 ;  /* 0x00000000381672ca */ /* 0x000fe200000e0000 */
[----:B------:R-:W-:Y:S01]  /*a9f0*/  VIADD R56, R0, 0x82 ;  /* 0x0000008200387836 */ /* 0x000fe20000000000 */
[----:B------:R-:W-:Y:S01]  /*aa00*/  R2UR UR23, R57 ;  /* 0x00000000391772ca */ /* 0x000fe200000e0000 */
[----:B------:R-:W-:Y:S01]  /*aa10*/  IMAD.MOV.U32 R57, RZ, RZ, -0x7fffffe0 ;  /* 0x80000020ff397424 */ /* 0x000fe200078e00ff */
[----:B------:R-:W-:Y:S01]  /*aa20*/  R2UR UR26, R58 ;  /* 0x000000003a1a72ca */ /* 0x000fe200000e0000 */
[----:B------:R-:W-:Y:S01]  /*aa30*/  VIADD R58, R0, 0x102 ;  /* 0x00000102003a7836 */ /* 0x000fe20000000000 */
[----:B------:R-:W-:Y:S01]  /*aa40*/  R2UR UR27, R59 ;  /* 0x000000003b1b72ca */ /* 0x000fe200000e0000 */
[----:B------:R-:W-:Y:S01]  /*aa50*/  IMAD.MOV.U32 R59, RZ, RZ, -0x7fffffe0 ;  /* 0x80000020ff3b7424 */ /* 0x000fe200078e00ff */
[----:B------:R-:W-:-:S02]  /*aa60*/  R2UR UR20, R4 ;  /* 0x00000000041472ca */ /* 0x000fc400000e0000 */
[----:B------:R-:W-:Y:S02]  /*aa70*/  R2UR UR21, R5 ;  /* 0x00000000051572ca */ /* 0x000fe400000e0000 */
[----:B------:R-:W-:Y:S01]  /*aa80*/  R2UR UR6, R56 ;  /* 0x00000000380672ca */ /* 0x000fe200000e0000 */
[----:B------:R-:W-:Y:S01]  /*aa90*/  VIADD R56, R0, 0x202 ;  /* 0x0000020200387836 */ /* 0x000fe20000000000 */
[----:B------:R-:W-:Y:S01]  /*aaa0*/  R2UR UR7, R57 ;  /* 0x00000000390772ca */ /* 0x000fe200000e0000 */
[----:B------:R-:W-:Y:S01]  /*aab0*/  IMAD.MOV.U32 R57, RZ, RZ, -0x7fffffe0 ;  /* 0x80000020ff397424 */ /* 0x000fe200078e00ff */
[C---:B------:R-:W-:Y:S02]  /*aac0*/  R2UR UR24, R6.reuse ;  /* 0x00000000061872ca */ /* 0x040fe400000e0000 */
[----:B------:R-:W-:Y:S02]  /*aad0*/  R2UR UR25, R7 ;  /* 0x00000000071972ca */ /* 0x000fe400000e0000 */
[----:B------:R-:W-:-:S02]  /*aae0*/  R2UR UR4, R6 ;  /* 0x00000000060472ca */ /* 0x000fc400000e0000 */
[----:B------:R-:W-:Y:S01]  /*aaf0*/  R2UR UR5, R7 ;  /* 0x00000000070572ca */ /* 0x000fe200000e0000 */
[----:B------:R-:W-:Y:S02]  /*ab00*/  WARPGROUP.DEPBAR.LE gsb0, 0x0 ;  /* 0x00008000000079c5 */ /* 0x000fe40000010000 */
[----:B------:R-:W-:-:S06]  /*ab10*/  WARPGROUP.ARRIVE ;  /* 0x00000000000079c5 */ /* 0x000fcc0000000000 */
[----:B------:R-:W-:Y:S01]  /*ab20*/  QGMMA.64x32x32.F32.E4M3.E4M3 R104, gdesc[UR8], RZ, !UPT, gsb0 ;  /* 0x00600000086879f3 */ /* 0x000fe2000c0008ff */
[----:B------:R-:W-:Y:S02]  /*ab30*/  R2UR UR10, R58 ;  /* 0x000000003a0a72ca */ /* 0x000fe400000e0000 */
[----:B------:R-:W-:Y:S02]  /*ab40*/  R2UR UR11, R59 ;  /* 0x000000003b0b72ca */ /* 0x000fe400000e0000 */
[----:B------:R-:W-:Y:S02]  /*ab50*/  R2UR UR8, R6 ;  /* 0x00000000060872ca */ /* 0x000fe400000e0000 */
        /* <DEDUP_REMOVED lines=17> */
[----:B------:R-:W-:Y:S03]  /*ac70*/  QGMMA.64x32x32.F32.E4M3.E4M3 R56, gdesc[UR20], RZ, !UPT, gsb0 ;  /* 0x00600000143879f3 */ /* 0x000fe6000c0008ff */
        /* <DEDUP_REMOVED lines=16> */
[----:B------:R-:W-:Y:S05]  /*ad80*/  @!P0 BRA `(.L_x_384) ;  /* 0x0000000000048947 */ /* 0x000fea0003800000 */
[----:B------:R-:W-:Y:S01]  /*ad90*/  BPT.TRAP 0x1 ;  /* 0x000000040000795c */ /* 0x000fe20000300000 */
.L_x_384:
[----:B------:R-:W-:Y:S01]  /*ada0*/  SHF.L.U32 R0, R12, 0x1f, RZ ;  /* 0x0000001f0c007819 */ /* 0x000fe200000006ff */
[----:B0-----:R-:W-:-:S04]  /*adb0*/  IMAD R14, R8, 0x8, R16 ;  /* 0x00000008080e7824 */ /* 0x001fc800078e0210 */
[----:B------:R0:W1:Y:S01]  /*adc0*/  SYNCS.PHASECHK.TRANS64.TRYWAIT P1, [R14+URZ+0x13250], R0 ;  /* 0x013250000e0075a7 */ /* 0x000062000802017f */
[----:B------:R-:W-:Y:S05]  /*add0*/  @!P0 BRA `(.L_x_385) ;  /* 0x0000000000048947 */ /* 0x000fea0003800000 */
[----:B------:R-:W-:Y:S01]  /*ade0*/  BPT.TRAP 0x1 ;  /* 0x000000040000795c */ /* 0x000fe20000300000 */
.L_x_385:
[----:B------:R-:W-:Y:S04]  /*adf0*/  BSSY B1, `(.L_x_386) ;  /* 0x0000004000017945 */ /* 0x000fe80003800000 */
[----:B-1----:R-:W-:Y:S05]  /*ae00*/  @P1 BRA `(.L_x_387) ;  /* 0x0000000000081947 */ /* 0x002fea0003800000 */
[----:B------:R-:W1:Y:S02]  /*ae10*/  SYNCS.PHASECHK.TRANS64.TRYWAIT P1, [R14+URZ+0x13250], R0 ;  /* 0x013250000e0075a7 */ /* 0x000e64000802017f */
[----:B-1----:R-:W-:Y:S05]  /*ae20*/  @!P1 BRA `(.L_x_388) ;  /* 0x000000a400049947 */ /* 0x002fea0003800000 */
.L_x_387:
[----:B------:R-:W-:Y:S05]  /*ae30*/  BSYNC B1 ;  /* 0x0000000000017941 */ /* 0x000fea0003800000 */
.L_x_386:
[----:B01----:R-:W-:Y:S01]  /*ae40*/  VIADD R0, R16, 0x1000 ;  /* 0x0000100010007836 */ /* 0x003fe20000000000 */
[----:B------:R-:W-:Y:S01]  /*ae50*/  WARPGROUP.ARRIVE ;  /* 0x00000000000079c5 */ /* 0x000fe20000000000 */
[----:B------:R-:W-:Y:S02]  /*ae60*/  IMAD.MOV.U32 R9, RZ, RZ, -0x3ffffff0 ;  /* 0xc0000010ff097424 */ /* 0x000fe400078e00ff */
[----:B------:R-:W-:Y:S01]  /*ae70*/  IMAD.MOV.U32 R13, RZ, RZ, -0x3ffffff0 ;  /* 0xc0000010ff0d7424 */ /* 0x000fe200078e00ff */
[----:B------:R-:W-:Y:S02]  /*ae80*/  SHF.R.U32.HI R0, RZ, 0x4, R0 ;  /* 0x00000004ff007819 */ /* 0x000fe40000011600 */
[----:B------:R-:W-:Y:S02]  /*ae90*/  R2UR UR7, R9 ;  /* 0x00000000090772ca */ /* 0x000fe400000e0000 */
[----:B------:R-:W-:-:S04]  /*aea0*/  LOP3.LUT R0, R0, 0x3fff, RZ, 0xc0, !PT ;  /* 0x00003fff00007812 */ /* 0x000fc800078ec0ff */
[----:B------:R-:W-:-:S05]  /*aeb0*/  LOP3.LUT R0, R0, 0x10000, RZ, 0xfc, !PT ;  /* 0x0001000000007812 */ /* 0x000fca00078efcff */
[----:B------:R-:W-:Y:S01]  /*aec0*/  IMAD R8, R8, 0x280, R0 ;  /* 0x0000028008087824 */ /* 0x000fe200078e0200 */
[----:B------:R-:W-:-:S03]  /*aed0*/  FMNMX.FTZ R0, R120, R10, !PT ;  /* 0x0000000a78007209 */ /* 0x000fc60007810000 */
[C---:B------:R-:W-:Y:S01]  /*aee0*/  VIADD R12, R8.reuse, 0x80 ;  /* 0x00000080080c7836 */ /* 0x040fe20000000000 */
[----:B------:R-:W-:Y:S02]  /*aef0*/  R2UR UR6, R8 ;  /* 0x00000000080672ca */ /* 0x000fe400000e0000 */
[----:B------:R-:W-:-:S11]  /*af00*/  FMNMX.FTZ R0, R121, R0, !PT ;  /* 0x0000000079007209 */ /* 0x000fd60007810000 */
[----:B------:R-:W-:Y:S01]  /*af10*/  QGMMA.64x64x32.F32.E4M3.E4M3 R24, R152, gdesc[UR4], R24, gsb0 ;  /* 0x00e0000498187df3 */ /* 0x000fe20008000818 */
[----:B------:R-:W-:Y:S02]  /*af20*/  R2UR UR6, R12 ;  /* 0x000000000c0672ca */ /* 0x000fe400000e0000 */
[----:B------:R-:W-:Y:S01]  /*af30*/  R2UR UR7, R13 ;  /* 0x000000000d0772ca */ /* 0x000fe200000e0000 */
[----:B------:R-:W-:Y:S01]  /*af40*/  IMAD.MOV.U32 R13, RZ, RZ, -0x3ffffff0 ;  /* 0xc0000010ff0d7424 */ /* 0x000fe200078e00ff */
[----:B------:R-:W-:Y:S01]  /*af50*/  IADD3 R12, R8, 0x100, RZ ;  /* 0x00000100080c7810 */ /* 0x000fe20007ffe0ff */
[----:B------:R-:W-:Y:S02]  /*af60*/  WARPGROUP.DEPBAR.LE gsb0, 0x0 ;  /* 0x00008000000079c5 */ /* 0x000fe40000010000 */
[----:B------:R-:W-:-:S06]  /*af70*/  WARPGROUP.ARRIVE ;  /* 0x00000000000079c5 */ /* 0x000fcc0000000000 */
[----:B------:R-:W0:Y:S02]  /*af80*/  S2R R155, SR_TID.X ;  /* 0x00000000009b7919 */ /* 0x000e240000002100 */
[----:B------:R-:W-:Y:S01]  /*af90*/  QGMMA.64x64x32.F32.E4M3.E4M3 R24, R148, gdesc[UR4], R24, gsb0 ;  /* 0x00e0000494187df3 */ /* 0x000fe20008000818 */
[----:B------:R-:W-:Y:S02]  /*afa0*/  R2UR UR6, R12 ;  /* 0x000000000c0672ca */ /* 0x000fe400000e0000 */
[----:B------:R-:W-:Y:S01]  /*afb0*/  R2UR UR7, R13 ;  /* 0x000000000d0772ca */ /* 0x000fe200000e0000 */
[----:B------:R-:W-:Y:S01]  /*afc0*/  IMAD.MOV.U32 R13, RZ, RZ, -0x3ffffff0 ;  /* 0xc0000010ff0d7424 */ /* 0x000fe200078e00ff */
[----:B0-----:R-:W-:-:S04]  /*afd0*/  LOP3.LUT R155, R155, 0x7f, RZ, 0xc0, !PT ;  /* 0x0000007f9b9b7812 */ /* 0x001fc800078ec0ff */
[----:B------:R-:W-:-:S13]  /*afe0*/  ISETP.NE.AND P1, PT, R155, RZ, PT ;  /* 0x000000ff9b00720c */ /* 0x000fda0003f25270 */
[----:B------:R-:W-:-:S05]  /*aff0*/  @!P1 VIADD R11, R11, 0x13240 ;  /* 0x000132400b0b9836 */ /* 0x000fca0000000000 */
[----:B------:R-:W-:Y:S01]  /*b000*/  @!P1 PRMT R11, RZ, 0x654, R11 ;  /* 0x00000654ff0b9816 */ /* 0x000fe2000000000b */
[----:B------:R-:W-:Y:S02]  /*b010*/  WARPGROUP.DEPBAR.LE gsb0, 0x0 ;  /* 0x00008000000079c5 */ /* 0x000fe40000010000 */
[----:B------:R-:W-:-:S06]  /*b020*/  WARPGROUP.ARRIVE ;  /* 0x00000000000079c5 */ /* 0x000fcc0000000000 */
[----:B------:R-:W-:Y:S01]  /*b030*/  QGMMA.64x64x32.F32.E4M3.E4M3 R24, R136, gdesc[UR4], R24, gsb0 ;  /* 0x00e0000488187df3 */ /* 0x000fe20008000818 */
[----:B------:R-:W-:Y:S02]  /*b040*/  R2UR UR7, R13 ;  /* 0x000000000d0772ca */ /* 0x000fe400000e0000 */
[----:B------:R-:W-:Y:S02]  /*b050*/  WARPGROUP.DEPBAR.LE gsb0, 0x0 ;  /* 0x00008000000079c5 */ /* 0x000fe40000010000 */
[----:B------:R-:W-:Y:S01]  /*b060*/  FMNMX.FTZ R136, R124, R0, !PT ;  /* 0x000000007c887209 */ /* 0x000fe20007810000 */
[----:B------:R-:W-:Y:S01]  /*b070*/  WARPGROUP.ARRIVE ;  /* 0x00000000000079c5 */ /* 0x000fe20000000000 */
        /* <DEDUP_REMOVED lines=74> */
[----:B------:R-:W-:-:S03]  /*b520*/  FMNMX.FTZ R0, R67, R0, !PT ;  /* 0x0000000043007209 */ /* 0x000fc60007810000 */
[----:B------:R-:W0:Y:S01]  /*b530*/  SHFL.BFLY PT, R12, R136, 0x2, 0x1f ;  /* 0x0c401f00880c7f89 */ /* 0x000e2200000e0000 */
[----:B------:R-:W-:-:S04]  /*b540*/  FMNMX.FTZ R0, R70, R0, !PT ;  /* 0x0000000046007209 */ /* 0x000fc80007810000 */
[----:B------:R-:W-:-:S05]  /*b550*/  FMNMX.FTZ R0, R71, R0, !PT ;  /* 0x0000000047007209 */ /* 0x000fca0007810000 */
[----:B------:R-:W1:Y:S01]  /*b560*/  SHFL.BFLY PT, R9, R0, 0x2, 0x1f ;  /* 0x0c401f0000097f89 */ /* 0x000e6200000e0000 */
[----:B0-----:R-:W-:Y:S01]  /*b570*/  FMNMX.FTZ R136, R136, R12, !PT ;  /* 0x0000000c88887209 */ /* 0x001fe20007810000 */
[----:B------:R-:W-:-:S05]  /*b580*/  VIADD R12, R8, 0x180 ;  /* 0x00000180080c7836 */ /* 0x000fca0000000000 */
[----:B------:R-:W-:Y:S02]  /*b590*/  R2UR UR6, R12 ;  /* 0x000000000c0672ca */ /* 0x000fe400000e0000 */
[----:B-1----:R-:W-:Y:S02]  /*b5a0*/  FMNMX.FTZ R9, R0, R9, !PT ;  /* 0x0000000900097209 */ /* 0x002fe40007810000 */
[----:B------:R-:W0:Y:S04]  /*b5b0*/  SHFL.BFLY PT, R0, R136, 0x1, 0x1f ;  /* 0x0c201f0088007f89 */ /* 0x000e2800000e0000 */
[----:B------:R-:W1:Y:S05]  /*b5c0*/  SHFL.BFLY PT, R12, R9, 0x1, 0x1f ;  /* 0x0c201f00090c7f89 */ /* 0x000e6a00000e0000 */
[----:B------:R-:W-:Y:S01]  /*b5d0*/  QGMMA.64x64x32.F32.E4M3.E4M3 R24, R140, gdesc[UR4], R24, gsb0 ;  /* 0x00e000048c187df3 */ /* 0x000fe20008000818 */
[----:B0-----:R-:W-:-:S02]  /*b5e0*/  FMNMX.FTZ R0, R136, R0, !PT ;  /* 0x0000000088007209 */ /* 0x001fc40007810000 */
[----:B-1----:R-:W-:-:S03]  /*b5f0*/  FMNMX.FTZ R9, R9, R12, !PT ;  /* 0x0000000c09097209 */ /* 0x002fc60007810000 */
[----:B------:R-:W-:Y:S01]  /*b600*/  FFMA.FTZ R13, R2, R0, -8 ;  /* 0xc1000000020d7423 */ /* 0x000fe20000010000 */
[----:B------:R-:W-:-:S03]  /*b610*/  FADD.FTZ R10, -R0, R10 ;  /* 0x0000000a000a7221 */ /* 0x000fc60000010100 */
[C-C-:B------:R-:W-:Y:S01]  /*b620*/  FFMA.FTZ R12, R2.reuse, R120, -R13.reuse ;  /* 0x00000078020c7223 */ /* 0x140fe2000001080d */
[----:B------:R-:W-:-:S01]  /*b630*/  FFMA.FTZ R120, R2, R121, -R13 ;  /* 0x0000007902787223 */ /* 0x000fc2000001080d */
        /* <DEDUP_REMOVED lines=38> */
[----:B------:R-:W-:Y:S01]  /*b8a0*/  FADD.FTZ R3, -R9, R3 ;  /* 0x0000000309037221 */ /* 0x000fe20000010100 */
[----:B------:R-:W-:-:S01]  /*b8b0*/  FFMA.FTZ R69, R2, R9, -8 ;  /* 0xc100000002457423 */ /* 0x000fc20000010009 */
[C---:B------:R-:W-:Y:S01]  /*b8c0*/  FMUL.FTZ R10, R2.reuse, R10 ;  /* 0x0000000a020a7220 */ /* 0x040fe20000410000 */
[----:B------:R-:W-:Y:S01]  /*b8d0*/  MUFU.EX2 R12, R12 ;  /* 0x0000000c000c7308 */ /* 0x000fe20000000800 */
[C---:B------:R-:W-:Y:S01]  /*b8e0*/  FMUL.FTZ R3, R2.reuse, R3 ;  /* 0x0000000302037220 */ /* 0x040fe20000410000 */
[C-C-:B------:R-:W-:Y:S01]  /*b8f0*/  FFMA.FTZ R122, R2.reuse, R122, -R69.reuse ;  /* 0x0000007a027a7223 */ /* 0x140fe20000010845 */
[----:B------:R-:W-:-:S01]  /*b900*/  FFMA.FTZ R123, R2, R123, -R69 ;  /* 0x0000007b027b7223 */ /* 0x000fc20000010845 */
[C-C-:B------:R-:W-:Y:S01]  /*b910*/  FFMA.FTZ R126, R2.reuse, R126, -R69.reuse ;  /* 0x0000007e027e7223 */ /* 0x140fe20000010845 */
[----:B------:R-:W-:-:S01]  /*b920*/  FFMA.FTZ R127, R2, R127, -R69 ;  /* 0x0000007f027f7223 */ /* 0x000fc20000010845 */
[C-C-:B------:R-:W-:Y:S01]  /*b930*/  FFMA.FTZ R130, R2.reuse, R130, -R69.reuse ;  /* 0x0000008202827223 */ /* 0x140fe20000010845 */
[----:B------:R-:W-:-:S01]  /*b940*/  FFMA.FTZ R131, R2, R131, -R69 ;  /* 0x0000008302837223 */ /* 0x000fc20000010845 */
[----:B------:R-:W0:Y:S01]  /*b950*/  MUFU.EX2 R10, R10 ;  /* 0x0000000a000a7308 */ /* 0x000e220000000800 */
[----:B------:R-:W-:-:S01]  /*b960*/  FFMA.FTZ R134, R2, R134, -R69 ;  /* 0x0000008602867223 */ /* 0x000fc20000010845 */
        /* <DEDUP_REMOVED lines=8> */
[C-C-:B------:R-:W-:Y:S01]  /*b9f0*/  FFMA.FTZ R118, R2.reuse, R118, -R69.reuse ;  /* 0x0000007602767223 */ /* 0x140fe20000010845 */
[----:B------:R-:W-:-:S01]  /*ba00*/  FFMA.FTZ R119, R2, R119, -R69 ;  /* 0x0000007702777223 */ /* 0x000fc20000010845 */
[C-C-:B------:R-:W-:Y:S01]  /*ba10*/  FFMA.FTZ R90, R2.reuse, R90, -R69.reuse ;  /* 0x0000005a025a7223 */ /* 0x140fe20000010845 */
[----:B------:R-:W-:-:S01]  /*ba20*/  FFMA.FTZ R91, R2, R91, -R69 ;  /* 0x0000005b025b7223 */ /* 0x000fc20000010845 */
[C-C-:B------:R-:W-:Y:S01]  /*ba30*/  FFMA.FTZ R94, R2.reuse, R94, -R69.reuse ;  /* 0x0000005e025e7223 */ /* 0x140fe20000010845 */
[----:B------:R-:W-:-:S01]  /*ba40*/  FFMA.FTZ R95, R2, R95, -R69 ;  /* 0x0000005f025f7223 */ /* 0x000fc20000010845 */
[----:B------:R-:W1:Y:S01]  /*ba50*/  MUFU.EX2 R122, R122 ;  /* 0x0000007a007a7308 */ /* 0x000e620000000800 */
[----:B0-----:R-:W-:-:S01]  /*ba60*/  FFMA.FTZ R21, R10, R21, R12 ;  /* 0x000000150a157223 */ /* 0x001fc2000001000c */
[----:B------:R-:W-:Y:S01]  /*ba70*/  FFMA.FTZ R98, R2, R98, -R69 ;  /* 0x0000006202627223 */ /* 0x000fe20000010845 */
[----:B------:R-:W-:-:S02]  /*ba80*/  VIADD R56, R8, 0x200 ;  /* 0x0000020008387836 */ /* 0x000fc40000000000 */
[C-C-:B------:R-:W-:Y:S01]  /*ba90*/  FFMA.FTZ R8, R2.reuse, R99, -R69.reuse ;  /* 0x0000006302087223 */ /* 0x140fe20000010845 */
[----:B------:R-:W-:Y:S02]  /*baa0*/  IMAD.MOV.U32 R57, RZ, RZ, -0x3ffffff0 ;  /* 0xc0000010ff397424 */ /* 0x000fe400078e00ff */
[C-C-:B------:R-:W-:Y:S01]  /*bab0*/  FFMA.FTZ R74, R2.reuse, R74, -R69.reuse ;  /* 0x0000004a024a7223 */ /* 0x140fe20000010845 */
[----:B------:R-:W-:-:S01]  /*bac0*/  FFMA.FTZ R75, R2, R75, -R69 ;  /* 0x0000004b024b7223 */ /* 0x000fc20000010845 */
[----:B------:R-:W0:Y:S01]  /*bad0*/  MUFU.EX2 R120, R120 ;  /* 0x0000007800787308 */ /* 0x000e220000000800 */
[----:B------:R-:W-:Y:S01]  /*bae0*/  R2UR UR6, R56 ;  /* 0x00000000380672ca */ /* 0x000fe200000e0000 */
[C-C-:B------:R-:W-:Y:S01]  /*baf0*/  FFMA.FTZ R56, R2.reuse, R102, -R69.reuse ;  /* 0x0000006602387223 */ /* 0x140fe20000010845 */
[----:B------:R-:W-:Y:S01]  /*bb00*/  R2UR UR7, R57 ;  /* 0x00000000390772ca */ /* 0x000fe200000e0000 */
[----:B------:R-:W-:Y:S01]  /*bb10*/  FFMA.FTZ R57, R2, R103, -R69 ;  /* 0x0000006702397223 */ /* 0x000fe20000010845 */
[----:B------:R-:W-:-:S02]  /*bb20*/  WARPGROUP.DEPBAR.LE gsb0, 0x0 ;  /* 0x00008000000079c5 */ /* 0x000fc40000010000 */
[----:B------:R-:W-:Y:S01]  /*bb30*/  WARPGROUP.ARRIVE ;  /* 0x00000000000079c5 */ /* 0x000fe20000000000 */
[----:B------:R-:W2:Y:S01]  /*bb40*/  MUFU.EX2 R123, R123 ;  /* 0x0000007b007b7308 */ /* 0x000ea20000000800 */
[----:B-1----:R-:W-:-:S01]  /*bb50*/  FFMA.FTZ R20, R3, R20, R122 ;  /* 0x0000001403147223 */ /* 0x002fc2000001007a */
[C-C-:B------:R-:W-:Y:S01]  /*bb60*/  FFMA.FTZ R78, R2.reuse, R78, -R69.reuse ;  /* 0x0000004e024e7223 */ /* 0x140fe20000010845 */
[----:B------:R-:W-:-:S01]  /*bb70*/  FFMA.FTZ R79, R2, R79, -R69 ;  /* 0x0000004f024f7223 */ /* 0x000fc20000010845 */
[C-C-:B------:R-:W-:Y:S01]  /*bb80*/  FFMA.FTZ R82, R2.reuse, R82, -R69.reuse ;  /* 0x0000005202527223 */ /* 0x140fe20000010845 */
[----:B------:R-:W-:-:S01]  /*bb90*/  FFMA.FTZ R83, R2, R83, -R69 ;  /* 0x0000005302537223 */ /* 0x000fc20000010845 */
[C-C-:B------:R-:W-:Y:S01]  /*bba0*/  FFMA.FTZ R86, R2.reuse, R86, -R69.reuse ;  /* 0x0000005602567223 */ /* 0x140fe20000010845 */
[----:B------:R-:W-:-:S01]  /*bbb0*/  FFMA.FTZ R87, R2, R87, -R69 ;  /* 0x0000005702577223 */ /* 0x000fc20000010845 */
[----:B------:R-:W1:Y:S01]  /*bbc0*/  MUFU.EX2 R121, R121 ;  /* 0x0000007900797308 */ /* 0x000e620000000800 */
[----:B0-----:R-:W-:-:S01]  /*bbd0*/  FADD.FTZ R21, R120, R21 ;  /* 0x0000001578157221 */ /* 0x001fc20000010000 */
[----:B------:R-:W-:Y:S01]  /*bbe0*/  QGMMA.64x64x32.F32.E4M3.E4M3 R24, R144, gdesc[UR4], R24, gsb0 ;  /* 0x00e0000490187df3 */ /* 0x000fe20008000818 */
[----:B------:R-:W-:-:S01]  /*bbf0*/  FFMA.FTZ R58, R2, R58, -R69 ;  /* 0x0000003a023a7223 */ /* 0x000fc20000010845 */
[C-C-:B------:R-:W-:Y:S01]  /*bc00*/  FFMA.FTZ R59, R2.reuse, R59, -R69.reuse ;  /* 0x0000003b023b7223 */ /* 0x140fe20000010845 */
[----:B------:R-:W-:-:S01]  /*bc10*/  FFMA.FTZ R62, R2, R62, -R69 ;  /* 0x0000003e023e7223 */ /* 0x000fc20000010845 */
[C-C-:B------:R-:W-:Y:S01]  /*bc20*/  FFMA.FTZ R63, R2.reuse, R63, -R69.reuse ;  /* 0x0000003f023f7223 */ /* 0x140fe20000010845 */
[----:B------:R-:W-:-:S01]  /*bc30*/  FFMA.FTZ R66, R2, R66, -R69 ;  /* 0x0000004202427223 */ /* 0x000fc20000010845 */
[----:B------:R-:W0:Y:S01]  /*bc40*/  MUFU.EX2 R126, R126 ;  /* 0x0000007e007e7308 */ /* 0x000e220000000800 */
[----:B--2---:R-:W-:-:S01]  /*bc50*/  FADD.FTZ R20, R123, R20 ;  /* 0x000000147b147221 */ /* 0x004fc20000010000 */
[C-C-:B------:R-:W-:Y:S01]  /*bc60*/  FFMA.FTZ R67, R2.reuse, R67, -R69.reuse ;  /* 0x0000004302437223 */ /* 0x140fe20000010845 */
[----:B------:R-:W-:-:S01]  /*bc70*/  FFMA.FTZ R70, R2, R70, -R69 ;  /* 0x0000004602467223 */ /* 0x000fc20000010845 */
[----:B------:R-:W-:-:S04]  /*bc80*/  FFMA.FTZ R69, R2, R71, -R69 ;  /* 0x0000004702457223 */ /* 0x000fc80000010845 */
        /* <DEDUP_REMOVED lines=18> */
[----:B------:R-:W-:Y:S02]  /*bdb0*/  WARPGROUP.DEPBAR.LE gsb0, 0x0 ;  /* 0x00008000000079c5 */ /* 0x000fe40000010000 */
[----:B------:R2:W-:Y:S04]  /*bdc0*/  @!P1 SYNCS.ARRIVE.TRANS64.RED.A1T0 RZ, [R11+URZ], RZ ;  /* 0x000000ff0bff99a7 */ /* 0x0005e8000810043f */
        /* <DEDUP_REMOVED lines=129> */
[----:B0-----:R-:W-:-:S01]  /*c5e0*/  FADD.FTZ R20, R70, R20 ;  /* 0x0000001446147221 */ /* 0x001fc20000010000 */
[----:B---3--:R-:W-:-:S03]  /*c5f0*/  FADD.FTZ R21, R13, R21 ;  /* 0x000000150d157221 */ /* 0x008fc60000010000 */
[----:B-1----:R-:W-:Y:S01]  /*c600*/  FADD.FTZ R20, R69, R20 ;  /* 0x0000001445147221 */ /* 0x002fe20000010000 */
[----:B--2---:R-:W-:Y:S06]  /*c610*/  @!P0 BRA `(.L_x_389) ;  /* 0x0000000000048947 */ /* 0x004fec0003800000 */
[----:B------:R-:W-:Y:S01]  /*c620*/  BPT.TRAP 0x1 ;  /* 0x000000040000795c */ /* 0x000fe20000300000 */
.L_x_389:
[----:B------:R-:W2:Y:S01]  /*c630*/  LDL R11, [R1+0x1c] ;  /* 0x00001c00010b7983 */ /* 0x000ea20000100800 */
[----:B------:R-:W-:Y:S01]  /*c640*/  F2FP.SATFINITE.E4M3.F32.PACK_AB_MERGE_C R121, R124, R121, RZ ;  /* 0x000000797c79723e */ /* 0x000fe200048070ff */
[----:B------:R-:W-:Y:S01]  /*c650*/  VIADD R14, R14, 0x13260 ;  /* 0x000132600e0e7836 */ /* 0x000fe20000000000 */
[----:B------:R-:W-:Y:S01]  /*c660*/  F2FP.SATFINITE.E4M3.F32.PACK_AB_MERGE_C R57, R57, R56, RZ ;  /* 0x000000383939723e */ /* 0x000fe200048070ff */
[----:B------:R-:W-:Y:S01]  /*c670*/  FMUL.FTZ R24, R24, R10 ;  /* 0x0000000a18187220 */ /* 0x000fe20000410000 */
[----:B------:R-:W-:Y:S01]  /*c680*/  F2FP.SATFINITE.E4M3.F32.PACK_AB_MERGE_C R152, R120, R12, R121 ;  /* 0x0000000c7898723e */ /* 0x000fe20004807079 */
[----:B------:R-:W-:Y:S01]  /*c690*/  FMUL.FTZ R25, R25, R10 ;  /* 0x0000000a19197220 */ /* 0x000fe20000410000 */
[----:B------:R-:W-:Y:S01]  /*c6a0*/  F2FP.SATFINITE.E4M3.F32.PACK_AB_MERGE_C R139, R8, R98, R57 ;  /* 0x00000062088b723e */ /* 0x000fe20004807039 */
[----:B------:R0:W5:Y:S01]  /*c6b0*/  LDL R12, [R1+0xc] ;  /* 0x00000c00010c7983 */ /* 0x0001620000100800 */
[----:B------:R-:W-:Y:S01]  /*c6c0*/  ISETP.GT.AND P1, PT, R15, RZ, PT ;  /* 0x000000ff0f00720c */ /* 0x000fe20003f24270 */
[----:B------:R-:W-:Y:S01]  /*c6d0*/  FMUL.FTZ R28, R28, R10 ;  /* 0x0000000a1c1c7220 */ /* 0x000fe20000410000 */
[----:B------:R-:W-:Y:S01]  /*c6e0*/  F2FP.SATFINITE.E4M3.F32.PACK_AB_MERGE_C R92, R93, R92, RZ ;  /* 0x0000005c5d5c723e */ /* 0x000fe200048070ff */
[----:B------:R0:W5:Y:S01]  /*c6f0*/  LDL R8, [R1+0x4] ;  /* 0x0000040001087983 */ /* 0x0001620000100800 */
[----:B------:R-:W-:Y:S01]  /*c700*/  F2FP.SATFINITE.E4M3.F32.PACK_AB_MERGE_C R60, R61, R60, RZ ;  /* 0x0000003c3d3c723e */ /* 0x000fe200048070ff */
[----:B------:R-:W-:Y:S01]  /*c710*/  FMUL.FTZ R29, R29, R10 ;  /* 0x0000000a1d1d7220 */ /* 0x000fe20000410000 */
[----:B------:R-:W-:Y:S01]  /*c720*/  F2FP.SATFINITE.E4M3.F32.PACK_AB_MERGE_C R92, R89, R88, R92 ;  /* 0x00000058595c723e */ /* 0x000fe2000480705c */
[----:B------:R-:W-:Y:S01]  /*c730*/  FMUL.FTZ R32, R32, R10 ;  /* 0x0000000a20207220 */ /* 0x000fe20000410000 */
[----:B------:R-:W-:Y:S01]  /*c740*/  F2FP.SATFINITE.E4M3.F32.PACK_AB_MERGE_C R126, R127, R126, RZ ;  /* 0x0000007e7f7e723e */ /* 0x000fe200048070ff */
[-C--:B------:R-:W-:Y:S01]  /*c750*/  FMUL.FTZ R33, R33, R10.reuse ;  /* 0x0000000a21217220 */ /* 0x080fe20000410000 */
[----:B------:R-:W-:Y:S01]  /*c760*/  F2FP.SATFINITE.E4M3.F32.PACK_AB_MERGE_C R129, R132, R129, RZ ;  /* 0x000000818481723e */ /* 0x000fe200048070ff */
[----:B------:R-:W-:Y:S01]  /*c770*/  FMUL.FTZ R36, R36, R10 ;  /* 0x0000000a24247220 */ /* 0x000fe20000410000 */
        /* <DEDUP_REMOVED lines=28> */
[----:B------:R-:W-:Y:S01]  /*c940*/  F2FP.SATFINITE.E4M3.F32.PACK_AB_MERGE_C R144, R136, R133, R60 ;  /* 0x000000858890723e */ /* 0x000fe2000480703c */
        /* <DEDUP_REMOVED lines=11> */
[----:B------:R-:W-:Y:S01]  /*ca00*/  F2FP.SATFINITE.E4M3.F32.PACK_AB_MERGE_C R153, R123, R122, R126 ;  /* 0x0000007a7b99723e */ /* 0x000fe2000480707e */
[----:B------:R-:W-:Y:S01]  /*ca10*/  VIADD R15, R15, 0xffffffff ;  /* 0xffffffff0f0f7836 */ /* 0x000fe20000000000 */
[----:B------:R-:W-:Y:S01]  /*ca20*/  F2FP.SATFINITE.E4M3.F32.PACK_AB_MERGE_C R154, R128, R125, R129 ;  /* 0x0000007d809a723e */ /* 0x000fe20004807081 */
[----:B------:R-:W-:Y:S01]  /*ca30*/  IMAD.MOV.U32 R3, RZ, RZ, R9 ;  /* 0x000000ffff037224 */ /* 0x000fe200078e0009 */
[----:B------:R-:W-:Y:S01]  /*ca40*/  F2FP.SATFINITE.E4M3.F32.PACK_AB_MERGE_C R155, R131, R130, R134 ;  /* 0x00000082839b723e */ /* 0x000fe20004807086 */
[----:B------:R-:W-:Y:S01]  /*ca50*/  IMAD.MOV.U32 R10, RZ, RZ, R0 ;  /* 0x000000ffff0a7224 */ /* 0x000fe200078e0000 */
[----:B------:R-:W-:Y:S01]  /*ca60*/  F2FP.SATFINITE.E4M3.F32.PACK_AB_MERGE_C R148, R105, R104, R108 ;  /* 0x000000686994723e */ /* 0x000fe2000480706c */
[----:B------:R-:W-:Y:S01]  /*ca70*/  IMAD.MOV.U32 R136, RZ, RZ, R92 ;  /* 0x000000ffff887224 */ /* 0x000fe200078e005c */
[----:B------:R-:W-:-:S02]  /*ca80*/  F2FP.SATFINITE.E4M3.F32.PACK_AB_MERGE_C R149, R107, R106, R110 ;  /* 0x0000006a6b95723e */ /* 0x000fc4000480706e */
[----:B------:R-:W-:Y:S02]  /*ca90*/  F2FP.SATFINITE.E4M3.F32.PACK_AB_MERGE_C R150, R113, R112, R116 ;  /* 0x000000707196723e */ /* 0x000fe40004807074 */
[----:B------:R-:W-:Y:S02]  /*caa0*/  F2FP.SATFINITE.E4M3.F32.PACK_AB_MERGE_C R151, R115, R114, R118 ;  /* 0x000000727397723e */ /* 0x000fe40004807076 */
[----:B------:R-:W-:Y:S02]  /*cab0*/  F2FP.SATFINITE.E4M3.F32.PACK_AB_MERGE_C R137, R91, R90, R94 ;  /* 0x0000005a5b89723e */ /* 0x000fe4000480705e */
[----:B------:R-:W-:Y:S02]  /*cac0*/  F2FP.SATFINITE.E4M3.F32.PACK_AB_MERGE_C R138, R97, R96, R100 ;  /* 0x00000060618a723e */ /* 0x000fe40004807064 */
[----:B------:R-:W-:Y:S02]  /*cad0*/  F2FP.SATFINITE.E4M3.F32.PACK_AB_MERGE_C R140, R73, R72, R76 ;  /* 0x00000048498c723e */ /* 0x000fe4000480704c */
[----:B------:R-:W-:-:S02]  /*cae0*/  F2FP.SATFINITE.E4M3.F32.PACK_AB_MERGE_C R141, R75, R74, R78 ;  /* 0x0000004a4b8d723e */ /* 0x000fc4000480704e */
[----:B------:R-:W-:Y:S02]  /*caf0*/  F2FP.SATFINITE.E4M3.F32.PACK_AB_MERGE_C R142, R81, R80, R84 ;  /* 0x00000050518e723e */ /* 0x000fe40004807054 */
[----:B------:R-:W-:Y:S02]  /*cb00*/  F2FP.SATFINITE.E4M3.F32.PACK_AB_MERGE_C R143, R83, R82, R86 ;  /* 0x00000052538f723e */ /* 0x000fe40004807056 */
[----:B------:R-:W-:Y:S02]  /*cb10*/  F2FP.SATFINITE.E4M3.F32.PACK_AB_MERGE_C R145, R59, R58, R62 ;  /* 0x0000003a3b91723e */ /* 0x000fe4000480703e */
[----:B------:R-:W-:Y:S02]  /*cb20*/  F2FP.SATFINITE.E4M3.F32.PACK_AB_MERGE_C R146, R65, R64, R13 ;  /* 0x000000404192723e */ /* 0x000fe4000480700d */
[----:B------:R-:W-:Y:S02]  /*cb30*/  F2FP.SATFINITE.E4M3.F32.PACK_AB_MERGE_C R147, R67, R66, R69 ;  /* 0x000000424393723e */ /* 0x000fe40004807045 */
[----:B--2---:R-:W-:-:S04]  /*cb40*/  PRMT R14, R11, 0x654, R14 ;  /* 0x000006540b0e7816 */ /* 0x004fc8000000000e */
[----:B------:R0:W-:Y:S01]  /*cb50*/  SYNCS.ARRIVE.TRANS64.RED.A1T0 RZ, [R14+URZ], RZ ;  /* 0x000000ff0eff79a7 */ /* 0x0001e2000810043f */
[----:B------:R-:W-:Y:S05]  /*cb60*/  @P1 BRA `(.L_x_390) ;  /* 0xffffffd800d01947 */ /* 0x000fea000383ffff */
.L_x_378:
[----:B------:R-:W-:Y:S05]  /*cb70*/  BSYNC B0 ;  /* 0x0000000000007941 */ /* 0x000fea0003800000 */
.L_x_377:
[----:B------:R-:W-:Y:S06]  /*cb80*/  BAR.ARV 0x8, 0x200 ;  /* 0x0208000000007b1d */ /* 0x000fec0000002000 */
[----:B------:R-:W-:Y:S05]  /*cb90*/  @!P0 BRA `(.L_x_391) ;  /* 0x0000000000048947 */ /* 0x000fea0003800000 */
[----:B------:R-:W-:Y:S01]  /*cba0*/  BPT.TRAP 0x1 ;  /* 0x000000040000795c */ /* 0x000fe20000300000 */
.L_x_391:
[----:B------:R-:W2:Y:S04]  /*cbb0*/  LDL R3, [R1+0xc] ;  /* 0x00000c0001037983 */ /* 0x000ea80000100800 */
[----:B------:R-:W3:Y:S01]  /*cbc0*/  LDL R4, [R1+0x4] ;  /* 0x0000040001047983 */ /* 0x000ee20000100800 */
[----:B--2---:R-:W-:Y:S01]  /*cbd0*/  SHF.L.U32 R3, R3, 0x1f, RZ ;  /* 0x0000001f03037819 */ /* 0x004fe200000006ff */
[----:B---3-5:R-:W-:-:S04]  /*cbe0*/  IMAD R8, R4, 0x8, R16 ;  /* 0x0000000804087824 */ /* 0x028fc800078e0210 */
[----:B------:R1:W2:Y:S01]  /*cbf0*/  SYNCS.PHASECHK.TRANS64.TRYWAIT P1, [R8+URZ+0x13250], R3 ;  /* 0x01325003080075a7 */ /* 0x0002a2000802017f */
[----:B------:R-:W-:Y:S05]  /*cc00*/  @!P0 BRA `(.L_x_392) ;  /* 0x0000000000048947 */ /* 0x000fea0003800000 */
[----:B------:R-:W-:Y:S01]  /*cc10*/  BPT.TRAP 0x1 ;  /* 0x000000040000795c */ /* 0x000fe20000300000 */
.L_x_392:
[----:B------:R-:W-:Y:S04]  /*cc20*/  BSSY B0, `(.L_x_393) ;  /* 0x0000004000007945 */ /* 0x000fe80003800000 */
[----:B--2---:R-:W-:Y:S05]  /*cc30*/  @P1 BRA `(.L_x_394) ;  /* 0x0000000000081947 */ /* 0x004fea0003800000 */
[----:B------:R-:W2:Y:S02]  /*cc40*/  SYNCS.PHASECHK.TRANS64.TRYWAIT P1, [R8+URZ+0x13250], R3 ;  /* 0x01325003080075a7 */ /* 0x000ea4000802017f */
[----:B--2---:R-:W-:Y:S05]  /*cc50*/  @!P1 BRA `(.L_x_395) ;  /* 0x00000084008c9947 */ /* 0x004fea0003800000 */
.L_x_394:
[----:B------:R-:W-:Y:S05]  /*cc60*/  BSYNC B0 ;  /* 0x0000000000007941 */ /* 0x000fea0003800000 */
.L_x_393:
[----:B------:R-:W3:Y:S04]  /*cc70*/  LDL R12, [R1+0x54] ;  /* 0x00005400010c7983 */ /* 0x000ee80000100800 */
[----:B0-----:R-:W1:Y:S01]  /*cc80*/  LDL R14, [R1+0x3c] ;  /* 0x00003c00010e7983 */ /* 0x001e620000100800 */
[----:B------:R-:W-:-:S03]  /*cc90*/  ULDC.64 UR4, c[0x0][0x9a0] ;  /* 0x0002680000047ab9 */ /* 0x000fc60000000a00 */
[----:B------:R-:W4:Y:S04]  /*cca0*/  LDL.LU R13, [R1+0x28] ;  /* 0x00002800010d7983 */ /* 0x000f280000300800 */
[----:B------:R-:W5:Y:S01]  /*ccb0*/  LDL R63, [R1+0x4] ;  /* 0x00000400013f7983 */ /* 0x000f620000100800 */
[----:B------:R-:W-:Y:S01]  /*ccc0*/  VIADD R16, R16, 0x1000 ;  /* 0x0000100010107836 */ /* 0x000fe20000000000 */
[----:B------:R-:W-:Y:S01]  /*ccd0*/  ISETP.NE.U32.AND P1, PT, RZ, UR4, PT ;  /* 0x00000004ff007c0c */ /* 0x000fe2000bf25070 */
[----:B------:R-:W-:Y:S01]  /*cce0*/  IMAD.MOV.U32 R5, RZ, RZ, -0x3ffffff0 ;  /* 0xc0000010ff057424 */ /* 0x000fe200078e00ff */
[----:B------:R-:W-:Y:S02]  /*ccf0*/  WARPGROUP.ARRIVE ;  /* 0x00000000000079c5 */ /* 0x000fe40000000000 */
[----:B------:R-:W-:-:S02]  /*cd00*/  SHF.R.U32.HI R16, RZ, 0x4, R16 ;  /* 0x00000004ff107819 */ /* 0x000fc40000011610 */
[----:B------:R-:W-:Y:S02]  /*cd10*/  R2UR UR7, R5 ;  /* 0x00000000050772ca */ /* 0x000fe400000e0000 */
[----:B------:R-:W-:Y:S02]  /*cd20*/  LOP3.LUT R16, R16, 0x3fff, RZ, 0xc0, !PT ;  /* 0x00003fff10107812 */ /* 0x000fe400078ec0ff */
[----:B------:R-:W-:Y:S02]  /*cd30*/  ISETP.NE.AND.EX P1, PT, RZ, UR5, PT, P1 ;  /* 0x00000005ff007c0c */ /* 0x000fe4000bf25310 */
[----:B------:R-:W-:-:S11]  /*cd40*/  LOP3.LUT R16, R16, 0x10000, RZ, 0xfc, !PT ;  /* 0x0001000010107812 */ /* 0x000fd600078efcff */
[----:B------:R-:W3:Y:S08]  /*cd50*/  @P1 LDC.64 R10, c[0x0][0x9c8] ;  /* 0x00027200ff0a1b82 */ /* 0x000ef00000000a00 */
[----:B------:R-:W0:Y:S01]  /*cd60*/  @P1 LDC.64 R6, c[0x0][0x9d0] ;  /* 0x00027400ff061b82 */ /* 0x000e220000000a00 */
[----:B---3--:R-:W-:-:S04]  /*cd70*/  @P1 IMAD R12, R12, R10, RZ ;  /* 0x0000000a0c0c1224 */ /* 0x008fc800078e02ff */
[C---:B-12---:R-:W-:Y:S02]  /*cd80*/  @P1 IMAD R3, R14.reuse, R11, R12 ;  /* 0x0000000b0e031224 */ /* 0x046fe400078e020c */
[----:B------:R-:W-:Y:S01]  /*cd90*/  @P1 IMAD.WIDE.U32 R10, R14, R10, RZ ;  /* 0x0000000a0e0a1225 */ /* 0x000fe200078e00ff */
[----:B----4-:R-:W-:-:S03]  /*cda0*/  @P1 SHF.R.S32.HI R5, RZ, 0x1f, R13 ;  /* 0x0000001fff051819 */ /* 0x010fc6000001140d */
[----:B------:R-:W-:Y:S02]  /*cdb0*/  @P1 IMAD.IADD R11, R11, 0x1, R3 ;  /* 0x000000010b0b1824 */ /* 0x000fe400078e0203 */
[----:B-----5:R-:W-:Y:S02]  /*cdc0*/  IMAD R4, R63, 0x280, R16 ;  /* 0x000002803f047824 */ /* 0x020fe400078e0210 */
[----:B0-----:R-:W-:-:S03]  /*cdd0*/  @P1 IMAD R12, R5, R6, RZ ;  /* 0x00000006050c1224 */ /* 0x001fc600078e02ff */
[----:B------:R-:W-:Y:S01]  /*cde0*/  R2UR UR6, R4 ;  /* 0x00000000040672ca */ /* 0x000fe200000e0000 */
[C---:B------:R-:W-:Y:S02]  /*cdf0*/  @P1 IMAD R3, R13.reuse, R7, R12 ;  /* 0x000000070d031224 */ /* 0x040fe400078e020c */
[----:B------:R-:W-:-:S04]  /*ce00*/  @P1 IMAD.WIDE.U32 R6, R13, R6, R10 ;  /* 0x000000060d061225 */ /* 0x000fc800078e000a */
[----:B------:R-:W-:Y:S01]  /*ce10*/  @P1 IMAD.IADD R3, R7, 0x1, R3 ;  /* 0x0000000107031824 */ /* 0x000fe200078e0203 */
[----:B------:R-:W-:Y:S01]  /*ce20*/  @P1 LEA R10, P2, R6, UR4, 0x2 ;  /* 0x00000004060a1c11 */ /* 0x000fe2000f8410ff */
[----:B------:R-:W-:-:S04]  /*ce30*/  IMAD.MOV.U32 R12, RZ, RZ, 0x3f800000 ;  /* 0x3f800000ff0c7424 */ /* 0x000fc800078e00ff */
[----:B------:R-:W-:Y:S01]  /*ce40*/  QGMMA.64x64x32.F32.E4M3.E4M3 R24, R152, gdesc[UR4], R24, gsb0 ;  /* 0x00e0000498187df3 */ /* 0x000fe20008000818 */
[----:B------:R-:W-:Y:S01]  /*ce50*/  @P1 LEA.HI.X R11, R6, UR5, R3, 0x2, P2 ;  /* 0x00000005060b1c11 */ /* 0x000fe200090f1403 */
[----:B------:R-:W-:Y:S02]  /*ce60*/  VIADD R6, R4, 0x80 ;  /* 0x0000008004067836 */ /* 0x000fe40000000000 */
[----:B------:R-:W-:Y:S02]  /*ce70*/  IMAD.MOV.U32 R7, RZ, RZ, -0x3ffffff0 ;  /* 0xc0000010ff077424 */ /* 0x000fe400078e00ff */
[----:B------:R0:W2:Y:S01]  /*ce80*/  @P1 LDG.E R12, desc[UR40][R10.64] ;  /* 0x000000280a0c1981 */ /* 0x0000a2000c1e1900 */
[----:B------:R-:W-:Y:S02]  /*ce90*/  R2UR UR6, R6 ;  /* 0x00000000060672ca */ /* 0x000fe400000e0000 */
[----:B------:R-:W-:Y:S01]  /*cea0*/  R2UR UR7, R7 ;  /* 0x00000000070772ca */ /* 0x000fe200000e0000 */
[----:B------:R-:W-:-:S02]  /*ceb0*/  VIADD R6, R4, 0x100 ;  /* 0x0000010004067836 */ /* 0x000fc40000000000 */
[----:B------:R-:W-:Y:S01]  /*cec0*/  IMAD.MOV.U32 R7, RZ, RZ, -0x3ffffff0 ;  /* 0xc0000010ff077424 */ /* 0x000fe200078e00ff */
[----:B------:R-:W-:Y:S02]  /*ced0*/  WARPGROUP.DEPBAR.LE gsb0, 0x0 ;  /* 0x00008000000079c5 */ /* 0x000fe40000010000 */
[----:B------:R-:W-:-:S07]  /*cee0*/  WARPGROUP.ARRIVE ;  /* 0x00000000000079c5 */ /* 0x000fce0000000000 */
[----:B------:R-:W-:Y:S01]  /*cef0*/  QGMMA.64x64x32.F32.E4M3.E4M3 R24, R148, gdesc[UR4], R24, gsb0 ;  /* 0x00e0000494187df3 */ /* 0x000fe20008000818 */
        /* <DEDUP_REMOVED lines=9> */
[----:B------:R-:W1:Y:S04]  /*cf90*/  SHFL.BFLY PT, R5, R20, 0x2, 0x1f ;  /* 0x0c401f0014057f89 */ /* 0x000e6800000e0000 */
[----:B------:R-:W3:Y:S01]  /*cfa0*/  SHFL.BFLY PT, R6, R21, 0x2, 0x1f ;  /* 0x0c401f0015067f89 */ /* 0x000ee200000e0000 */
[----:B------:R-:W-:Y:S01]  /*cfb0*/  VIADD R4, R4, 0x200 ;  /* 0x0000020004047836 */ /* 0x000fe20000000000 */
[----:B------:R-:W-:-:S02]  /*cfc0*/  WARPGROUP.DEPBAR.LE gsb0, 0x0 ;  /* 0x00008000000079c5 */ /* 0x000fc40000010000 */
[----:B------:R-:W-:-:S06]  /*cfd0*/  WARPGROUP.ARRIVE ;  /* 0x00000000000079c5 */ /* 0x000fcc0000000000 */
[----:B------:R-:W-:Y:S01]  /*cfe0*/  QGMMA.64x64x32.F32.E4M3.E4M3 R24, R140, gdesc[UR4], R24, gsb0 ;  /* 0x00e000048c187df3 */ /* 0x000fe20008000818 */
[----:B-1----:R-:W-:-:S01]  /*cff0*/  FADD.FTZ R7, R5, R20 ;  /* 0x0000001405077221 */ /* 0x002fc20000010000 */
[----:B------:R-:W-:Y:S01]  /*d000*/  IMAD.MOV.U32 R5, RZ, RZ, -0x3ffffff0 ;  /* 0xc0000010ff057424 */ /* 0x000fe200078e00ff */
[----:B------:R-:W-:-:S04]  /*d010*/  R2UR UR6, R4 ;  /* 0x00000000040672ca */ /* 0x000fc800000e0000 */
[----:B------:R-:W-:Y:S01]  /*d020*/  R2UR UR7, R5 ;  /* 0x00000000050772ca */ /* 0x000fe200000e0000 */
[----:B---3--:R-:W-:-:S05]  /*d030*/  FADD.FTZ R6, R6, R21 ;  /* 0x0000001506067221 */ /* 0x008fca0000010000 */
[----:B------:R-:W0:Y:S04]  /*d040*/  SHFL.BFLY PT, R3, R6, 0x1, 0x1f ;  /* 0x0c201f0006037f89 */ /* 0x000e2800000e0000 */
[----:B------:R-:W1:Y:S01]  /*d050*/  SHFL.BFLY PT, R4, R7, 0x1, 0x1f ;  /* 0x0c201f0007047f89 */ /* 0x000e6200000e0000 */
[----:B------:R-:W-:Y:S02]  /*d060*/  IMAD.MOV.U32 R5, RZ, RZ, RZ ;  /* 0x000000ffff057224 */ /* 0x000fe400078e00ff */
[----:B0-----:R-:W-:Y:S01]  /*d070*/  FADD.FTZ R10, R6, R3 ;  /* 0x00000003060a7221 */ /* 0x001fe20000010000 */
[----:B-1----:R-:W-:-:S04]  /*d080*/  FADD.FTZ R13, R7, R4 ;  /* 0x00000004070d7221 */ /* 0x002fc80000010000 */
[----:B------:R-:W-:Y:S01]  /*d090*/  FSETP.NE.FTZ.AND P1, PT, R10, RZ, PT ;  /* 0x000000ff0a00720b */ /* 0x000fe20003f35000 */
[----:B------:R-:W-:Y:S02]  /*d0a0*/  WARPGROUP.DEPBAR.LE gsb0, 0x0 ;  /* 0x00008000000079c5 */ /* 0x000fe40000010000 */
[----:B------:R-:W-:-:S06]  /*d0b0*/  WARPGROUP.ARRIVE ;  /* 0x00000000000079c5 */ /* 0x000fcc0000000000 */
[----:B------:R-:W-:Y:S01]  /*d0c0*/  QGMMA.64x64x32.F32.E4M3.E4M3 R24, R144, gdesc[UR4], R24, gsb0 ;  /* 0x00e0000490187df3 */ /* 0x000fe20008000818 */
[----:B------:R-:W-:Y:S01]  /*d0d0*/  FMUL.FTZ R14, R10, 0.00390625 ;  /* 0x3b8000000a0e7820 */ /* 0x000fe20000410000 */
[----:B------:R-:W-:-:S04]  /*d0e0*/  FMUL.FTZ R15, R13, 0.00390625 ;  /* 0x3b8000000d0f7820 */ /* 0x000fc80000410000 */
        /* <DEDUP_REMOVED lines=8> */
[----:B------:R-:W-:Y:S01]  /*d170*/  @P2 FMUL.FTZ R7, R2, 0.69314718246459960938 ;  /* 0x3f31721802072820 */ /* 0x000fe20000410000 */
[----:B0-----:R-:W-:Y:S01]  /*d180*/  @P2 FMUL.FTZ R4, R4, 0.69314718246459960938 ;  /* 0x3f31721804042820 */ /* 0x001fe20000410000 */
[----:B------:R-:W-:Y:S01]  /*d190*/  @P3 FMUL.FTZ R21, R2, 0.69314718246459960938 ;  /* 0x3f31721802153820 */ /* 0x000fe20000410000 */
[----:B------:R-:W-:Y:S01]  /*d1a0*/  MOV R20, 0xff800000 ;  /* 0xff80000000147802 */ /* 0x000fe20000000f00 */
[----:B------:R-:W-:-:S02]  /*d1b0*/  IMAD.MOV.U32 R3, RZ, RZ, -0x800000 ;  /* 0xff800000ff037424 */ /* 0x000fc400078e00ff */
[----:B------:R-:W-:Y:S01]  /*d1c0*/  @P2 FFMA.FTZ R20, R7, R0, R4 ;  /* 0x0000000007142223 */ /* 0x000fe20000010004 */
[----:B-1----:R-:W-:Y:S01]  /*d1d0*/  @P3 FMUL.FTZ R6, R6, 0.69314718246459960938 ;  /* 0x3f31721806063820 */ /* 0x002fe20000410000 */
[----:B--2---:R-:W-:-:S03]  /*d1e0*/  FMUL.FTZ R5, R5, R12 ;  /* 0x0000000c05057220 */ /* 0x004fc60000410000 */
[----:B------:R-:W-:Y:S01]  /*d1f0*/  @P3 FFMA.FTZ R3, R21, R9, R6 ;  /* 0x0000000915033223 */ /* 0x000fe20000010006 */
[----:B---3--:R-:W-:Y:S01]  /*d200*/  FMUL.FTZ R4, R11, R12 ;  /* 0x0000000c0b047220 */ /* 0x008fe20000410000 */
[----:B------:R-:W-:Y:S02]  /*d210*/  WARPGROUP.DEPBAR.LE gsb0, 0x0 ;  /* 0x00008000000079c5 */ /* 0x000fe40000010000 */
[----:B------:R-:W-:Y:S05]  /*d220*/  @!P0 BRA `(.L_x_396) ;  /* 0x0000000000048947 */ /* 0x000fea0003800000 */
[----:B------:R-:W-:Y:S01]  /*d230*/  BPT.TRAP 0x1 ;  /* 0x000000040000795c */ /* 0x000fe20000300000 */
.L_x_396:
[----:B------:R-:W2:Y:S01]  /*d240*/  LDL.LU R0, [R1+0x1c] ;  /* 0x00001c0001007983 */ /* 0x000ea20000300800 */
[----:B------:R-:W-:Y:S02]  /*d250*/  VIADD R8, R8, 0x13260 ;  /* 0x0001326008087836 */ /* 0x000fe40000000000 */
[-C--:B------:R-:W-:Y:S01]  /*d260*/  FMUL.FTZ R61, R24, R5.reuse ;  /* 0x00000005183d7220 */ /* 0x080fe20000410000 */
[-C--:B------:R-:W-:Y:S01]  /*d270*/  FMUL.FTZ R59, R25, R5.reuse ;  /* 0x00000005193b7220 */ /* 0x080fe20000410000 */
[----:B------:R-:W3:Y:S04]  /*d280*/  LDL.LU R62, [R1+0xc] ;  /* 0x00000c00013e7983 */ /* 0x000ee80000300800 */
[----:B------:R-:W4:Y:S01]  /*d290*/  LDL.LU R16, [R1+0x4c] ;  /* 0x00004c0001107983 */ /* 0x000f220000300800 */
        /* <DEDUP_REMOVED lines=29> */
[----:B------:R-:W-:Y:S01]  /*d470*/  FMUL.FTZ R55, R55, R4 ;  /* 0x0000000437377220 */ /* 0x000fe20000410000 */
[----:B--2---:R-:W-:Y:S01]  /*d480*/  PRMT R8, R0, 0x654, R8 ;  /* 0x0000065400087816 */ /* 0x004fe20000000008 */
[----:B------:R-:W-:-:S03]  /*d490*/  VIADD R0, R63, 0x1 ;  /* 0x000000013f007836 */ /* 0x000fc60000000000 */
[----:B------:R0:W-:Y:S02]  /*d4a0*/  SYNCS.ARRIVE.TRANS64.RED.A1T0 RZ, [R8+URZ], RZ ;  /* 0x000000ff08ff79a7 */ /* 0x0001e4000810043f */
[----:B------:R-:W-:-:S04]  /*d4b0*/  ISETP.NE.AND P1, PT, R0, 0x2, PT ;  /* 0x000000020000780c */ /* 0x000fc80003f25270 */
[----:B------:R-:W-:Y:S02]  /*d4c0*/  SEL R2, RZ, 0x1, P1 ;  /* 0x00000001ff027807 */ /* 0x000fe40000800000 */
[----:B------:R-:W-:Y:S01]  /*d4d0*/  SEL R0, R0, RZ, P1 ;  /* 0x000000ff00007207 */ /* 0x000fe20000800000 */
[----:B----4-:R-:W-:Y:S01]  /*d4e0*/  VIADD R16, R16, 0x1 ;  /* 0x0000000110107836 */ /* 0x010fe20000000000 */
[----:B---3--:R-:W-:-:S03]  /*d4f0*/  LOP3.LUT R62, R62, R2, RZ, 0x3c, !PT ;  /* 0x000000023e3e7212 */ /* 0x008fc600078e3cff */
[----:B------:R1:W-:Y:S04]  /*d500*/  STL [R1+0x4], R0 ;  /* 0x0000040001007387 */ /* 0x0003e80000100800 */
[----:B------:R1:W-:Y:S04]  /*d510*/  STL [R1+0xc], R62 ;  /* 0x00000c3e01007387 */ /* 0x0003e80000100800 */
[----:B------:R1:W-:Y:S01]  /*d520*/  STL [R1+0x4c], R16 ;  /* 0x00004c1001007387 */ /* 0x0003e20000100800 */
[----:B0-----:R-:W-:-:S07]  /*d530*/  FMUL.FTZ R8, R50, R4 ;  /* 0x0000000432087220 */ /* 0x001fce0000410000 */
.L_x_348:
[----:B------:R-:W0:Y:S08]  /*d540*/  S2UR UR4, SR_CgaCtaId ;  /* 0x00000000000479c3 */ /* 0x000e300000008800 */
[----:B------:R-:W-:Y:S01]  /*d550*/  BAR.SYNC.DEFER_BLOCKING 0x5, 0x200 ;  /* 0x0148000000007b1d */ /* 0x000fe20000010000 */
[----:B-1----:R-:W-:-:S05]  /*d560*/  MOV R16, 0x400 ;  /* 0x0000040000107802 */ /* 0x002fca0000000f00 */
[----:B------:R-:W-:Y:S01]  /*d570*/  BSSY B0, `(.L_x_397) ;  /* 0x00001d8000007945 */ /* 0x000fe20003800000 */
[----:B0-----:R-:W-:-:S05]  /*d580*/  IMAD.U32 R0, RZ, RZ, UR4 ;  /* 0x00000004ff007e24 */ /* 0x001fca000f8e00ff */
[----:B------:R-:W-:Y:S01]  /*d590*/  LEA R16, R0, R16, 0x18 ;  /* 0x0000001000107211 */ /* 0x000fe200078ec0ff */
[----:B------:R-:W-:Y:S04]  /*d5a0*/  STL [R1+0x1c], R0 ;  /* 0x00001c0001007387 */ /* 0x000fe80000100800 */
[----:B------:R-:W0:Y:S04]  /*d5b0*/  LDS.128 R48, [R16+0x132d0] ;  /* 0x0132d00010307984 */ /* 0x000e280000000c00 */
[----:B0-----:R0:W-:Y:S04]  /*d5c0*/  STL.64 [R1+0x20], R48 ;  /* 0x0000203001007387 */ /* 0x0011e80000100a00 */
[----:B------:R0:W-:Y:S01]  /*d5d0*/  STL.64 [R1+0x28], R50 ;  /* 0x0000283201007387 */ /* 0x0001e20000100a00 */
[----:B------:R-:W-:Y:S06]  /*d5e0*/  BAR.ARV 0x4, 0x200 ;  /* 0x0108000000007b1d */ /* 0x000fec0000002000 */
[----:B------:R-:W-:Y:S05]  /*d5f0*/  @P0 BRA `(.L_x_398) ;  /* 0x0000001000cc0947 */ /* 0x000fea0003800000 */
[----:B------:R-:W2:Y:S01]  /*d600*/  LDL.LU R4, [R1+0x54] ;  /* 0x0000540001047983 */ /* 0x000ea20000300800 */
[----:B------:R-:W-:Y:S01]  /*d610*/  ULDC.64 UR4, c[0x4][0x38] ;  /* 0x01000e0000047ab9 */ /* 0x000fe20000000a00 */
[----:B------:R-:W1:Y:S01]  /*d620*/  S2R R2, SR_TID.X ;  /* 0x0000000000027919 */ /* 0x000e620000002100 */
[----:B------:R-:W3:Y:S01]  /*d630*/  S2R R39, SR_SWINHI ;  /* 0x0000000000277919 */ /* 0x000ee20000002f00 */
[----:B------:R-:W-:Y:S01]  /*d640*/  F2FP.BF16.F32.PACK_AB R25, R25, R32 ;  /* 0x000000201919723e */ /* 0x000fe200000010ff */
[----:B------:R-:W-:Y:S01]  /*d650*/  ULDC.64 UR6, c[0x0][0xb98] ;  /* 0x0002e60000067ab9 */ /* 0x000fe20000000a00 */
[----:B------:R-:W4:Y:S04]  /*d660*/  LDL.LU R0, [R1+0x3c] ;  /* 0x00003c0001007983 */ /* 0x000f280000300800 */
[----:B------:R-:W3:Y:S04]  /*d670*/  LDL R42, [R1+0x74] ;  /* 0x00007400012a7983 */ /* 0x000ee80000100800 */
[----:B------:R-:W3:Y:S04]  /*d680*/  LDL R54, [R1+0x6c] ;  /* 0x00006c0001367983 */ /* 0x000ee80000100800 */
[----:B------:R-:W3:Y:S04]  /*d690*/  LDL.LU R46, [R1+0x44] ;  /* 0x00004400012e7983 */ /* 0x000ee80000300800 */
[----:B0-----:R-:W3:Y:S01]  /*d6a0*/  LDL.LU R48, [R1+0x48] ;  /* 0x0000480001307983 */ /* 0x001ee20000300800 */
[----:B------:R-:W-:-:S02]  /*d6b0*/  F2FP.BF16.F32.PACK_AB R24, R15, R24 ;  /* 0x000000180f18723e */ /* 0x000fc400000010ff */
[----:B------:R-:W-:Y:S02]  /*d6c0*/  F2FP.BF16.F32.PACK_AB R30, R27, R30 ;  /* 0x0000001e1b1e723e */ /* 0x000fe400000010ff */
[----:B------:R-:W-:Y:S02]  /*d6d0*/  F2FP.BF16.F32.PACK_AB R10, R7, R10 ;  /* 0x0000000a070a723e */ /* 0x000fe400000010ff */
[----:B------:R-:W-:Y:S02]  /*d6e0*/  F2FP.BF16.F32.PACK_AB R55, R55, R6 ;  /* 0x000000063737723e */ /* 0x000fe400000010ff */
[----:B------:R-:W-:Y:S02]  /*d6f0*/  F2FP.BF16.F32.PACK_AB R60, R60, R61 ;  /* 0x0000003d3c3c723e */ /* 0x000fe400000010ff */
[----:B------:R-:W-:Y:S02]  /*d700*/  F2FP.BF16.F32.PACK_AB R41, R41, R44 ;  /* 0x0000002c2929723e */ /* 0x000fe400000010ff */
[----:B------:R-:W-:Y:S01]  /*d710*/  F2FP.BF16.F32.PACK_AB R59, R58, R59 ;  /* 0x0000003b3a3b723e */ /* 0x000fe200000010ff */
[----:B------:R-:W3:Y:S01]  /*d720*/  LDL R44, [R1+0x40] ;  /* 0x00004000012c7983 */ /* 0x000ee20000100800 */
[----:B------:R-:W-:-:S02]  /*d730*/  F2FP.BF16.F32.PACK_AB R40, R37, R40 ;  /* 0x000000282528723e */ /* 0x000fc400000010ff */
[----:B------:R-:W-:Y:S02]  /*d740*/  F2FP.BF16.F32.PACK_AB R21, R21, R26 ;  /* 0x0000001a1515723e */ /* 0x000fe400000010ff */
[----:B------:R-:W-:Y:S02]  /*d750*/  F2FP.BF16.F32.PACK_AB R14, R13, R14 ;  /* 0x0000000e0d0e723e */ /* 0x000fe400000010ff */
[----:B------:R-:W-:Y:S02]  /*d760*/  F2FP.BF16.F32.PACK_AB R8, R11, R8 ;  /* 0x000000080b08723e */ /* 0x000fe400000010ff */
[----:B------:R-:W-:Y:S02]  /*d770*/  F2FP.BF16.F32.PACK_AB R36, R36, R57 ;  /* 0x000000392424723e */ /* 0x000fe400000010ff */
[----:B------:R-:W-:Y:S02]  /*d780*/  F2FP.BF16.F32.PACK_AB R31, R31, R34 ;  /* 0x000000221f1f723e */ /* 0x000fe400000010ff */
[----:B------:R-:W-:-:S02]  /*d790*/  F2FP.BF16.F32.PACK_AB R33, R33, R56 ;  /* 0x000000382121723e */ /* 0x000fc400000010ff */
[----:B------:R-:W-:Y:S01]  /*d7a0*/  F2FP.BF16.F32.PACK_AB R9, R9, R12 ;  /* 0x0000000c0909723e */ /* 0x000fe200000010ff */
[----:B------:R-:W-:Y:S01]  /*d7b0*/  BAR.SYNC.DEFER_BLOCKING 0x1, 0x180 ;  /* 0x0046000000007b1d */ /* 0x000fe20000010000 */
[----:B--2--5:R-:W-:Y:S02]  /*d7c0*/  IMAD.MOV.U32 R28, RZ, RZ, R4 ;  /* 0x000000ffff1c7224 */ /* 0x024fe400078e0004 */
[----:B----4-:R-:W-:Y:S02]  /*d7d0*/  IMAD.MOV.U32 R38, RZ, RZ, R0 ;  /* 0x000000ffff267224 */ /* 0x010fe400078e0000 */
[----:B-1----:R-:W-:-:S05]  /*d7e0*/  IMAD.SHL.U32 R0, R2, 0x4, RZ ;  /* 0x0000000402007824 */ /* 0x002fca00078e00ff */
[----:B------:R-:W-:-:S04]  /*d7f0*/  LOP3.LUT R0, R0, 0xc, RZ, 0xc0, !PT ;  /* 0x0000000c00007812 */ /* 0x000fc800078ec0ff */
[----:B------:R-:W-:-:S05]  /*d800*/  IADD3 R4, P0, R0, UR4, RZ ;  /* 0x0000000400047c10 */ /* 0x000fca000ff1e0ff */
[----:B------:R-:W-:Y:S01]  /*d810*/  IMAD.X R5, RZ, RZ, UR5, P0 ;  /* 0x00000005ff057e24 */ /* 0x000fe200080e06ff */
[----:B------:R-:W-:Y:S01]  /*d820*/  LOP3.LUT P1, R2, R2, 0x3, RZ, 0xc0, !PT ;  /* 0x0000000302027812 */ /* 0x000fe2000782c0ff */
[----:B------:R-:W-:Y:S01]  /*d830*/  IMAD.MOV.U32 R52, RZ, RZ, R28 ;  /* 0x000000ffff347224 */ /* 0x000fe200078e001c */
[----:B------:R-:W-:Y:S02]  /*d840*/  ULDC.64 UR4, c[0x0][0xc00] ;  /* 0x0003000000047ab9 */ /* 0x000fe40000000a00 */
[----:B------:R0:W2:Y:S01]  /*d850*/  LDG.E.CONSTANT R0, desc[UR40][R4.64] ;  /* 0x0000002804007981 */ /* 0x0000a2000c1e9900 */
[----:B------:R-:W-:-:S04]  /*d860*/  ISETP.EQ.OR P1, PT, R2, 0x3, !P1 ;  /* 0x000000030200780c */ /* 0x000fc80004f22670 */
[----:B------:R-:W-:Y:S02]  /*d870*/  SEL R27, R25, R24, P1 ;  /* 0x00000018191b7207 */ /* 0x000fe40000800000 */
[----:B------:R-:W-:Y:S02]  /*d880*/  SEL R29, R24, R25, P1 ;  /* 0x00000019181d7207 */ /* 0x000fe40000800000 */
[----:B------:R-:W-:Y:S02]  /*d890*/  MOV R24, R16 ;  /* 0x0000001000187202 */ /* 0x000fe40000000f00 */
[----:B---3--:R-:W-:-:S03]  /*d8a0*/  MOV R25, R39 ;  /* 0x0000002700197202 */ /* 0x008fc60000000f00 */
[----:B------:R-:W-:Y:S01]  /*d8b0*/  IMAD.WIDE R6, R42, 0x2, R24 ;  /* 0x000000022a067825 */ /* 0x000fe200078e0218 */
[----:B------:R-:W-:Y:S01]  /*d8c0*/  SEL R13, R60, R59, P1 ;  /* 0x0000003b3c0d7207 */ /* 0x000fe20000800000 */
[----:B------:R-:W3:Y:S01]  /*d8d0*/  LDL R42, [R1+0x50] ;  /* 0x00005000012a7983 */ /* 0x000ee20000100800 */
[----:B------:R-:W-:Y:S02]  /*d8e0*/  SEL R39, R41, R40, P1 ;  /* 0x0000002829277207 */ /* 0x000fe40000800000 */
[C---:B------:R-:W-:Y:S02]  /*d8f0*/  IADD3 R57, P0, R6.reuse, 0x60, RZ ;  /* 0x0000006006397810 */ /* 0x040fe40007f1e0ff */
[----:B------:R-:W-:Y:S02]  /*d900*/  IADD3 R53, P2, R6, 0x40, RZ ;  /* 0x0000004006357810 */ /* 0x000fe40007f5e0ff */
[----:B------:R-:W-:Y:S02]  /*d910*/  SEL R45, R21, R14, P1 ;  /* 0x0000000e152d7207 */ /* 0x000fe40000800000 */
[----:B------:R-:W-:-:S02]  /*d920*/  SEL R47, R8, R55, P1 ;  /* 0x00000037082f7207 */ /* 0x000fc40000800000 */
[----:B------:R-:W-:Y:S02]  /*d930*/  SEL R59, R59, R60, P1 ;  /* 0x0000003c3b3b7207 */ /* 0x000fe40000800000 */
[----:B------:R-:W-:Y:S02]  /*d940*/  SEL R41, R40, R41, P1 ;  /* 0x0000002928297207 */ /* 0x000fe40000800000 */
[----:B------:R-:W-:Y:S02]  /*d950*/  SEL R21, R14, R21, P1 ;  /* 0x000000150e157207 */ /* 0x000fe40000800000 */
[----:B------:R-:W-:Y:S02]  /*d960*/  SEL R55, R55, R8, P1 ;  /* 0x0000000837377207 */ /* 0x000fe40000800000 */
[----:B------:R-:W-:Y:S02]  /*d970*/  LOP3.LUT R8, R53, 0x380, RZ, 0xc0, !PT ;  /* 0x0000038035087812 */ /* 0x000fe400078ec0ff */
[----:B------:R-:W-:-:S02]  /*d980*/  LOP3.LUT R14, R57, 0x380, RZ, 0xc0, !PT ;  /* 0x00000380390e7812 */ /* 0x000fc400078ec0ff */
[----:B------:R-:W-:Y:S02]  /*d990*/  SEL R43, R31, R30, P1 ;  /* 0x0000001e1f2b7207 */ /* 0x000fe40000800000 */
[----:B------:R-:W-:Y:S02]  /*d9a0*/  SEL R31, R30, R31, P1 ;  /* 0x0000001f1e1f7207 */ /* 0x000fe40000800000 */
[----:B------:R-:W-:Y:S02]  /*d9b0*/  SEL R15, R36, R33, P1 ;  /* 0x00000021240f7207 */ /* 0x000fe40000800000 */
[----:B------:R-:W-:Y:S02]  /*d9c0*/  SHF.R.U64 R8, R8, 0x3, RZ ;  /* 0x0000000308087819 */ /* 0x000fe400000012ff */
[----:B------:R-:W-:Y:S02]  /*d9d0*/  SHF.R.U64 R14, R14, 0x3, RZ ;  /* 0x000000030e0e7819 */ /* 0x000fe400000012ff */
[----:B------:R-:W-:-:S02]  /*d9e0*/  SEL R33, R33, R36, P1 ;  /* 0x0000002421217207 */ /* 0x000fc40000800000 */
[----:B------:R-:W-:Y:S02]  /*d9f0*/  SEL R35, R9, R10, P1 ;  /* 0x0000000a09237207 */ /* 0x000fe40000800000 */
[----:B------:R-:W-:Y:S02]  /*da00*/  SEL R37, R10, R9, P1 ;  /* 0x000000090a257207 */ /* 0x000fe40000800000 */
[----:B------:R-:W-:Y:S02]  /*da10*/  LOP3.LUT R10, R8, R53, RZ, 0x3c, !PT ;  /* 0x00000035080a7212 */ /* 0x000fe400078e3cff */
[----:B------:R-:W-:Y:S02]  /*da20*/  LOP3.LUT R8, R14, R57, RZ, 0x3c, !PT ;  /* 0x000000390e087212 */ /* 0x000fe400078e3cff */
[C---:B------:R-:W-:Y:S02]  /*da30*/  IADD3 R51, P3, R6.reuse, 0x20, RZ ;  /* 0x0000002006337810 */ /* 0x040fe40007f7e0ff */
[----:B------:R-:W-:-:S02]  /*da40*/  LOP3.LUT R49, R6, 0x380, RZ, 0xc0, !PT ;  /* 0x0000038006317812 */ /* 0x000fc400078ec0ff */
[----:B0-----:R-:W-:Y:S02]  /*da50*/  LOP3.LUT R4, R51, 0x380, RZ, 0xc0, !PT ;  /* 0x0000038033047812 */ /* 0x001fe400078ec0ff */
[----:B------:R-:W-:Y:S02]  /*da60*/  SHF.R.U64 R49, R49, 0x3, RZ ;  /* 0x0000000331317819 */ /* 0x000fe400000012ff */
[----:B------:R-:W-:Y:S01]  /*da70*/  SHF.R.U64 R4, R4, 0x3, RZ ;  /* 0x0000000304047819 */ /* 0x000fe200000012ff */
[--C-:B------:R-:W-:Y:S01]  /*da80*/  IMAD.X R5, RZ, RZ, R7.reuse, P3 ;  /* 0x000000ffff057224 */ /* 0x100fe200018e0607 */
[----:B------:R-:W-:Y:S02]  /*da90*/  LOP3.LUT R6, R49, R6, RZ, 0x3c, !PT ;  /* 0x0000000631067212 */ /* 0x000fe400078e3cff */
[----:B------:R-:W-:Y:S01]  /*daa0*/  LOP3.LUT R4, R4, R51, RZ, 0x3c, !PT ;  /* 0x0000003304047212 */ /* 0x000fe200078e3cff */
[----:B------:R-:W-:Y:S01]  /*dab0*/  IMAD.MOV.U32 R50, RZ, RZ, R38 ;  /* 0x000000ffff327224 */ /* 0x000fe200078e0026 */
[----:B------:R-:W-:Y:S01]  /*dac0*/  MOV R40, R6 ;  /* 0x0000000600287202 */ /* 0x000fe20000000f00 */
[--C-:B------:R-:W-:Y:S01]  /*dad0*/  IMAD.X R9, RZ, RZ, R7.reuse, P0 ;  /* 0x000000ffff097224 */ /* 0x100fe200000e0607 */
[----:B------:R-:W-:Y:S01]  /*dae0*/  MOV R38, R4 ;  /* 0x0000000400267202 */ /* 0x000fe20000000f00 */
[----:B------:R-:W-:Y:S01]  /*daf0*/  IMAD.X R11, RZ, RZ, R7, P2 ;  /* 0x000000ffff0b7224 */ /* 0x000fe200010e0607 */
[----:B------:R-:W-:-:S04]  /*db00*/  ISETP.NE.U32.AND P0, PT, RZ, UR4, PT ;  /* 0x00000004ff007c0c */ /* 0x000fc8000bf05070 */
[----:B------:R-:W-:Y:S02]  /*db10*/  ISETP.NE.AND.EX P0, PT, RZ, UR5, PT, P0 ;  /* 0x00000005ff007c0c */ /* 0x000fe4000bf05300 */
[----:B--2---:R-:W-:Y:S01]  /*db20*/  LOP3.LUT R2, R0, 0x2, RZ, 0x3c, !PT ;  /* 0x0000000200027812 */ /* 0x004fe200078e3cff */
[----:B------:R-:W-:Y:S04]  /*db30*/  SHFL.IDX PT, R13, R13, R0, 0x1c1f ;  /* 0x001c1f000d0d7589 */ /* 0x000fe800000e0000 */
[----:B------:R-:W0:Y:S04]  /*db40*/  SHFL.IDX PT, R12, R59, R2, 0x1c1f ;  /* 0x001c1f023b0c7589 */ /* 0x000e2800000e0000 */
[----:B------:R-:W-:Y:S04]  /*db50*/  SHFL.IDX PT, R39, R39, R0, 0x1c1f ;  /* 0x001c1f0027277589 */ /* 0x000fe800000e0000 */
[----:B------:R-:W1:Y:S04]  /*db60*/  SHFL.IDX PT, R30, R41, R2, 0x1c1f ;  /* 0x001c1f02291e7589 */ /* 0x000e6800000e0000 */
[----:B------:R-:W-:Y:S04]  /*db70*/  SHFL.IDX PT, R15, R15, R0, 0x1c1f ;  /* 0x001c1f000f0f7589 */ /* 0x000fe800000e0000 */
[----:B------:R-:W-:Y:S04]  /*db80*/  SHFL.IDX PT, R14, R33, R2, 0x1c1f ;  /* 0x001c1f02210e7589 */ /* 0x000fe800000e0000 */
[----:B------:R-:W-:Y:S04]  /*db90*/  SHFL.IDX PT, R43, R43, R0, 0x1c1f ;  /* 0x001c1f002b2b7589 */ /* 0x000fe800000e0000 */
[----:B------:R-:W-:Y:S04]  /*dba0*/  SHFL.IDX PT, R32, R31, R2, 0x1c1f ;  /* 0x001c1f021f207589 */ /* 0x000fe800000e0000 */
[----:B------:R-:W-:Y:S04]  /*dbb0*/  SHFL.IDX PT, R27, R27, R0, 0x1c1f ;  /* 0x001c1f001b1b7589 */ /* 0x000fe800000e0000 */
[----:B------:R-:W2:Y:S04]  /*dbc0*/  SHFL.IDX PT, R26, R29, R2, 0x1c1f ;  /* 0x001c1f021d1a7589 */ /* 0x000ea800000e0000 */
[----:B------:R-:W-:Y:S04]  /*dbd0*/  SHFL.IDX PT, R45, R45, R0, 0x1c1f ;  /* 0x001c1f002d2d7589 */ /* 0x000fe800000e0000 */
[----:B------:R-:W4:Y:S04]  /*dbe0*/  SHFL.IDX PT, R34, R21, R2, 0x1c1f ;  /* 0x001c1f0215227589 */ /* 0x000f2800000e0000 */
[----:B------:R-:W-:Y:S04]  /*dbf0*/  SHFL.IDX PT, R35, R35, R0, 0x1c1f ;  /* 0x001c1f0023237589 */ /* 0x000fe800000e0000 */
[----:B------:R-:W3:Y:S04]  /*dc00*/  SHFL.IDX PT, R28, R37, R2, 0x1c1f ;  /* 0x001c1f02251c7589 */ /* 0x000ee800000e0000 */
[----:B------:R2:W-:Y:S04]  /*dc10*/  SHFL.IDX PT, R47, R47, R0, 0x1c1f ;  /* 0x001c1f002f2f7589 */ /* 0x0005e800000e0000 */
[----:B------:R-:W3:Y:S01]  /*dc20*/  SHFL.IDX PT, R36, R55, R2, 0x1c1f ;  /* 0x001c1f0237247589 */ /* 0x000ee200000e0000 */
[----:B0-----:R-:W-:-:S02]  /*dc30*/  SEL R4, R13, R12, P1 ;  /* 0x0000000c0d047207 */ /* 0x001fc40000800000 */
[----:B------:R-:W-:Y:S02]  /*dc40*/  SEL R6, R12, R13, P1 ;  /* 0x0000000d0c067207 */ /* 0x000fe40000800000 */
[----:B-1----:R-:W-:Y:S01]  /*dc50*/  SEL R5, R39, R30, P1 ;  /* 0x0000001e27057207 */ /* 0x002fe20000800000 */
[----:B--2---:R-:W0:Y:S01]  /*dc60*/  LDC R0, c[0x0][0xbe8] ;  /* 0x0002fa00ff007b82 */ /* 0x004e220000000800 */
[----:B------:R-:W-:Y:S02]  /*dc70*/  SEL R7, R30, R39, P1 ;  /* 0x000000271e077207 */ /* 0x000fe40000800000 */
[----:B------:R-:W-:Y:S02]  /*dc80*/  MOV R30, R10 ;  /* 0x0000000a001e7202 */ /* 0x000fe40000000f00 */
[----:B------:R-:W-:Y:S01]  /*dc90*/  MOV R29, R8 ;  /* 0x00000008001d7202 */ /* 0x000fe20000000f00 */
[----:B------:R1:W-:Y:S01]  /*dca0*/  STSM.16.M88.4 [R40], R4 ;  /* 0x0000000428007844 */ /* 0x0003e20000000200 */
[----:B------:R-:W-:-:S02]  /*dcb0*/  SEL R8, R27, R26, P1 ;  /* 0x0000001a1b087207 */ /* 0x000fc40000800000 */
[----:B------:R-:W-:Y:S02]  /*dcc0*/  SEL R10, R26, R27, P1 ;  /* 0x0000001b1a0a7207 */ /* 0x000fe40000800000 */
[----:B----4-:R-:W-:Y:S02]  /*dcd0*/  SEL R9, R45, R34, P1 ;  /* 0x000000222d097207 */ /* 0x010fe40000800000 */
[----:B------:R-:W-:Y:S02]  /*dce0*/  SEL R11, R34, R45, P1 ;  /* 0x0000002d220b7207 */ /* 0x000fe40000800000 */
[----:B---3--:R-:W-:Y:S02]  /*dcf0*/  SEL R12, R35, R28, P1 ;  /* 0x0000001c230c7207 */ /* 0x008fe40000800000 */
[----:B------:R-:W-:Y:S02]  /*dd00*/  SEL R13, R47, R36, P1 ;  /* 0x000000242f0d7207 */ /* 0x000fe40000800000 */
[----:B-1----:R-:W-:-:S02]  /*dd10*/  SEL R4, R15, R14, P1 ;  /* 0x0000000e0f047207 */ /* 0x002fc40000800000 */
[----:B------:R-:W-:Y:S02]  /*dd20*/  SEL R6, R14, R15, P1 ;  /* 0x0000000f0e067207 */ /* 0x000fe40000800000 */
[----:B------:R-:W-:Y:S02]  /*dd30*/  SEL R5, R43, R32, P1 ;  /* 0x000000202b057207 */ /* 0x000fe40000800000 */
[----:B------:R-:W-:Y:S02]  /*dd40*/  SEL R7, R32, R43, P1 ;  /* 0x0000002b20077207 */ /* 0x000fe40000800000 */
[----:B------:R-:W-:Y:S02]  /*dd50*/  SEL R14, R28, R35, P1 ;  /* 0x000000231c0e7207 */ /* 0x000fe40000800000 */
[----:B------:R-:W-:Y:S01]  /*dd60*/  SEL R15, R36, R47, P1 ;  /* 0x0000002f240f7207 */ /* 0x000fe20000800000 */
[----:B------:R1:W-:Y:S04]  /*dd70*/  STSM.16.M88.4 [R38], R4 ;  /* 0x0000000426007844 */ /* 0x0003e80000000200 */
[----:B------:R2:W-:Y:S04]  /*dd80*/  STSM.16.M88.4 [R30], R8 ;  /* 0x000000081e007844 */ /* 0x0005e80000000200 */
[----:B------:R3:W-:Y:S01]  /*dd90*/  STSM.16.M88.4 [R29], R12 ;  /* 0x0000000c1d007844 */ /* 0x0007e20000000200 */
[----:B------:R-:W-:Y:S01]  /*dda0*/  IADD3 R26, P2, R46, UR4, RZ ;  /* 0x000000042e1a7c10 */ /* 0x000fe2000ff5e0ff */
[----:B------:R-:W-:Y:S01]  /*ddb0*/  IMAD.MOV.U32 R28, RZ, RZ, RZ ;  /* 0x000000ffff1c7224 */ /* 0x000fe200078e00ff */
[----:B------:R-:W-:Y:S01]  /*ddc0*/  SHF.R.S32.HI R34, RZ, 0x1f, R44 ;  /* 0x0000001fff227819 */ /* 0x000fe2000001142c */
[----:B------:R-:W-:Y:S01]  /*ddd0*/  IMAD R31, R42, 0xc0, R54 ;  /* 0x000000c02a1f7824 */ /* 0x000fe200078e0236 */
[----:B------:R-:W-:Y:S01]  /*dde0*/  IADD3.X R27, R48, UR5, RZ, P2, !PT ;  /* 0x00000005301b7c10 */ /* 0x000fe200097fe4ff */
[----:B------:R-:W-:Y:S06]  /*ddf0*/  BAR.SYNC.DEFER_BLOCKING 0x1, 0x180 ;  /* 0x0046000000007b1d */ /* 0x000fec0000010000 */
[----:B------:R-:W-:Y:S01]  /*de00*/  ULDC.64 UR4, c[0x0][0xb90] ;  /* 0x0002e40000047ab9 */ /* 0x000fe20000000a00 */
[----:B------:R-:W-:Y:S01]  /*de10*/  SEL R32, R52, RZ, !P0 ;  /* 0x000000ff34207207 */ /* 0x000fe20004000000 */
[----:B------:R-:W-:Y:S01]  /*de20*/  ULDC UR8, c[0x0][0xa88] ;  /* 0x0002a20000087ab9 */ /* 0x000fe20000000800 */
[----:B------:R-:W-:Y:S01]  /*de30*/  SEL R33, R50, RZ, !P0 ;  /* 0x000000ff32217207 */ /* 0x000fe20004000000 */
[----:B------:R-:W4:Y:S04]  /*de40*/  LDL R36, [R1+0x58] ;  /* 0x0000580001247983 */ /* 0x000f280000100800 */
[----:B------:R-:W3:Y:S01]  /*de50*/  @P0 LDG.E R28, desc[UR40][R26.64] ;  /* 0x000000281a1c0981 */ /* 0x000ee2000c1e1900 */
[----:B0-----:R-:W-:-:S13]  /*de60*/  ISETP.NE.AND P2, PT, R0, 0x1, PT ;  /* 0x000000010000780c */ /* 0x001fda0003f45270 */
[----:B------:R-:W0:Y:S08]  /*de70*/  @P2 LDC R2, c[0x0][0xbec] ;  /* 0x0002fb00ff022b82 */ /* 0x000e300000000800 */
[----:B------:R-:W0:Y:S01]  /*de80*/  @P2 LDC R21, c[0x0][0xbf0] ;  /* 0x0002fc00ff152b82 */ /* 0x000e220000000800 */
[----:B-1----:R-:W-:Y:S02]  /*de90*/  IMAD R4, R34, UR4, RZ ;  /* 0x0000000422047c24 */ /* 0x002fe4000f8e02ff */
[----:B------:R-:W-:-:S02]  /*dea0*/  IMAD.MOV.U32 R7, RZ, RZ, R31 ;  /* 0x000000ffff077224 */ /* 0x000fc400078e001f */
[----:B--2---:R-:W-:Y:S02]  /*deb0*/  IMAD R11, R44, UR5, R4 ;  /* 0x000000052c0b7c24 */ /* 0x004fe4000f8e0204 */
[----:B0-----:R-:W-:-:S05]  /*dec0*/  @P2 IMAD.HI.U32 R2, R31, R2, RZ ;  /* 0x000000021f022227 */ /* 0x001fca00078e00ff */
[----:B------:R-:W-:Y:S01]  /*ded0*/  @P2 SHF.R.U32.HI R7, RZ, R21, R2 ;  /* 0x00000015ff072219 */ /* 0x000fe20000011602 */
[----:B------:R-:W-:-:S04]  /*dee0*/  IMAD R2, R32, UR6, RZ ;  /* 0x0000000620027c24 */ /* 0x000fc8000f8e02ff */
[----:B------:R-:W-:-:S04]  /*def0*/  IMAD.MOV R9, RZ, RZ, -R7 ;  /* 0x000000ffff097224 */ /* 0x000fc800078e0a07 */
[----:B------:R-:W-:Y:S02]  /*df00*/  IMAD R9, R0, R9, R31 ;  /* 0x0000000900097224 */ /* 0x000fe400078e021f */
[----:B------:R-:W-:-:S03]  /*df10*/  IMAD R8, R33, UR7, R2 ;  /* 0x0000000721087c24 */ /* 0x000fc6000f8e0202 */
[----:B------:R-:W-:Y:S02]  /*df20*/  SHF.R.S32.HI R2, RZ, 0x1f, R9 ;  /* 0x0000001fff027819 */ /* 0x000fe40000011409 */
[----:B---3--:R-:W-:-:S03]  /*df30*/  SHF.R.S32.HI R29, RZ, 0x1f, R28 ;  /* 0x0000001fff1d7819 */ /* 0x008fc6000001141c */
[----:B------:R-:W-:Y:S01]  /*df40*/  IMAD.WIDE.U32 R4, R44, UR4, R28 ;  /* 0x000000042c047c25 */ /* 0x000fe2000f8e001c */
[----:B------:R-:W-:-:S03]  /*df50*/  ULDC.64 UR4, c[0x0][0xc08] ;  /* 0x0003020000047ab9 */ /* 0x000fc60000000a00 */
[----:B------:R-:W-:Y:S01]  /*df60*/  IMAD.IADD R5, R5, 0x1, R11 ;  /* 0x0000000105057824 */ /* 0x000fe200078e020b */
[----:B------:R-:W-:Y:S01]  /*df70*/  ISETP.NE.U32.AND P1, PT, RZ, UR4, PT ;  /* 0x00000004ff007c0c */ /* 0x000fe2000bf25070 */
[----:B------:R-:W-:-:S03]  /*df80*/  IMAD.WIDE.U32 R4, R33, UR6, R4 ;  /* 0x0000000621047c25 */ /* 0x000fc6000f8e0004 */
[----:B------:R-:W-:Y:S01]  /*df90*/  ISETP.NE.AND.EX P1, PT, RZ, UR5, PT, P1 ;  /* 0x00000005ff007c0c */ /* 0x000fe2000bf25310 */
[----:B------:R-:W-:Y:S01]  /*dfa0*/  ULDC.64 UR6, c[0x0][0xb88] ;  /* 0x0002e20000067ab9 */ /* 0x000fe20000000a00 */
[----:B------:R-:W-:Y:S02]  /*dfb0*/  SHF.R.S32.HI R11, RZ, 0x1f, R7 ;  /* 0x0000001fff0b7819 */ /* 0x000fe40000011407 */
[----:B------:R-:W-:Y:S01]  /*dfc0*/  IADD3 R6, P3, R7, R4, RZ ;  /* 0x0000000407067210 */ /* 0x000fe20007f7e0ff */
[----:B------:R-:W-:-:S03]  /*dfd0*/  IMAD R2, R2, UR6, RZ ;  /* 0x0000000602027c24 */ /* 0x000fc6000f8e02ff */
[----:B------:R-:W-:Y:S01]  /*dfe0*/  IADD3.X R7, R11, R5, R8, P3, !PT ;  /* 0x000000050b077210 */ /* 0x000fe20001ffe408 */
[C---:B------:R-:W-:Y:S02]  /*dff0*/  IMAD R5, R9.reuse, UR7, R2 ;  /* 0x0000000709057c24 */ /* 0x040fe4000f8e0202 */
[----:B------:R-:W-:Y:S02]  /*e000*/  IMAD.WIDE.U32 R6, R9, UR6, R6 ;  /* 0x0000000609067c25 */ /* 0x000fe4000f8e0006 */
[----:B------:R-:W-:Y:S01]  /*e010*/  @P1 IADD3 R4, P3, R46, UR4, RZ ;  /* 0x000000042e041c10 */ /* 0x000fe2000ff7e0ff */
[----:B------:R-:W0:Y:S01]  /*e020*/  S2R R13, SR_TID.X ;  /* 0x00000000000d7919 */ /* 0x000e220000002100 */
[----:B------:R-:W-:Y:S01]  /*e030*/  ULDC.64 UR6, c[0x0][0xb50] ;  /* 0x0002d40000067ab9 */ /* 0x000fe20000000a00 */
[----:B------:R-:W-:Y:S01]  /*e040*/  IMAD.IADD R7, R7, 0x1, R5 ;  /* 0x0000000107077824 */ /* 0x000fe200078e0205 */
[----:B------:R-:W-:Y:S01]  /*e050*/  @P1 IADD3.X R5, R48, UR5, RZ, P3, !PT ;  /* 0x0000000530051c10 */ /* 0x000fe20009ffe4ff */
[----:B------:R-:W-:-:S06]  /*e060*/  IMAD.U32 R9, RZ, RZ, UR8 ;  /* 0x00000008ff097e24 */ /* 0x000fcc000f8e00ff */
[----:B------:R1:W5:Y:S01]  /*e070*/  @P1 LDG.E R9, desc[UR40][R4.64] ;  /* 0x0000002804091981 */ /* 0x000362000c1e1900 */
[----:B------:R-:W-:-:S04]  /*e080*/  LEA R8, P4, R6, UR6, 0x2 ;  /* 0x0000000606087c11 */ /* 0x000fc8000f8810ff */
[----:B------:R-:W-:Y:S01]  /*e090*/  LEA.HI.X R10, R6, UR7, R7, 0x2, P4 ;  /* 0x00000007060a7c11 */ /* 0x000fe2000a0f1407 */
[----:B0-----:R-:W-:-:S05]  /*e0a0*/  VIADD R46, R13, 0xffffff80 ;  /* 0xffffff800d2e7836 */ /* 0x001fca0000000000 */
[----:B------:R-:W-:-:S04]  /*e0b0*/  SHF.R.S32.HI R37, RZ, 0x1f, R46 ;  /* 0x0000001fff257819 */ /* 0x000fc8000001142e */
[----:B------:R-:W-:-:S04]  /*e0c0*/  LEA.HI R37, R37, R46, RZ, 0x3 ;  /* 0x0000002e25257211 */ /* 0x000fc800078f18ff */
[----:B------:R-:W-:-:S05]  /*e0d0*/  SHF.R.S32.HI R37, RZ, 0x3, R37 ;  /* 0x00000003ff257819 */ /* 0x000fca0000011425 */
[----:B----4-:R-:W-:Y:S01]  /*e0e0*/  IMAD R11, R37, 0x40, R36 ;  /* 0x00000040250b7824 */ /* 0x010fe200078e0224 */
[----:B-1----:R-:W-:Y:S06]  /*e0f0*/  @P1 BRA `(.L_x_399) ;  /* 0x0000000000101947 */ /* 0x002fec0003800000 */
[----:B------:R-:W-:Y:S05]  /*e100*/  @!P0 BRA `(.L_x_399) ;  /* 0x00000000000c8947 */ /* 0x000fea0003800000 */
[----:B------:R-:W2:Y:S04]  /*e110*/  LDG.E R2, desc[UR40][R26.64] ;  /* 0x000000281a027981 */ /* 0x000ea8000c1e1900 */
[----:B-----5:R-:W2:Y:S02]  /*e120*/  LDG.E R9, desc[UR40][R26.64+0x4] ;  /* 0x000004281a097981 */ /* 0x020ea4000c1e1900 */
[----:B--2---:R-:W-:-:S07]  /*e130*/  IMAD.IADD R9, R9, 0x1, -R2 ;  /* 0x0000000109097824 */ /* 0x004fce00078e0a02 */
.L_x_399:
[----:B------:R-:W2:Y:S01]  /*e140*/  LDL R12, [R1+0x68] ;  /* 0x00006800010c7983 */ /* 0x000ea20000100800 */
[----:B------:R-:W-:Y:S01]  /*e150*/  VIADD R4, R13, 0xffffff80 ;  /* 0xffffff800d047836 */ /* 0x000fe20000000000 */
[----:B------:R-:W-:Y:S01]  /*e160*/  ULDC.64 UR4, c[0x0][0xaa0] ;  /* 0x0002a80000047ab9 */ /* 0x000fe20000000a00 */
[----:B-----5:R-:W-:Y:S01]  /*e170*/  IMAD R35, R9, R0, RZ ;  /* 0x0000000009237224 */ /* 0x020fe200078e02ff */
[----:B------:R-:W-:Y:S02]  /*e180*/  SHFL.IDX PT, R6, R8, RZ, 0x1c1f ;  /* 0x001c1fff08067589 */ /* 0x000fe400000e0000 */
[----:B------:R-:W-:Y:S02]  /*e190*/  SHF.R.S32.HI R2, RZ, 0x1f, R4 ;  /* 0x0000001fff027819 */ /* 0x000fe40000011404 */
[----:B------:R-:W0:Y:S02]  /*e1a0*/  SHFL.IDX PT, R7, R10, RZ, 0x1c1f ;  /* 0x001c1fff0a077589 */ /* 0x000e2400000e0000 */
[----:B------:R-:W-:-:S02]  /*e1b0*/  LEA.HI R2, R2, R4, RZ, 0x7 ;  /* 0x0000000402027211 */ /* 0x000fc400078f38ff */
[----:B------:R1:W-:Y:S02]  /*e1c0*/  SHFL.IDX PT, R30, R8, 0x1, 0x1c1f ;  /* 0x003c1f00081e7f89 */ /* 0x0003e400000e0000 */
[----:B------:R-:W-:Y:S02]  /*e1d0*/  LOP3.LUT R2, R2, 0xffffff80, RZ, 0xc0, !PT ;  /* 0xffffff8002027812 */ /* 0x000fe400078ec0ff */
[----:B------:R-:W3:Y:S03]  /*e1e0*/  SHFL.IDX PT, R31, R10, 0x1, 0x1c1f ;  /* 0x003c1f000a1f7f89 */ /* 0x000ee600000e0000 */
[----:B------:R-:W-:Y:S02]  /*e1f0*/  IMAD.IADD R2, R4, 0x1, -R2 ;  /* 0x0000000104027824 */ /* 0x000fe400078e0a02 */
[----:B------:R-:W-:-:S03]  /*e200*/  IMAD.WIDE R4, R11, 0x2, R24 ;  /* 0x000000020b047825 */ /* 0x000fc600078e0218 */
[----:B------:R-:W-:Y:S02]  /*e210*/  LOP3.LUT P0, RZ, R2, 0x3, RZ, 0xc0, !PT ;  /* 0x0000000302ff7812 */ /* 0x000fe4000780c0ff */
[C---:B------:R-:W-:Y:S02]  /*e220*/  LOP3.LUT R9, R4.reuse, 0x380, RZ, 0xc0, !PT ;  /* 0x0000038004097812 */ /* 0x040fe400078ec0ff */
[C---:B------:R-:W-:Y:S02]  /*e230*/  IADD3 R13, P3, R4.reuse, 0x1800, RZ ;  /* 0x00001800040d7810 */ /* 0x040fe40007f7e0ff */
[----:B------:R-:W-:Y:S02]  /*e240*/  SHF.R.U64 R9, R9, 0x3, RZ ;  /* 0x0000000309097819 */ /* 0x000fe400000012ff */
[----:B------:R-:W-:Y:S02]  /*e250*/  IADD3 R25, P4, R4, 0x3000, RZ ;  /* 0x0000300004197810 */ /* 0x000fe40007f9e0ff */
[----:B-1----:R-:W-:Y:S01]  /*e260*/  LOP3.LUT R8, R9, R4, RZ, 0x3c, !PT ;  /* 0x0000000409087212 */ /* 0x002fe200078e3cff */
[----:B------:R-:W-:Y:S01]  /*e270*/  IMAD.MOV.U32 R9, RZ, RZ, R5 ;  /* 0x000000ffff097224 */ /* 0x000fe200078e0005 */
[----:B------:R-:W-:-:S04]  /*e280*/  LOP3.LUT R24, R25, 0x380, RZ, 0xc0, !PT ;  /* 0x0000038019187812 */ /* 0x000fc800078ec0ff */
[----:B------:R-:W-:-:S04]  /*e290*/  SHF.R.U64 R24, R24, 0x3, RZ ;  /* 0x0000000318187819 */ /* 0x000fc800000012ff */
[----:B------:R-:W-:Y:S02]  /*e2a0*/  LOP3.LUT R24, R24, R25, RZ, 0x3c, !PT ;  /* 0x0000001918187212 */ /* 0x000fe400078e3cff */
[----:B------:R-:W-:Y:S02]  /*e2b0*/  IADD3.X R25, RZ, R5, RZ, P4, !PT ;  /* 0x00000005ff197210 */ /* 0x000fe400027fe4ff */
[----:B------:R-:W-:Y:S01]  /*e2c0*/  SHF.R.S32.HI R38, RZ, 0x1f, R46 ;  /* 0x0000001fff267819 */ /* 0x000fe2000001142e */
[----:B--2---:R-:W-:-:S04]  /*e2d0*/  IMAD R12, R42, 0xc0, R12 ;  /* 0x000000c02a0c7824 */ /* 0x004fc800078e020c */
[C---:B------:R-:W-:Y:S01]  /*e2e0*/  VIADD R2, R12.reuse, 0x8 ;  /* 0x000000080c027836 */ /* 0x040fe20000000000 */
[-C--:B------:R-:W-:Y:S02]  /*e2f0*/  ISETP.GE.OR P1, PT, R12, R35.reuse, P0 ;  /* 0x000000230c00720c */ /* 0x080fe40000726670 */
[----:B------:R-:W-:Y:S02]  /*e300*/  LOP3.LUT R12, R13, 0x380, RZ, 0xc0, !PT ;  /* 0x000003800d0c7812 */ /* 0x000fe400078ec0ff */
[----:B------:R-:W-:Y:S02]  /*e310*/  ISETP.GE.OR P0, PT, R2, R35, P0 ;  /* 0x000000230200720c */ /* 0x000fe40000706670 */
[----:B------:R-:W-:-:S04]  /*e320*/  SHF.R.U64 R12, R12, 0x3, RZ ;  /* 0x000000030c0c7819 */ /* 0x000fc800000012ff */
[----:B------:R-:W-:Y:S01]  /*e330*/  LOP3.LUT R12, R12, R13, RZ, 0x3c, !PT ;  /* 0x0000000d0c0c7212 */ /* 0x000fe200078e3cff */
[----:B------:R-:W-:Y:S02]  /*e340*/  IMAD.X R13, RZ, RZ, R5, P3 ;  /* 0x000000ffff0d7224 */ /* 0x000fe400018e0605 */
[----:B0-----:R-:W-:Y:S04]  /*e350*/  @!P1 ST.E desc[UR40][R6.64], R20 ;  /* 0x0000001406009985 */ /* 0x001fe8000c101928 */
[----:B---3--:R0:W-:Y:S01]  /*e360*/  @!P0 ST.E desc[UR40][R30.64], R3 ;  /* 0x000000031e008985 */ /* 0x0081e2000c101928 */
[----:B------:R-:W-:-:S03]  /*e370*/  IADD3 R21, P0, R4, 0x4800, RZ ;  /* 0x0000480004157810 */ /* 0x000fc60007f1e0ff */
[----:B------:R-:W2:Y:S01]  /*e380*/  LD.E.128 R8, desc[UR40][R8.64] ;  /* 0x0000002808087980 */ /* 0x000ea2000c101d00 */
[----:B------:R-:W-:-:S03]  /*e390*/  LOP3.LUT R2, R21, 0x380, RZ, 0xc0, !PT ;  /* 0x0000038015027812 */ /* 0x000fc600078ec0ff */
[----:B------:R-:W3:Y:S01]  /*e3a0*/  LD.E.128 R12, desc[UR40][R12.64] ;  /* 0x000000280c0c7980 */ /* 0x000ee2000c101d00 */
[----:B------:R-:W-:Y:S01]  /*e3b0*/  SHF.R.U64 R2, R2, 0x3, RZ ;  /* 0x0000000302027819 */ /* 0x000fe200000012ff */
[----:B0-----:R-:W-:-:S03]  /*e3c0*/  IMAD R3, R29, UR4, RZ ;  /* 0x000000041d037c24 */ /* 0x001fc6000f8e02ff */
[----:B------:R-:W-:Y:S01]  /*e3d0*/  LOP3.LUT R4, R2, R21, RZ, 0x3c, !PT ;  /* 0x0000001502047212 */ /* 0x000fe200078e3cff */
[----:B------:R-:W4:Y:S01]  /*e3e0*/  LD.E.128 R24, desc[UR40][R24.64] ;  /* 0x0000002818187980 */ /* 0x000f22000c101d00 */
[----:B------:R-:W0:Y:S01]  /*e3f0*/  @P2 LDC R29, c[0x0][0xbec] ;  /* 0x0002fb00ff1d2b82 */ /* 0x000e220000000800 */
[C---:B------:R-:W-:Y:S02]  /*e400*/  IMAD R21, R28.reuse, UR5, R3 ;  /* 0x000000051c157c24 */ /* 0x040fe4000f8e0203 */
[----:B------:R-:W-:Y:S01]  /*e410*/  IMAD.WIDE.U32 R2, R28, UR4, RZ ;  /* 0x000000041c027c25 */ /* 0x000fe2000f8e00ff */
[----:B------:R-:W-:-:S03]  /*e420*/  ULDC.64 UR4, c[0x0][0xae8] ;  /* 0x0002ba0000047ab9 */ /* 0x000fc60000000a00 */
[----:B------:R-:W-:Y:S01]  /*e430*/  IMAD.IADD R3, R3, 0x1, R21 ;  /* 0x0000000103037824 */ /* 0x000fe200078e0215 */
[----:B------:R-:W-:Y:S01]  /*e440*/  LEA.HI R38, R38, R46, RZ, 0x3 ;  /* 0x0000002e26267211 */ /* 0x000fe200078f18ff */
[----:B------:R-:W-:Y:S01]  /*e450*/  IMAD R21, R34, UR4, RZ ;  /* 0x0000000422157c24 */ /* 0x000fe2000f8e02ff */
[----:B------:R-:W1:Y:S01]  /*e460*/  @P2 LDC R31, c[0x0][0xbf0] ;  /* 0x0002fc00ff1f2b82 */ /* 0x000e620000000800 */
[----:B------:R-:W2:Y:S01]  /*e470*/  LDL R34, [R1+0x78] ;  /* 0x0000780001227983 */ /* 0x000ea20000100800 */
[----:B------:R-:W-:Y:S01]  /*e480*/  LOP3.LUT R38, R38, 0xfffffff8, RZ, 0xc0, !PT ;  /* 0xfffffff826267812 */ /* 0x000fe200078ec0ff */
[----:B------:R-:W-:-:S04]  /*e490*/  IMAD.X R5, RZ, RZ, R5, P0 ;  /* 0x000000ffff057224 */ /* 0x000fc800000e0605 */
[----:B------:R-:W-:Y:S02]  /*e4a0*/  IMAD.IADD R38, R46, 0x1, -R38 ;  /* 0x000000012e267824 */ /* 0x000fe400078e0a26 */
[----:B------:R-:W-:Y:S01]  /*e4b0*/  IMAD R21, R44, UR5, R21 ;  /* 0x000000052c157c24 */ /* 0x000fe2000f8e0215 */
[----:B------:R-:W5:Y:S01]  /*e4c0*/  LD.E.128 R4, desc[UR40][R4.64] ;  /* 0x0000002804047980 */ /* 0x000f62000c101d00 */
[----:B------:R-:W-:Y:S02]  /*e4d0*/  IMAD R20, R38, 0x30, R37 ;  /* 0x0000003026147824 */ /* 0x000fe400078e0225 */
[----:B------:R-:W-:Y:S01]  /*e4e0*/  IMAD.WIDE.U32 R2, R44, UR4, R2 ;  /* 0x000000042c027c25 */ /* 0x000fe2000f8e0002 */
[----:B------:R-:W-:Y:S01]  /*e4f0*/  ULDC.64 UR4, c[0x0][0xaf0] ;  /* 0x0002bc0000047ab9 */ /* 0x000fe20000000a00 */
[----:B------:R-:W-:Y:S01]  /*e500*/  @!PT LDS RZ, [RZ] ;  /* 0x00000000fffff984 */ /* 0x000fe20000000800 */
[----:B------:R-:W-:Y:S01]  /*e510*/  @!PT LDS RZ, [RZ] ;  /* 0x00000000fffff984 */ /* 0x000fe20000000800 */
[----:B------:R-:W-:Y:S01]  /*e520*/  @!PT LDS RZ, [RZ] ;  /* 0x00000000fffff984 */ /* 0x000fe20000000800 */
[----:B------:R-:W-:Y:S01]  /*e530*/  @!PT LDS RZ, [RZ] ;  /* 0x00000000fffff984 */ /* 0x000fe20000000800 */
[----:B------:R0:W-:Y:S06]  /*e540*/  MEMBAR.ALL.CTA ;  /* 0x0000000000007992 */ /* 0x0001ec0000008000 */
[----:B0-----:R-:W0:Y:S01]  /*e550*/  FENCE.VIEW.ASYNC.S ;  /* 0x00000000000073c6 */ /* 0x001e220000000000 */
[----:B------:R-:W-:-:S04]  /*e560*/  IMAD R30, R42, 0xc0, R20 ;  /* 0x000000c02a1e7824 */ /* 0x000fc800078e0214 */
[----:B------:R-:W-:-:S04]  /*e570*/  @P2 IMAD.HI.U32 R20, R30, R29, RZ ;  /* 0x0000001d1e142227 */ /* 0x000fc800078e00ff */
[----:B------:R-:W-:Y:S02]  /*e580*/  IMAD.IADD R3, R3, 0x1, R21 ;  /* 0x0000000103037824 */ /* 0x000fe400078e0215 */
[----:B------:R-:W-:Y:S01]  /*e590*/  IMAD.MOV.U32 R21, RZ, RZ, R30 ;  /* 0x000000ffff157224 */ /* 0x000fe200078e001e */
[----:B-1----:R-:W-:Y:S01]  /*e5a0*/  @P2 SHF.R.U32.HI R21, RZ, R31, R20 ;  /* 0x0000001fff152219 */ /* 0x002fe20000011614 */
[----:B------:R-:W-:Y:S02]  /*e5b0*/  IMAD R28, R32, UR4, RZ ;  /* 0x00000004201c7c24 */ /* 0x000fe4000f8e02ff */
[----:B------:R-:W-:Y:S01]  /*e5c0*/  IMAD.WIDE.U32 R2, R33, UR4, R2 ;  /* 0x0000000421027c25 */ /* 0x000fe2000f8e0002 */
[----:B------:R-:W-:-:S03]  /*e5d0*/  SHF.R.S32.HI R20, RZ, 0x1f, R21 ;  /* 0x0000001fff147819 */ /* 0x000fc60000011415 */
[----:B------:R-:W-:Y:S01]  /*e5e0*/  IMAD R29, R33, UR5, R28 ;  /* 0x00000005211d7c24 */ /* 0x000fe2000f8e021c */
[----:B------:R-:W-:Y:S01]  /*e5f0*/  ULDC.64 UR4, c[0x0][0xae0] ;  /* 0x0002b80000047ab9 */ /* 0x000fe20000000a00 */
[----:B------:R-:W-:Y:S02]  /*e600*/  IMAD.MOV R31, RZ, RZ, -R21 ;  /* 0x000000ffff1f7224 */ /* 0x000fe400078e0a15 */
[----:B------:R-:W-:Y:S02]  /*e610*/  IMAD.IADD R3, R3, 0x1, R29 ;  /* 0x0000000103037824 */ /* 0x000fe400078e021d */
[----:B------:R-:W-:Y:S02]  /*e620*/  IMAD R29, R0, R31, R30 ;  /* 0x0000001f001d7224 */ /* 0x000fe400078e021e */
[----:B------:R-:W-:Y:S02]  /*e630*/  IMAD R20, R20, UR4, RZ ;  /* 0x0000000414147c24 */ /* 0x000fe4000f8e02ff */
[----:B------:R-:W-:Y:S01]  /*e640*/  IMAD.WIDE.U32 R2, R21, UR4, R2 ;  /* 0x0000000415027c25 */ /* 0x000fe2000f8e0002 */
[----:B------:R-:W-:-:S03]  /*e650*/  SHF.R.S32.HI R0, RZ, 0x1f, R29 ;  /* 0x0000001fff007819 */ /* 0x000fc6000001141d */
[----:B------:R-:W-:Y:S01]  /*e660*/  IMAD R31, R21, UR5, R20 ;  /* 0x00000005151f7c24 */ /* 0x000fe2000f8e0214 */
[----:B------:R-:W-:Y:S02]  /*e670*/  ULDC.64 UR4, c[0x0][0xad8] ;  /* 0x0002b60000047ab9 */ /* 0x000fe40000000a00 */
[----:B------:R-:W-:Y:S02]  /*e680*/  IMAD R0, R0, UR4, RZ ;  /* 0x0000000400007c24 */ /* 0x000fe4000f8e02ff */
[----:B------:R-:W-:Y:S02]  /*e690*/  IMAD.IADD R3, R3, 0x1, R31 ;  /* 0x0000000103037824 */ /* 0x000fe400078e021f */
[C---:B------:R-:W-:Y:S02]  /*e6a0*/  IMAD R21, R29.reuse, UR5, R0 ;  /* 0x000000051d157c24 */ /* 0x040fe4000f8e0200 */
[----:B------:R-:W-:Y:S01]  /*e6b0*/  IMAD.WIDE.U32 R2, R29, UR4, R2 ;  /* 0x000000041d027c25 */ /* 0x000fe2000f8e0002 */
[----:B------:R-:W-:-:S03]  /*e6c0*/  ULDC.64 UR4, c[0x0][0xa80] ;  /* 0x0002a00000047ab9 */ /* 0x000fc60000000a00 */
[----:B------:R-:W-:Y:S01]  /*e6d0*/  IMAD.IADD R3, R3, 0x1, R21 ;  /* 0x0000000103037824 */ /* 0x000fe200078e0215 */
[----:B------:R-:W-:Y:S01]  /*e6e0*/  LEA R30, P0, R2, UR4, 0x1 ;  /* 0x00000004021e7c11 */ /* 0x000fe2000f8008ff */
[----:B------:R-:W-:Y:S01]  /*e6f0*/  IMAD R32, R42, 0xc0, R37 ;  /* 0x000000c02a207824 */ /* 0x000fe200078e0225 */
[----:B------:R-:W-:Y:S02]  /*e700*/  ULDC UR4, c[0x0][0xac8] ;  /* 0x0002b20000047ab9 */ /* 0x000fe40000000800 */
[----:B------:R-:W-:Y:S01]  /*e710*/  LEA.HI.X R31, R2, UR5, R3, 0x1, P0 ;  /* 0x00000005021f7c11 */ /* 0x000fe200080f0c03 */
[----:B0-----:R-:W0:Y:S04]  /*e720*/  SHFL.IDX PT, R20, R30, RZ, 0x181f ;  /* 0x00181fff1e147589 */ /* 0x001e2800000e0000 */
[----:B------:R-:W1:Y:S04]  /*e730*/  SHFL.IDX PT, R28, R30, 0x1, 0x181f ;  /* 0x00381f001e1c7f89 */ /* 0x000e6800000e0000 */
[----:B------:R-:W1:Y:S01]  /*e740*/  SHFL.IDX PT, R33, R30, 0x2, 0x181f ;  /* 0x00581f001e217f89 */ /* 0x000e6200000e0000 */
[----:B------:R-:W-:-:S03]  /*e750*/  ISETP.GE.AND P0, PT, R36, UR4, PT ;  /* 0x0000000424007c0c */ /* 0x000fc6000bf06270 */
[----:B------:R-:W2:Y:S01]  /*e760*/  SHFL.IDX PT, R3, R31, RZ, 0x181f ;  /* 0x00181fff1f037589 */ /* 0x000ea200000e0000 */
[----:B------:R-:W-:-:S03]  /*e770*/  VIADD R0, R32, 0x30 ;  /* 0x0000003020007836 */ /* 0x000fc60000000000 */
[----:B------:R-:W2:Y:S01]  /*e780*/  SHFL.IDX PT, R21, R31, 0x1, 0x181f ;  /* 0x00381f001f157f89 */ /* 0x000ea200000e0000 */
[----:B------:R-:W-:-:S03]  /*e790*/  VIADD R2, R32, 0x60 ;  /* 0x0000006020027836 */ /* 0x000fc60000000000 */
[----:B------:R-:W2:Y:S01]  /*e7a0*/  SHFL.IDX PT, R29, R31, 0x2, 0x181f ;  /* 0x00581f001f1d7f89 */ /* 0x000ea200000e0000 */
[-C--:B------:R-:W-:Y:S02]  /*e7b0*/  ISETP.GE.OR P1, PT, R32, R35.reuse, P0 ;  /* 0x000000232000720c */ /* 0x080fe40000726670 */
[-C--:B------:R-:W-:Y:S02]  /*e7c0*/  ISETP.GE.OR P2, PT, R0, R35.reuse, P0 ;  /* 0x000000230000720c */ /* 0x080fe40000746670 */
[----:B------:R-:W-:Y:S01]  /*e7d0*/  ISETP.GE.OR P3, PT, R2, R35, P0 ;  /* 0x000000230200720c */ /* 0x000fe20000766670 */
[----:B------:R-:W-:-:S08]  /*e7e0*/  VIADD R0, R16, 0x13220 ;  /* 0x0001322010007836 */ /* 0x000fd00000000000 */
[C---:B0-----:R-:W-:Y:S02]  /*e7f0*/  @!P1 LEA R2, P4, R36.reuse, R20, 0x1 ;  /* 0x0000001424029211 */ /* 0x041fe400078808ff */
[C---:B-1----:R-:W-:Y:S02]  /*e800*/  @!P2 LEA R20, P5, R36.reuse, R28, 0x1 ;  /* 0x0000001c2414a211 */ /* 0x042fe400078a08ff */
[----:B------:R-:W-:Y:S02]  /*e810*/  @!P3 LEA R28, P6, R36, R33, 0x1 ;  /* 0x00000021241cb211 */ /* 0x000fe400078c08ff */
[----:B------:R-:W-:-:S04]  /*e820*/  PRMT R0, RZ, 0x654, R0 ;  /* 0x00000654ff007816 */ /* 0x000fc80000000000 */
[----:B------:R0:W-:Y:S02]  /*e830*/  SYNCS.ARRIVE.TRANS64.RED.A1T0 RZ, [R0+URZ], RZ ;  /* 0x000000ff00ff79a7 */ /* 0x0001e4000810043f */
[----:B0-----:R-:W-:-:S05]  /*e840*/  VIADD R0, R32, 0x90 ;  /* 0x0000009020007836 */ /* 0x001fca0000000000 */
[----:B------:R-:W-:Y:S01]  /*e850*/  ISETP.GE.OR P0, PT, R0, R35, P0 ;  /* 0x000000230000720c */ /* 0x000fe20000706670 */
[----:B------:R-:W0:Y:S04]  /*e860*/  SHFL.IDX PT, R30, R30, 0x3, 0x181f ;  /* 0x00781f001e1e7f89 */ /* 0x000e2800000e0000 */
[----:B------:R-:W1:Y:S01]  /*e870*/  SHFL.IDX PT, R31, R31, 0x3, 0x181f ;  /* 0x00781f001f1f7f89 */ /* 0x000e6200000e0000 */
[C-C-:B--2---:R-:W-:Y:S02]  /*e880*/  @!P1 LEA.HI.X R3, R36.reuse, R3, R34.reuse, 0x1, P4 ;  /* 0x0000000324039211 */ /* 0x144fe400020f0c22 */
[C-C-:B------:R-:W-:Y:S02]  /*e890*/  @!P2 LEA.HI.X R21, R36.reuse, R21, R34.reuse, 0x1, P5 ;  /* 0x000000152415a211 */ /* 0x140fe400028f0c22 */
[----:B------:R-:W-:Y:S01]  /*e8a0*/  @!P3 LEA.HI.X R29, R36, R29, R34, 0x1, P6 ;  /* 0x0000001d241db211 */ /* 0x000fe200030f0c22 */
[----:B------:R2:W-:Y:S04]  /*e8b0*/  @!P1 ST.E.128 desc[UR40][R2.64], R8 ;  /* 0x0000000802009985 */ /* 0x0005e8000c101d28 */
[----:B---3--:R2:W-:Y:S04]  /*e8c0*/  @!P2 ST.E.128 desc[UR40][R20.64], R12 ;  /* 0x0000000c1400a985 */ /* 0x0085e8000c101d28 */
[----:B----4-:R2:W-:Y:S01]  /*e8d0*/  @!P3 ST.E.128 desc[UR40][R28.64], R24 ;  /* 0x000000181c00b985 */ /* 0x0105e2000c101d28 */
[----:B01----:R-:W-:Y:S05]  /*e8e0*/  @P0 BRA `(.L_x_400) ;  /* 0x0000000800800947 */ /* 0x003fea0003800000 */
[----:B--2---:R-:W-:-:S04]  /*e8f0*/  LEA R2, P0, R36, R30, 0x1 ;  /* 0x0000001e24027211 */ /* 0x004fc800078008ff */
[----:B------:R-:W-:-:S05]  /*e900*/  LEA.HI.X R3, R36, R31, R34, 0x1, P0 ;  /* 0x0000001f24037211 */ /* 0x000fca00000f0c22 */
[----:B-----5:R0:W-:Y:S01]  /*e910*/  ST.E.128 desc[UR40][R2.64], R4 ;  /* 0x0000000402007985 */ /* 0x0201e2000c101d28 */
[----:B------:R-:W-:Y:S05]  /*e920*/  BRA `(.L_x_400) ;  /* 0x0000000800707947 */ /* 0x000fea0003800000 */
.L_x_398:
[----:B------:R-:W2:Y:S01]  /*e930*/  LDL.LU R4, [R1+0x44] ;  /* 0x0000440001047983 */ /* 0x000ea20000300800 */
[----:B------:R-:W-:Y:S01]  /*e940*/  ULDC.64 UR4, c[0x0][0xc00] ;  /* 0x0003000000047ab9 */ /* 0x000fe20000000a00 */
[----:B------:R-:W-:Y:S01]  /*e950*/  IMAD.MOV.U32 R6, RZ, RZ, RZ ;  /* 0x000000ffff067224 */ /* 0x000fe200078e00ff */
[----:B------:R-:W1:Y:S01]  /*e960*/  LDC R25, c[0x0][0xbe8] ;  /* 0x0002fa00ff197b82 */ /* 0x000e620000000800 */
[----:B------:R-:W3:Y:S01]  /*e970*/  LDL.LU R0, [R1+0x48] ;  /* 0x0000480001007983 */ /* 0x000ee20000300800 */
[----:B------:R-:W-:-:S04]  /*e980*/  ISETP.NE.U32.AND P0, PT, RZ, UR4, PT ;  /* 0x00000004ff007c0c */ /* 0x000fc8000bf05070 */
[----:B------:R-:W-:Y:S02]  /*e990*/  ISETP.NE.AND.EX P0, PT, RZ, UR5, PT, P0 ;  /* 0x00000005ff007c0c */ /* 0x000fe4000bf05300 */
[----:B--2---:R-:W-:-:S04]  /*e9a0*/  IADD3 R2, P1, R4, UR4, RZ ;  /* 0x0000000404027c10 */ /* 0x004fc8000ff3e0ff */
[----:B---3--:R-:W-:Y:S01]  /*e9b0*/  IADD3.X R3, R0, UR5, RZ, P1, !PT ;  /* 0x0000000500037c10 */ /* 0x008fe20008ffe4ff */
[----:B------:R-:W-:Y:S02]  /*e9c0*/  ULDC.64 UR4, c[0x0][0xc08] ;  /* 0x0003020000047ab9 */ /* 0x000fe40000000a00 */
[----:B------:R-:W-:-:S04]  /*e9d0*/  ISETP.NE.U32.AND P1, PT, RZ, UR4, PT ;  /* 0x00000004ff007c0c */ /* 0x000fc8000bf25070 */
[----:B------:R2:W5:Y:S01]  /*e9e0*/  @P0 LDG.E R6, desc[UR40][R2.64] ;  /* 0x0000002802060981 */ /* 0x000562000c1e1900 */
[----:B------:R-:W-:Y:S01]  /*e9f0*/  ISETP.NE.AND.EX P1, PT, RZ, UR5, PT, P1 ;  /* 0x00000005ff007c0c */ /* 0x000fe2000bf25310 */
[----:B------:R-:W3:-:S12]  /*ea00*/  S2R R7, SR_TID.X ;  /* 0x0000000000077919 */ /* 0x000ed80000002100 */
[----:B------:R-:W-:Y:S01]  /*ea10*/  @P1 IADD3 R4, P2, R4, UR4, RZ ;  /* 0x0000000404041c10 */ /* 0x000fe2000ff5e0ff */
[----:B------:R-:W-:-:S03]  /*ea20*/  ULDC UR4, c[0x0][0xa88] ;  /* 0x0002a20000047ab9 */ /* 0x000fc60000000800 */
[----:B------:R-:W-:Y:S01]  /*ea30*/  @P1 IADD3.X R5, R0, UR5, RZ, P2, !PT ;  /* 0x0000000500051c10 */ /* 0x000fe200097fe4ff */
[----:B------:R-:W-:-:S06]  /*ea40*/  IMAD.U32 R0, RZ, RZ, UR4 ;  /* 0x00000004ff007e24 */ /* 0x000fcc000f8e00ff */
[----:B------:R2:W5:Y:S01]  /*ea50*/  @P1 LDG.E R0, desc[UR40][R4.64] ;  /* 0x0000002804001981 */ /* 0x000562000c1e1900 */
[----:B-1----:R-:W-:Y:S01]  /*ea60*/  ISETP.NE.AND P2, PT, R25, 0x1, PT ;  /* 0x000000011900780c */ /* 0x002fe20003f45270 */
[----:B---3--:R-:W-:-:S12]  /*ea70*/  VIADD R26, R7, 0xffffff80 ;  /* 0xffffff80071a7836 */ /* 0x008fd80000000000 */
[----:B------:R-:W1:Y:S01]  /*ea80*/  @P2 LDC R27, c[0x0][0xbec] ;  /* 0x0002fb00ff1b2b82 */ /* 0x000e620000000800 */
[----:B------:R-:W-:Y:S01]  /*ea90*/  ISETP.GE.AND P3, PT, R26, 0xc0, PT ;  /* 0x000000c01a00780c */ /* 0x000fe20003f66270 */
[----:B--2---:R-:W-:-:S12]  /*eaa0*/  @P1 BRA `(.L_x_401) ;  /* 0x0000000000101947 */ /* 0x004fd80003800000 */
[----:B------:R-:W-:Y:S05]  /*eab0*/  @!P0 BRA `(.L_x_401) ;  /* 0x00000000000c8947 */ /* 0x000fea0003800000 */
[----:B------:R-:W2:Y:S04]  /*eac0*/  LDG.E R5, desc[UR40][R2.64] ;  /* 0x0000002802057981 */ /* 0x000ea8000c1e1900 */
[----:B-----5:R-:W2:Y:S02]  /*ead0*/  LDG.E R0, desc[UR40][R2.64+0x4] ;  /* 0x0000042802007981 */ /* 0x020ea4000c1e1900 */
[----:B--2---:R-:W-:-:S07]  /*eae0*/  IMAD.IADD R0, R0, 0x1, -R5 ;  /* 0x0000000100007824 */ /* 0x004fce00078e0a05 */
.L_x_401:
[----:B------:R-:W2:Y:S04]  /*eaf0*/  LDL.LU R3, [R1+0x3c] ;  /* 0x00003c0001037983 */ /* 0x000ea80000300800 */
[----:B------:R-:W3:Y:S04]  /*eb00*/  LDL.LU R2, [R1+0x54] ;  /* 0x0000540001027983 */ /* 0x000ee80000300800 */
[----:B------:R-:W4:Y:S04]  /*eb10*/  LDL R24, [R1+0x40] ;  /* 0x0000400001187983 */ /* 0x000f280000100800 */
[----:B------:R0:W5:Y:S01]  /*eb20*/  LDL R14, [R1+0x50] ;  /* 0x00005000010e7983 */ /* 0x0001620000100800 */
[----:B------:R-:W-:Y:S01]  /*eb30*/  BSSY B1, `(.L_x_402) ;  /* 0x000002d000017945 */ /* 0x000fe20003800000 */
[----:B-----5:R-:W-:-:S02]  /*eb40*/  SHF.R.S32.HI R11, RZ, 0x1f, R6 ;  /* 0x0000001fff0b7819 */ /* 0x020fc40000011406 */
[----:B--2---:R-:W-:Y:S02]  /*eb50*/  SEL R13, R3, RZ, !P0 ;  /* 0x000000ff030d7207 */ /* 0x004fe40004000000 */
[----:B---3--:R-:W-:Y:S02]  /*eb60*/  SEL R12, R2, RZ, !P0 ;  /* 0x000000ff020c7207 */ /* 0x008fe40004000000 */
[----:B----4-:R-:W-:Y:S01]  /*eb70*/  SHF.R.S32.HI R10, RZ, 0x1f, R24 ;  /* 0x0000001fff0a7819 */ /* 0x010fe20000011418 */
[----:B0-----:R-:W-:Y:S06]  /*eb80*/  @P3 BRA `(.L_x_403) ;  /* 0x00000000009c3947 */ /* 0x001fec0003800000 */
[----:B------:R-:W0:Y:S01]  /*eb90*/  LDC R9, c[0x0][0xbe8] ;  /* 0x0002fa00ff097b82 */ /* 0x000e220000000800 */
[----:B------:R-:W-:-:S04]  /*eba0*/  IMAD R2, R14, 0xc0, R7 ;  /* 0x000000c00e027824 */ /* 0x000fc800078e0207 */
[----:B------:R-:W-:Y:S02]  /*ebb0*/  VIADD R8, R2, 0xffffff80 ;  /* 0xffffff8002087836 */ /* 0x000fe40000000000 */
[----:B0-----:R-:W-:-:S05]  /*ebc0*/  IMAD R3, R0, R9, RZ ;  /* 0x0000000900037224 */ /* 0x001fca00078e02ff */
[----:B------:R-:W-:-:S13]  /*ebd0*/  ISETP.GE.AND P0, PT, R8, R3, PT ;  /* 0x000000030800720c */ /* 0x000fda0003f06270 */
[----:B------:R-:W-:Y:S05]  /*ebe0*/  @P0 BRA `(.L_x_403) ;  /* 0x0000000000840947 */ /* 0x000fea0003800000 */
[----:B------:R-:W-:Y:S01]  /*ebf0*/  ISETP.NE.AND P0, PT, R9, 0x1, PT ;  /* 0x000000010900780c */ /* 0x000fe20003f05270 */
[----:B------:R-:W-:Y:S01]  /*ec00*/  ULDC.64 UR4, c[0x0][0xb90] ;  /* 0x0002e40000047ab9 */ /* 0x000fe20000000a00 */
[----:B------:R-:W-:Y:S02]  /*ec10*/  IMAD.MOV.U32 R2, RZ, RZ, R6 ;  /* 0x000000ffff027224 */ /* 0x000fe400078e0006 */
[----:B------:R-:W-:Y:S02]  /*ec20*/  IMAD R7, R10, UR4, RZ ;  /* 0x000000040a077c24 */ /* 0x000fe4000f8e02ff */
[----:B------:R-:W-:Y:S02]  /*ec30*/  IMAD.MOV.U32 R3, RZ, RZ, R11 ;  /* 0x000000ffff037224 */ /* 0x000fe400078e000b */
[----:B------:R-:W-:Y:S02]  /*ec40*/  IMAD.MOV.U32 R5, RZ, RZ, R8 ;  /* 0x000000ffff057224 */ /* 0x000fe400078e0008 */
[----:B------:R-:W-:-:S03]  /*ec50*/  IMAD.WIDE.U32 R2, R24, UR4, R2 ;  /* 0x0000000418027c25 */ /* 0x000fc6000f8e0002 */
[----:B------:R-:W0:Y:S01]  /*ec60*/  @P0 LDC R15, c[0x0][0xbec] ;  /* 0x0002fb00ff0f0b82 */ /* 0x000e220000000800 */
[----:B------:R-:W-:Y:S01]  /*ec70*/  IMAD R7, R24, UR5, R7 ;  /* 0x0000000518077c24 */ /* 0x000fe2000f8e0207 */
[----:B------:R-:W-:-:S03]  /*ec80*/  ULDC.64 UR4, c[0x0][0xb98] ;  /* 0x0002e60000047ab9 */ /* 0x000fc60000000a00 */
[----:B------:R-:W-:-:S03]  /*ec90*/  IMAD.IADD R3, R3, 0x1, R7 ;  /* 0x0000000103037824 */ /* 0x000fc600078e0207 */
[----:B------:R-:W2:Y:S01]  /*eca0*/  @P0 LDC R21, c[0x0][0xbf0] ;  /* 0x0002fc00ff150b82 */ /* 0x000ea20000000800 */
[----:B------:R-:W-:-:S04]  /*ecb0*/  IMAD.WIDE.U32 R2, R13, UR4, R2 ;  /* 0x000000040d027c25 */ /* 0x000fc8000f8e0002 */
[----:B0-----:R-:W-:-:S05]  /*ecc0*/  @P0 IMAD.HI.U32 R4, R8, R15, RZ ;  /* 0x0000000f08040227 */ /* 0x001fca00078e00ff */
[----:B--2---:R-:W-:Y:S01]  /*ecd0*/  @P0 SHF.R.U32.HI R5, RZ, R21, R4 ;  /* 0x00000015ff050219 */ /* 0x004fe20000011604 */
[----:B------:R-:W-:-:S03]  /*ece0*/  IMAD R4, R12, UR4, RZ ;  /* 0x000000040c047c24 */ /* 0x000fc6000f8e02ff */
[----:B------:R-:W-:Y:S01]  /*ecf0*/  IADD3 R2, P0, R5, R2, RZ ;  /* 0x0000000205027210 */ /* 0x000fe20007f1e0ff */
[----:B------:R-:W-:-:S04]  /*ed00*/  IMAD.MOV R7, RZ, RZ, -R5 ;  /* 0x000000ffff077224 */ /* 0x000fc800078e0a05 */
[----:B------:R-:W-:Y:S01]  /*ed10*/  IMAD R7, R9, R7, R8 ;  /* 0x0000000709077224 */ /* 0x000fe200078e0208 */
[----:B------:R-:W-:Y:S01]  /*ed20*/  SHF.R.S32.HI R9, RZ, 0x1f, R5 ;  /* 0x0000001fff097819 */ /* 0x000fe20000011405 */
[----:B------:R-:W-:Y:S01]  /*ed30*/  IMAD R8, R13, UR5, R4 ;  /* 0x000000050d087c24 */ /* 0x000fe2000f8e0204 */
[----:B------:R-:W-:Y:S02]  /*ed40*/  ULDC.64 UR4, c[0x0][0xb88] ;  /* 0x0002e20000047ab9 */ /* 0x000fe40000000a00 */
[----:B------:R-:W-:Y:S02]  /*ed50*/  SHF.R.S32.HI R4, RZ, 0x1f, R7 ;  /* 0x0000001fff047819 */ /* 0x000fe40000011407 */
[----:B------:R-:W-:-:S03]  /*ed60*/  IADD3.X R3, R9, R3, R8, P0, !PT ;  /* 0x0000000309037210 */ /* 0x000fc600007fe408 */
[----:B------:R-:W-:Y:S02]  /*ed70*/  IMAD R4, R4, UR4, RZ ;  /* 0x0000000404047c24 */ /* 0x000fe4000f8e02ff */
[----:B------:R-:W-:-:S04]  /*ed80*/  IMAD.WIDE.U32 R2, R7, UR4, R2 ;  /* 0x0000000407027c25 */ /* 0x000fc8000f8e0002 */
[----:B------:R-:W-:Y:S01]  /*ed90*/  IMAD R5, R7, UR5, R4 ;  /* 0x0000000507057c24 */ /* 0x000fe2000f8e0204 */
[----:B------:R-:W-:Y:S02]  /*eda0*/  ULDC.64 UR4, c[0x0][0xb50] ;  /* 0x0002d40000047ab9 */ /* 0x000fe40000000a00 */
[----:B------:R-:W-:Y:S01]  /*edb0*/  LEA R4, P0, R2, UR4, 0x2 ;  /* 0x0000000402047c11 */ /* 0x000fe2000f8010ff */
[----:B------:R-:W-:-:S05]  /*edc0*/  IMAD.IADD R3, R3, 0x1, R5 ;  /* 0x0000000103037824 */ /* 0x000fca00078e0205 */
[----:B------:R-:W-:Y:S01]  /*edd0*/  LEA.HI.X R5, R2, UR5, R3, 0x2, P0 ;  /* 0x0000000502057c11 */ /* 0x000fe200080f1403 */
[----:B------:R-:W-:-:S05]  /*ede0*/  IMAD.MOV.U32 R3, RZ, RZ, -0x800000 ;  /* 0xff800000ff037424 */ /* 0x000fca00078e00ff */
[----:B------:R0:W-:Y:S02]  /*edf0*/  STG.E desc[UR40][R4.64], R3 ;  /* 0x0000000304007986 */ /* 0x0001e4000c101928 */
.L_x_403:
[----:B------:R-:W-:Y:S05]  /*ee00*/  BSYNC B1 ;  /* 0x0000000000017941 */ /* 0x000fea0003800000 */
.L_x_402:
[----:B------:R-:W2:Y:S04]  /*ee10*/  LDL R15, [R1+0x58] ;  /* 0x00005800010f7983 */ /* 0x000ea80000100800 */
[----:B------:R-:W3:Y:S01]  /*ee20*/  LDL R20, [R1+0x78] ;  /* 0x0000780001147983 */ /* 0x000ee20000100800 */
[--C-:B0-----:R-:W-:Y:S01]  /*ee30*/  SHF.R.S32.HI R4, RZ, 0x1f, R26.reuse ;  /* 0x0000001fff047819 */ /* 0x101fe2000001141a */
[----:B------:R-:W0:Y:S01]  /*ee40*/  @P2 LDC R9, c[0x0][0xbf0] ;  /* 0x0002fc00ff092b82 */ /* 0x000e220000000800 */
[----:B------:R-:W-:Y:S01]  /*ee50*/  SHF.R.S32.HI R21, RZ, 0x1f, R26 ;  /* 0x0000001fff157819 */ /* 0x000fe2000001141a */
[----:B------:R-:W-:Y:S01]  /*ee60*/  ULDC.64 UR4, c[0x0][0xaa0] ;  /* 0x0002a80000047ab9 */ /* 0x000fe20000000a00 */
[-C--:B------:R-:W-:Y:S01]  /*ee70*/  LEA.HI R4, R4, R26.reuse, RZ, 0x3 ;  /* 0x0000001a04047211 */ /* 0x080fe200078f18ff */
[----:B------:R-:W-:Y:S01]  /*ee80*/  IMAD R3, R11, UR4, RZ ;  /* 0x000000040b037c24 */ /* 0x000fe2000f8e02ff */
[----:B------:R-:W-:-:S02]  /*ee90*/  LEA.HI R21, R21, R26, RZ, 0x3 ;  /* 0x0000001a15157211 */ /* 0x000fc400078f18ff */
[----:B------:R-:W-:Y:S01]  /*eea0*/  LOP3.LUT R4, R4, 0xfffffff8, RZ, 0xc0, !PT ;  /* 0xfffffff804047812 */ /* 0x000fe200078ec0ff */
[C---:B------:R-:W-:Y:S01]  /*eeb0*/  IMAD R5, R6.reuse, UR5, R3 ;  /* 0x0000000506057c24 */ /* 0x040fe2000f8e0203 */
[----:B------:R-:W-:Y:S01]  /*eec0*/  SHF.R.S32.HI R21, RZ, 0x3, R21 ;  /* 0x00000003ff157819 */ /* 0x000fe20000011415 */
[----:B------:R-:W-:Y:S01]  /*eed0*/  IMAD.WIDE.U32 R2, R6, UR4, RZ ;  /* 0x0000000406027c25 */ /* 0x000fe2000f8e00ff */
[----:B------:R-:W-:-:S03]  /*eee0*/  ULDC.64 UR4, c[0x0][0xae8] ;  /* 0x0002ba0000047ab9 */ /* 0x000fc60000000a00 */
[----:B------:R-:W-:Y:S01]  /*eef0*/  IMAD.IADD R4, R26, 0x1, -R4 ;  /* 0x000000011a047824 */ /* 0x000fe200078e0a04 */
[----:B------:R-:W-:-:S03]  /*ef00*/  IADD3 R3, R3, R5, RZ ;  /* 0x0000000503037210 */ /* 0x000fc60007ffe0ff */
[----:B------:R-:W-:Y:S02]  /*ef10*/  IMAD R6, R4, 0x30, R21 ;  /* 0x0000003004067824 */ /* 0x000fe400078e0215 */
[----:B------:R-:W-:Y:S02]  /*ef20*/  IMAD R4, R10, UR4, RZ ;  /* 0x000000040a047c24 */ /* 0x000fe4000f8e02ff */
[----:B------:R-:W-:Y:S02]  /*ef30*/  IMAD R8, R14, 0xc0, R6 ;  /* 0x000000c00e087824 */ /* 0x000fe400078e0206 */
[----:B------:R-:W-:Y:S02]  /*ef40*/  IMAD R7, R24, UR5, R4 ;  /* 0x0000000518077c24 */ /* 0x000fe4000f8e0204 */
[----:B-1----:R-:W-:-:S04]  /*ef50*/  @P2 IMAD.HI.U32 R4, R8, R27, RZ ;  /* 0x0000001b08042227 */ /* 0x002fc800078e00ff */
[----:B------:R-:W-:Y:S01]  /*ef60*/  IMAD.WIDE.U32 R2, R24, UR4, R2 ;  /* 0x0000000418027c25 */ /* 0x000fe2000f8e0002 */
[----:B------:R-:W-:-:S03]  /*ef70*/  ULDC.64 UR4, c[0x0][0xaf0] ;  /* 0x0002bc0000047ab9 */ /* 0x000fc60000000a00 */
[----:B------:R-:W-:Y:S01]  /*ef80*/  IMAD.MOV.U32 R5, RZ, RZ, R8 ;  /* 0x000000ffff057224 */ /* 0x000fe200078e0008 */
[----:B0-----:R-:W-:Y:S01]  /*ef90*/  @P2 SHF.R.U32.HI R5, RZ, R9, R4 ;  /* 0x00000009ff052219 */ /* 0x001fe20000011604 */
[----:B------:R-:W-:Y:S02]  /*efa0*/  IMAD.IADD R3, R3, 0x1, R7 ;  /* 0x0000000103037824 */ /* 0x000fe400078e0207 */
[----:B------:R-:W-:Y:S01]  /*efb0*/  IMAD R6, R12, UR4, RZ ;  /* 0x000000040c067c24 */ /* 0x000fe2000f8e02ff */
[--C-:B------:R-:W-:Y:S01]  /*efc0*/  SHF.R.S32.HI R4, RZ, 0x1f, R5.reuse ;  /* 0x0000001fff047819 */ /* 0x100fe20000011405 */
[----:B------:R-:W-:Y:S02]  /*efd0*/  IMAD.MOV R7, RZ, RZ, -R5 ;  /* 0x000000ffff077224 */ /* 0x000fe400078e0a05 */
[C---:B------:R-:W-:Y:S02]  /*efe0*/  IMAD R9, R13.reuse, UR5, R6 ;  /* 0x000000050d097c24 */ /* 0x040fe4000f8e0206 */
[----:B------:R-:W-:Y:S01]  /*eff0*/  IMAD.WIDE.U32 R2, R13, UR4, R2 ;  /* 0x000000040d027c25 */ /* 0x000fe2000f8e0002 */
[----:B------:R-:W-:-:S03]  /*f000*/  ULDC.64 UR4, c[0x0][0xae0] ;  /* 0x0002b80000047ab9 */ /* 0x000fc60000000a00 */
[----:B------:R-:W-:Y:S02]  /*f010*/  IMAD R7, R25, R7, R8 ;  /* 0x0000000719077224 */ /* 0x000fe400078e0208 */
[----:B------:R-:W-:Y:S02]  /*f020*/  IMAD R6, R4, UR4, RZ ;  /* 0x0000000404067c24 */ /* 0x000fe4000f8e02ff */
[----:B------:R-:W-:Y:S01]  /*f030*/  IMAD.IADD R3, R3, 0x1, R9 ;  /* 0x0000000103037824 */ /* 0x000fe200078e0209 */
[----:B------:R-:W-:Y:S01]  /*f040*/  SHF.R.S32.HI R4, RZ, 0x1f, R7 ;  /* 0x0000001fff047819 */ /* 0x000fe20000011407 */
[C---:B------:R-:W-:Y:S02]  /*f050*/  IMAD R9, R5.reuse, UR5, R6 ;  /* 0x0000000505097c24 */ /* 0x040fe4000f8e0206 */
[----:B------:R-:W-:Y:S01]  /*f060*/  IMAD.WIDE.U32 R2, R5, UR4, R2 ;  /* 0x0000000405027c25 */ /* 0x000fe2000f8e0002 */
[----:B------:R-:W-:-:S03]  /*f070*/  ULDC.64 UR4, c[0x0][0xad8] ;  /* 0x0002b60000047ab9 */ /* 0x000fc60000000a00 */
        /* <DEDUP_REMOVED lines=8> */
[----:B------:R-:W-:Y:S01]  /*f100*/  ULDC UR4, c[0x0][0xac8] ;  /* 0x0002b20000047ab9 */ /* 0x000fe20000000800 */
[----:B------:R-:W-:Y:S01]  /*f110*/  IMAD R25, R0, R25, RZ ;  /* 0x0000001900197224 */ /* 0x000fe200078e02ff */
[----:B------:R-:W-:Y:S01]  /*f120*/  LEA.HI.X R8, R2, UR5, R3, 0x1, P0 ;  /* 0x0000000502087c11 */ /* 0x000fe200080f0c03 */
[----:B------:R-:W0:Y:S01]  /*f130*/  SHFL.IDX PT, R6, R4, RZ, 0x181f ;  /* 0x00181fff04067589 */ /* 0x000e2200000e0000 */
[C---:B------:R-:W-:Y:S02]  /*f140*/  VIADD R0, R14.reuse, 0x30 ;  /* 0x000000300e007836 */ /* 0x040fe40000000000 */
[C---:B------:R-:W-:Y:S01]  /*f150*/  VIADD R2, R14.reuse, 0x60 ;  /* 0x000000600e027836 */ /* 0x040fe20000000000 */
[----:B------:R-:W1:Y:S01]  /*f160*/  SHFL.IDX PT, R9, R4, 0x1, 0x181f ;  /* 0x00381f0004097f89 */ /* 0x000e6200000e0000 */
[----:B------:R-:W-:-:S03]  /*f170*/  VIADD R3, R14, 0x90 ;  /* 0x000000900e037836 */ /* 0x000fc60000000000 */
[----:B------:R-:W4:Y:S04]  /*f180*/  SHFL.IDX PT, R11, R4, 0x2, 0x181f ;  /* 0x00581f00040b7f89 */ /* 0x000f2800000e0000 */
[----:B------:R-:W3:Y:S04]  /*f190*/  SHFL.IDX PT, R5, R8, RZ, 0x181f ;  /* 0x00181fff08057589 */ /* 0x000ee800000e0000 */
[----:B------:R1:W5:Y:S04]  /*f1a0*/  SHFL.IDX PT, R13, R4, 0x3, 0x181f ;  /* 0x00781f00040d7f89 */ /* 0x00036800000e0000 */
[----:B------:R-:W5:Y:S04]  /*f1b0*/  SHFL.IDX PT, R7, R8, 0x1, 0x181f ;  /* 0x00381f0008077f89 */ /* 0x000f6800000e0000 */
[----:B------:R-:W5:Y:S04]  /*f1c0*/  SHFL.IDX PT, R10, R8, 0x2, 0x181f ;  /* 0x00581f00080a7f89 */ /* 0x000f6800000e0000 */
[----:B------:R5:W5:Y:S01]  /*f1d0*/  SHFL.IDX PT, R12, R8, 0x3, 0x181f ;  /* 0x00781f00080c7f89 */ /* 0x000b6200000e0000 */
[----:B--2---:R-:W-:-:S04]  /*f1e0*/  ISETP.GE.AND P0, PT, R15, UR4, PT ;  /* 0x000000040f007c0c */ /* 0x004fc8000bf06270 */
[-C--:B------:R-:W-:Y:S02]  /*f1f0*/  ISETP.GE.OR P3, PT, R14, R25.reuse, P0 ;  /* 0x000000190e00720c */ /* 0x080fe40000766670 */
[-C--:B------:R-:W-:Y:S02]  /*f200*/  ISETP.GE.OR P2, PT, R0, R25.reuse, P0 ;  /* 0x000000190000720c */ /* 0x080fe40000746670 */
[-C--:B------:R-:W-:Y:S02]  /*f210*/  ISETP.GE.OR P1, PT, R2, R25.reuse, P0 ;  /* 0x000000190200720c */ /* 0x080fe40000726670 */
[----:B------:R-:W-:-:S07]  /*f220*/  ISETP.GE.OR P0, PT, R3, R25, P0 ;  /* 0x000000190300720c */ /* 0x000fce0000706670 */
[C---:B0-----:R-:W-:Y:S02]  /*f230*/  @!P3 LEA R2, P6, R15.reuse, R6, 0x1 ;  /* 0x000000060f02b211 */ /* 0x041fe400078c08ff */
[C---:B-1----:R-:W-:Y:S02]  /*f240*/  @!P2 LEA R4, P5, R15.reuse, R9, 0x1 ;  /* 0x000000090f04a211 */ /* 0x042fe400078a08ff */
[C---:B----4-:R-:W-:Y:S02]  /*f250*/  @!P1 LEA R6, P4, R15.reuse, R11, 0x1 ;  /* 0x0000000b0f069211 */ /* 0x050fe400078808ff */
[C-C-:B---3--:R-:W-:Y:S02]  /*f260*/  @!P3 LEA.HI.X R3, R15.reuse, R5, R20.reuse, 0x1, P6 ;  /* 0x000000050f03b211 */ /* 0x148fe400030f0c14 */
[C---:B-----5:R-:W-:Y:S02]  /*f270*/  @!P0 LEA R8, P6, R15.reuse, R13, 0x1 ;  /* 0x0000000d0f088211 */ /* 0x060fe400078c08ff */
[C-C-:B------:R-:W-:Y:S01]  /*f280*/  @!P2 LEA.HI.X R5, R15.reuse, R7, R20.reuse, 0x1, P5 ;  /* 0x000000070f05a211 */ /* 0x140fe200028f0c14 */
[----:B------:R1:W-:Y:S01]  /*f290*/  @!P3 ST.E.128 desc[UR40][R2.64], RZ ;  /* 0x000000ff0200b985 */ /* 0x0003e2000c101d28 */
[----:B------:R-:W-:-:S02]  /*f2a0*/  @!P1 LEA.HI.X R7, R15, R10, R20, 0x1, P4 ;  /* 0x0000000a0f079211 */ /* 0x000fc400020f0c14 */
[----:B------:R-:W-:Y:S01]  /*f2b0*/  @!P0 LEA.HI.X R9, R15, R12, R20, 0x1, P6 ;  /* 0x0000000c0f098211 */ /* 0x000fe200030f0c14 */
[----:B------:R1:W-:Y:S04]  /*f2c0*/  @!P2 ST.E.128 desc[UR40][R4.64], RZ ;  /* 0x000000ff0400a985 */ /* 0x0003e8000c101d28 */
[----:B------:R1:W-:Y:S04]  /*f2d0*/  @!P1 ST.E.128 desc[UR40][R6.64], RZ ;  /* 0x000000ff06009985 */ /* 0x0003e8000c101d28 */
[----:B------:R1:W-:Y:S02]  /*f2e0*/  @!P0 ST.E.128 desc[UR40][R8.64], RZ ;  /* 0x000000ff08008985 */ /* 0x0003e4000c101d28 */
.L_x_400:
[----:B------:R-:W-:Y:S05]  /*f2f0*/  BSYNC B0 ;  /* 0x0000000000007941 */ /* 0x000fea0003800000 */
.L_x_397:
[----:B------:R-:W3:Y:S01]  /*f300*/  LDL R0, [R1+0x2c] ;  /* 0x00002c0001007983 */ /* 0x000ee20000100800 */
[----:B------:R-:W-:Y:S02]  /*f310*/  ULDC UR4, c[0x0][0xc3c] ;  /* 0x00030f0000047ab9 */ /* 0x000fe40000000800 */
[----:B---3--:R-:W-:-:S13]  /*f320*/  ISETP.GE.AND P0, PT, R0, UR4, PT ;  /* 0x0000000400007c0c */ /* 0x008fda000bf06270 */
[----:B------:R-:W-:Y:S05]  /*f330*/  @!P0 BRA `(.L_x_404) ;  /* 0xffffff1c00808947 */ /* 0x000fea000383ffff */
[----:B------:R-:W-:Y:S05]  /*f340*/  BRA `(.L_x_307) ;  /* 0x0000005800347947 */ /* 0x000fea0003800000 */
.L_x_305:
[----:B------:R-:W-:-:S08]  /*f350*/  NOP ;  /* 0x0000000000007918 */ /* 0x000fd00000000000 */
[----:B--2---:R-:W0:-:S00]  /*f360*/  USETMAXREG.DEALLOC.CTAPOOL 0x20 ;  /* 0x00000020000079c8 */ /* 0x004e0000080e0500 */
        /* <DEDUP_REMOVED lines=13> */
[----:B------:R-:W1:Y:S01]  /*f440*/  LDS.128 R16, [UR4+0x132d0] ;  /* 0x0132d004ff107984 */ /* 0x000e620008000c00 */
[----:B------:R-:W-:Y:S06]  /*f450*/  BAR.ARV 0x4, 0x200 ;  /* 0x0108000000007b1d */ /* 0x000fec0000002000 */
[----:B------:R-:W-:Y:S05]  /*f460*/  BRA `(.L_x_406) ;  /* 0x0000000800007947 */ /* 0x000fea0003800000 */
.L_x_405:
[----:B0-----:R-:W0:Y:S01]  /*f470*/  S2R R2, SR_TID.X ;  /* 0x0000000000027919 */ /* 0x001e220000002100 */
[----:B------:R-:W-:Y:S01]  /*f480*/  ULDC UR4, c[0x0][0xc3c] ;  /* 0x00030f0000047ab9 */ /* 0x000fe20000000800 */
[----:B------:R-:W1:Y:S01]  /*f490*/  S2UR UR6, SR_CTAID.X ;  /* 0x00000000000679c3 */ /* 0x000e620000002500 */
[----:B------:R-:W-:Y:S01]  /*f4a0*/  ULDC UR5, c[0x0][0xc38] ;  /* 0x00030e0000057ab9 */ /* 0x000fe20000000800 */
        /* <DEDUP_REMOVED lines=28> */
[----:B------:R-:W0:Y:S02]  /*f670*/  SHFL.IDX PT, R4, R7, 0x1f, 0x1f ;  /* 0x03e01f0007047f89 */ /* 0x000e2400000e0000 */
[----:B0-----:R-:W-:-:S04]  /*f680*/  IMAD R4, R4, UR5, RZ ;  /* 0x0000000504047c24 */ /* 0x001fc8000f8e02ff */
[----:B------:R-:W-:Y:S01]  /*f690*/  IMAD.MOV.U32 R3, RZ, RZ, R4 ;  /* 0x000000ffff037224 */ /* 0x000fe200078e0004 */
[----:B-1----:R-:W-:-:S13]  /*f6a0*/  ISETP.GT.AND P6, PT, R4, UR6, PT ;  /* 0x0000000604007c0c */ /* 0x002fda000bfc4270 */
[----:B------:R-:W-:Y:S05]  /*f6b0*/  @P6 BRA `(.L_x_407) ;  /* 0x00000000009c6947 */ /* 0x000fea0003800000 */
[----:B------:R-:W0:Y:S01]  /*f6c0*/  LDC R6, c[0x0][0xc3c] ;  /* 0x00030f00ff067b82 */ /* 0x000e220000000800 */
[----:B------:R-:W-:Y:S01]  /*f6d0*/  IMAD.MOV.U32 R4, RZ, RZ, R3 ;  /* 0x000000ffff047224 */ /* 0x000fe200078e0003 */
[----:B------:R-:W-:Y:S01]  /*f6e0*/  UMOV UR4, URZ ;  /* 0x0000003f00047c82 */ /* 0x000fe20008000000 */
[----:B------:R-:W-:Y:S01]  /*f6f0*/  ULDC UR7, c[0x0][0xc3c] ;  /* 0x00030f0000077ab9 */ /* 0x000fe20000000800 */
[----:B------:R-:W-:-:S05]  /*f700*/  ULDC UR5, c[0x0][0xc38] ;  /* 0x00030e0000057ab9 */ /* 0x000fca0000000800 */
.L_x_411:
[----:B------:R-:W-:Y:S01]  /*f710*/  UIADD3 UR4, UR4, 0x1f, URZ ;  /* 0x0000001f04047890 */ /* 0x000fe2000fffe03f */
[----:B------:R-:W-:-:S05]  /*f720*/  IMAD.U32 R19, RZ, RZ, UR7 ;  /* 0x00000007ff137e24 */ /* 0x000fca000f8e00ff */
[----:B0-----:R-:W-:-:S13]  /*f730*/  ISETP.LE.AND P6, PT, R6, UR4, PT ;  /* 0x0000000406007c0c */ /* 0x001fda000bfc3270 */
[----:B------:R-:W-:Y:S05]  /*f740*/  @P6 BRA `(.L_x_408) ;  /* 0x0000000400246947 */ /* 0x000fea0003800000 */
[----:B------:R-:W-:Y:S01]  /*f750*/  VIADD R7, R5, UR4 ;  /* 0x0000000405077c36 */ /* 0x000fe20008000000 */
[----:B------:R-:W-:Y:S01]  /*f760*/  BSSY B0, `(.L_x_409) ;  /* 0x0000007000007945 */ /* 0x000fe20003800000 */
[----:B------:R-:W-:-:S03]  /*f770*/  IMAD.MOV.U32 R0, RZ, RZ, RZ ;  /* 0x000000ffff007224 */ /* 0x000fc600078e00ff */
[----:B------:R-:W-:-:S13]  /*f780*/  ISETP.GE.OR P6, PT, R7, R6, !P0 ;  /* 0x000000060700720c */ /* 0x000fda00047c6670 */
[----:B------:R-:W-:Y:S05]  /*f790*/  @P6 BRA `(.L_x_410) ;  /* 0x00000000000c6947 */ /* 0x000fea0003800000 */
[----:B------:R-:W0:Y:S02]  /*f7a0*/  LDC.64 R2, c[0x0][0xc80] ;  /* 0x00032000ff027b82 */ /* 0x000e240000000a00 */
[----:B0-----:R-:W-:-:S05]  /*f7b0*/  IMAD.WIDE R2, R7, 0x4, R2 ;  /* 0x0000000407027825 */ /* 0x001fca00078e0202 */
[----:B------:R0:W5:Y:S02]  /*f7c0*/  LDG.E R0, desc[UR40][R2.64] ;  /* 0x0000002802007981 */ /* 0x000164000c1e1900 */
.L_x_410:
[----:B------:R-:W-:Y:S05]  /*f7d0*/  BSYNC B0 ;  /* 0x0000000000007941 */ /* 0x000fea0003800000 */
.L_x_409:
        /* <DEDUP_REMOVED lines=17> */
[----:B------:R-:W-:-:S05]  /*f8f0*/  IMAD.IADD R4, R3, 0x1, R4 ;  /* 0x0000000103047824 */ /* 0x000fca00078e0204 */
[----:B------:R-:W-:-:S13]  /*f900*/  ISETP.GT.AND P6, PT, R4, UR6, PT ;  /* 0x0000000604007c0c */ /* 0x000fda000bfc4270 */
[----:B------:R-:W-:Y:S05]  /*f910*/  @!P6 BRA `(.L_x_411) ;  /* 0xfffffffc007ce947 */ /* 0x000fea000383ffff */
[----:B------:R-:W-:-:S07]  /*f920*/  MOV R7, R9 ;  /* 0x0000000900077202 */ /* 0x000fce0000000f00 */
.L_x_407:
[----:B------:R-:W-:-:S04]  /*f930*/  IMAD.IADD R9, R4, 0x1, -R3 ;  /* 0x0000000104097824 */ /* 0x000fc800078e0a03 */
[----:B------:R-:W-:-:S05]  /*f940*/  IMAD R2, R7, UR5, R9 ;  /* 0x0000000507027c24 */ /* 0x000fca000f8e0209 */
[----:B------:R-:W-:-:S13]  /*f950*/  ISETP.GT.AND P0, PT, R2, UR6, PT ;  /* 0x0000000602007c0c */ /* 0x000fda000bf04270 */
[----:B------:R-:W-:-:S04]  /*f960*/  VOTE.ANY R6, PT, !P0 ;  /* 0x0000000000067806 */ /* 0x000fc800040e0100 */
[----:B------:R-:W0:Y:S01]  /*f970*/  POPC R19, R6 ;  /* 0x0000000600137309 */ /* 0x000e220000000000 */
[----:B------:R-:W-:Y:S01]  /*f980*/  ISETP.NE.AND P0, PT, R6, RZ, PT ;  /* 0x000000ff0600720c */ /* 0x000fe20003f05270 */
[----:B0-----:R-:W0:Y:S02]  /*f990*/  SHFL.IDX PT, R0, R0, R19, 0x1f ;  /* 0x00001f1300007589 */ /* 0x001e2400000e0000 */
[----:B0-----:R-:W-:-:S04]  /*f9a0*/  IABS R4, R0 ;  /* 0x0000000000047213 */ /* 0x001fc80000000000 */
[----:B------:R-:W0:Y:S08]  /*f9b0*/  I2F.RP R8, R4 ;  /* 0x0000000400087306 */ /* 0x000e300000209400 */
[----:B0-----:R-:W0:Y:S02]  /*f9c0*/  MUFU.RCP R8, R8 ;  /* 0x0000000800087308 */ /* 0x001e240000001000 */
[----:B0-----:R-:W-:-:S06]  /*f9d0*/  VIADD R2, R8, 0xffffffe ;  /* 0x0ffffffe08027836 */ /* 0x001fcc0000000000 */
[----:B------:R0:W1:Y:S01]  /*f9e0*/  F2I.FTZ.U32.TRUNC.NTZ R3, R2 ;  /* 0x0000000200037305 */ /* 0x000062000021f000 */
[----:B------:R-:W-:Y:S05]  /*f9f0*/  @!P0 BRA `(.L_x_412) ;  /* 0x0000000000088947 */ /* 0x000fea0003800000 */
[----:B------:R-:W-:-:S06]  /*fa00*/  VIADD R16, R19, 0xffffffff ;  /* 0xffffffff13107836 */ /* 0x000fcc0000000000 */
[----:B------:R2:W3:Y:S02]  /*fa10*/  SHFL.IDX PT, R16, R7, R16, 0x1f ;  /* 0x00001f1007107589 */ /* 0x0004e400000e0000 */
.L_x_412:
[----:B---3--:R-:W-:Y:S01]  /*fa20*/  IMAD R16, R16, UR5, R9 ;  /* 0x0000000510107c24 */ /* 0x008fe2000f8e0209 */
[----:B0-----:R-:W-:Y:S01]  /*fa30*/  IABS R2, R0 ;  /* 0x0000000000027213 */ /* 0x001fe20000000000 */
[----:B-12---:R-:W-:Y:S02]  /*fa40*/  IMAD.MOV R7, RZ, RZ, -R3 ;  /* 0x000000ffff077224 */ /* 0x006fe400078e0a03 */
[----:B------:R-:W-:Y:S01]  /*fa50*/  VIADD R19, R19, UR4 ;  /* 0x0000000413137c36 */ /* 0x000fe20008000000 */
[----:B------:R-:W-:Y:S01]  /*fa60*/  IADD3 R9, -R16, UR6, RZ ;  /* 0x0000000610097c10 */ /* 0x000fe2000fffe1ff */
[----:B------:R-:W-:Y:S02]  /*fa70*/  IMAD.MOV R8, RZ, RZ, -R2 ;  /* 0x000000ffff087224 */ /* 0x000fe400078e0a02 */
[----:B------:R-:W-:Y:S01]  /*fa80*/  IMAD R7, R7, R4, RZ ;  /* 0x0000000407077224 */ /* 0x000fe200078e02ff */
[----:B------:R-:W-:Y:S01]  /*fa90*/  IABS R6, R9 ;  /* 0x0000000900067213 */ /* 0x000fe20000000000 */
        /* <DEDUP_REMOVED lines=15> */
[----:B------:R-:W-:-:S05]  /*fb90*/  @!P1 LOP3.LUT R2, RZ, R0, RZ, 0x33, !PT ;  /* 0x00000000ff029212 */ /* 0x000fca00078e33ff */
[--C-:B------:R-:W-:Y:S02]  /*fba0*/  IMAD.MOV R17, RZ, RZ, -R2.reuse ;  /* 0x000000ffff117224 */ /* 0x100fe400078e0a02 */
[----:B------:R-:W-:Y:S02]  /*fbb0*/  IMAD.MOV.U32 R18, RZ, RZ, R2 ;  /* 0x000000ffff127224 */ /* 0x000fe400078e0002 */
[----:B------:R-:W-:Y:S01]  /*fbc0*/  IMAD R17, R0, R17, R9 ;  /* 0x0000001100117224 */ /* 0x000fe200078e0209 */
[----:B------:R-:W-:Y:S06]  /*fbd0*/  BRA `(.L_x_413) ;  /* 0x00000000000c7947 */ /* 0x000fec0003800000 */
.L_x_408:
[----:B------:R-:W-:Y:S02]  /*fbe0*/  IMAD.MOV.U32 R17, RZ, RZ, RZ ;  /* 0x000000ffff117224 */ /* 0x000fe400078e00ff */
[----:B------:R-:W-:Y:S02]  /*fbf0*/  IMAD.U32 R16, RZ, RZ, UR6 ;  /* 0x00000006ff107e24 */ /* 0x000fe4000f8e00ff */
[----:B------:R-:W-:-:S07]  /*fc00*/  IMAD.MOV.U32 R18, RZ, RZ, RZ ;  /* 0x000000ffff127224 */ /* 0x000fce00078e00ff */
.L_x_413:
[----:B------:R-:W-:-:S13]  /*fc10*/  ISETP.NE.AND P0, PT, R5, RZ, PT ;  /* 0x000000ff0500720c */ /* 0x000fda0003f05270 */
[----:B------:R-:W0:Y:S01]  /*fc20*/  @!P0 S2R R3, SR_CgaCtaId ;  /* 0x0000000000038919 */ /* 0x000e220000008800 */
[----:B------:R-:W-:-:S04]  /*fc30*/  @!P0 MOV R0, 0x400 ;  /* 0x0000040000008802 */ /* 0x000fc80000000f00 */
[----:B0-----:R-:W-:-:S05]  /*fc40*/  @!P0 LEA R0, R3, R0, 0x18 ;  /* 0x0000000003008211 */ /* 0x001fca00078ec0ff */
[----:B------:R2:W-:Y:S01]  /*fc50*/  @!P0 STS.128 [R0+0x132d0], R16 ;  /* 0x0132d01000008388 */ /* 0x0005e20000000c00 */
[----:B------:R-:W-:Y:S06]  /*fc60*/  BAR.ARV 0x5, 0x200 ;  /* 0x0148000000007b1d */ /* 0x000fec0000002000 */
.L_x_406:
[----:B------:R3:W-:Y:S01]  /*fc70*/  STL [R1+0x40], RZ ;  /* 0x000040ff01007387 */ /* 0x0007e20000100800 */
[----:B------:R-:W-:Y:S01]  /*fc80*/  ULDC UR4, c[0x0][0xc3c] ;  /* 0x00030f0000047ab9 */ /* 0x000fe20000000800 */
[----:B------:R-:W-:Y:S01]  /*fc90*/  IMAD.MOV.U32 R26, RZ, RZ, 0x1 ;  /* 0x00000001ff1a7424 */ /* 0x000fe200078e00ff */
[----:B-1----:R-:W-:Y:S01]  /*fca0*/  ISETP.GE.AND P0, PT, R19, UR4, PT ;  /* 0x0000000413007c0c */ /* 0x002fe2000bf06270 */
[----:B------:R-:W-:-:S12]  /*fcb0*/  IMAD.MOV.U32 R24, RZ, RZ, RZ ;  /* 0x000000ffff187224 */ /* 0x000fd800078e00ff */
[----:B---3--:R-:W-:Y:S05]  /*fcc0*/  @P0 BRA `(.L_x_414) ;  /* 0x0000004800dc0947 */ /* 0x008fea0003800000 */
[----:B------:R-:W3:Y:S01]  /*fcd0*/  LDL R10, [R1+0x34] ;  /* 0x00003400010a7983 */ /* 0x000ee20000100800 */
[----:B------:R-:W1:Y:S01]  /*fce0*/  S2R R12, SR_TID.X ;  /* 0x00000000000c7919 */ /* 0x000e620000002100 */
[----:B------:R-:W4:Y:S01]  /*fcf0*/  S2UR UR5, SR_CgaCtaId ;  /* 0x00000000000579c3 */ /* 0x000f220000008800 */
[----:B------:R-:W-:Y:S01]  /*fd00*/  UMOV UR4, 0x400 ;  /* 0x0000040000047882 */ /* 0x000fe20000000000 */
[C---:B-1----:R-:W-:Y:S01]  /*fd10*/  IMAD.SHL.U32 R3, R12.reuse, 0x40, RZ ;  /* 0x000000400c037824 */ /* 0x042fe200078e00ff */
[C---:B------:R-:W-:Y:S01]  /*fd20*/  LOP3.LUT R11, R12.reuse, 0x7f, RZ, 0xc0, !PT ;  /* 0x0000007f0c0b7812 */ /* 0x040fe200078ec0ff */
[C---:B0-----:R-:W-:Y:S01]  /*fd30*/  IMAD.SHL.U32 R2, R12.reuse, 0x10, RZ ;  /* 0x000000100c027824 */ /* 0x041fe200078e00ff */
[----:B------:R-:W-:Y:S02]  /*fd40*/  SHF.R.U32.HI R5, RZ, 0x1, R12 ;  /* 0x00000001ff057819 */ /* 0x000fe4000001160c */
[----:B------:R-:W-:Y:S01]  /*fd50*/  LOP3.LUT R4, R3, 0x180, RZ, 0xc0, !PT ;  /* 0x0000018003047812 */ /* 0x000fe200078ec0ff */
[----:B--2---:R-:W-:-:S02]  /*fd60*/  IMAD.SHL.U32 R0, R12, 0x20, RZ ;  /* 0x000000200c007824 */ /* 0x004fc400078e00ff */
[----:B------:R-:W-:Y:S01]  /*fd70*/  IMAD.SHL.U32 R7, R11, 0x10, RZ ;  /* 0x000000100b077824 */ /* 0x000fe200078e00ff */
[----:B------:R-:W-:Y:S01]  /*fd80*/  LOP3.LUT R4, R4, 0x30, R5, 0xf8, !PT ;  /* 0x0000003004047812 */ /* 0x000fe200078ef805 */
[----:B------:R-:W-:Y:S01]  /*fd90*/  IMAD.SHL.U32 R9, R12, 0x2, RZ ;  /* 0x000000020c097824 */ /* 0x000fe200078e00ff */
[----:B------:R-:W-:Y:S01]  /*fda0*/  LOP3.LUT R8, R2, 0x1b0, RZ, 0xc0, !PT ;  /* 0x000001b002087812 */ /* 0x000fe200078ec0ff */
[----:B------:R-:W-:Y:S01]  /*fdb0*/  IMAD.SHL.U32 R5, R12, 0x8, RZ ;  /* 0x000000080c057824 */ /* 0x000fe200078e00ff */
[----:B------:R-:W-:Y:S02]  /*fdc0*/  LOP3.LUT R6, R0, 0x80, RZ, 0xc0, !PT ;  /* 0x0000008000067812 */ /* 0x000fe400078ec0ff */
[----:B------:R-:W-:Y:S02]  /*fdd0*/  LOP3.LUT R7, R7, 0x600, RZ, 0xc0, !PT ;  /* 0x0000060007077812 */ /* 0x000fe400078ec0ff */
[----:B------:R-:W-:Y:S01]  /*fde0*/  LOP3.LUT R8, R8, 0x30, R9, 0x78, !PT ;  /* 0x0000003008087812 */ /* 0x000fe200078e7809 */
[----:B------:R-:W-:Y:S01]  /*fdf0*/  IMAD.SHL.U32 R9, R12, 0x4, RZ ;  /* 0x000000040c097824 */ /* 0x000fe200078e00ff */
[----:B------:R-:W-:-:S02]  /*fe00*/  LOP3.LUT R4, R4, 0x30, R5, 0x78, !PT ;  /* 0x0000003004047812 */ /* 0x000fc400078e7805 */
[----:B------:R-:W-:Y:S02]  /*fe10*/  LOP3.LUT R6, R6, 0x10, R12, 0xf8, !PT ;  /* 0x0000001006067812 */ /* 0x000fe400078ef80c */
[--C-:B------:R-:W-:Y:S01]  /*fe20*/  LOP3.LUT R5, R7, 0x60, R0.reuse, 0xf8, !PT ;  /* 0x0000006007057812 */ /* 0x100fe200078ef800 */
[----:B----4-:R-:W-:Y:S01]  /*fe30*/  ULEA UR4, UR5, UR4, 0x18 ;  /* 0x0000000405047291 */ /* 0x010fe2000f8ec03f */
[----:B------:R-:W-:Y:S02]  /*fe40*/  LOP3.LUT R6, R6, 0x10, R9, 0x78, !PT ;  /* 0x0000001006067812 */ /* 0x000fe400078e7809 */
[----:B------:R-:W-:Y:S02]  /*fe50*/  LOP3.LUT R5, R5, 0x100, R0, 0xf8, !PT ;  /* 0x0000010005057812 */ /* 0x000fe400078ef800 */
[----:B------:R-:W-:Y:S02]  /*fe60*/  LOP3.LUT R3, R4, 0x640, R3, 0xf8, !PT ;  /* 0x0000064004037812 */ /* 0x000fe400078ef803 */
[----:B------:R-:W-:-:S02]  /*fe70*/  LOP3.LUT R7, R7, 0x40, R2, 0xf8, !PT ;  /* 0x0000004007077812 */ /* 0x000fc400078ef802 */
[----:B------:R-:W-:Y:S01]  /*fe80*/  LOP3.LUT R2, R5, R6, RZ, 0xfc, !PT ;  /* 0x0000000605027212 */ /* 0x000fe200078efcff */
[----:B------:R0:W-:Y:S01]  /*fe90*/  STL [R1+0xc], R3 ;  /* 0x00000c0301007387 */ /* 0x0001e20000100800 */
[----:B------:R-:W-:Y:S02]  /*fea0*/  LOP3.LUT R7, R7, R8, RZ, 0xfc, !PT ;  /* 0x0000000807077212 */ /* 0x000fe400078efcff */
[----:B------:R-:W-:Y:S01]  /*feb0*/  MOV R22, UR4 ;  /* 0x0000000400167c02 */ /* 0x000fe20008000f00 */
[----:B------:R1:W-:Y:S01]  /*fec0*/  STL [R1+0x8], R2 ;  /* 0x0000080201007387 */ /* 0x0003e20000100800 */
[----:B0-----:R-:W-:-:S04]  /*fed0*/  SHF.R.U32.HI R3, RZ, 0x2, R11 ;  /* 0x00000002ff037819 */ /* 0x001fc8000001160b */
[----:B------:R-:W-:Y:S01]  /*fee0*/  LOP3.LUT R3, R3, 0x60, R0, 0xf8, !PT ;  /* 0x0000006003037812 */ /* 0x000fe200078ef800 */
[----:B-1----:R-:W-:Y:S01]  /*fef0*/  IMAD.IADD R2, R22, 0x1, R7 ;  /* 0x0000000116027824 */ /* 0x002fe200078e0207 */
[----:B------:R-:W-:Y:S01]  /*ff00*/  BSSY B7, `(.L_x_414) ;  /* 0x0000493000077945 */ /* 0x000fe20003800000 */
[----:B------:R-:W-:Y:S01]  /*ff10*/  IMAD.MOV.U32 R27, RZ, RZ, 0x1 ;  /* 0x00000001ff1b7424 */ /* 0x000fe200078e00ff */
[----:B------:R-:W-:Y:S01]  /*ff20*/  CS2R R24, SRZ ;  /* 0x0000000000187805 */ /* 0x000fe2000001ff00 */
[----:B------:R-:W-:Y:S01]  /*ff30*/  IMAD.MOV.U32 R26, RZ, RZ, 0x1 ;  /* 0x00000001ff1a7424 */ /* 0x000fe200078e00ff */
[----:B------:R-:W-:Y:S01]  /*ff40*/  ULDC.64 UR38, c[0x0][0x198] ;  /* 0x0000660000267ab9 */ /* 0x000fe20000000a00 */
[----:B------:R-:W-:Y:S01]  /*ff50*/  ULDC UR36, c[0x0][0xc] ;  /* 0x0000030000247ab9 */ /* 0x000fe20000000800 */
[C---:B---3--:R-:W-:Y:S02]  /*ff60*/  LOP3.LUT R4, R10.reuse, 0x1, RZ, 0xfc, !PT ;  /* 0x000000010a047812 */ /* 0x048fe400078efcff */
[----:B------:R-:W-:-:S03]  /*ff70*/  LOP3.LUT R0, R10, 0x2, RZ, 0xfc, !PT ;  /* 0x000000020a007812 */ /* 0x000fc600078efcff */
[----:B------:R0:W-:Y:S04]  /*ff80*/  STL [R1+0x48], R4 ;  /* 0x0000480401007387 */ /* 0x0001e80000100800 */
[----:B------:R0:W-:Y:S04]  /*ff90*/  STL [R1+0x30], R2 ;  /* 0x0000300201007387 */ /* 0x0001e80000100800 */
[----:B------:R0:W-:Y:S04]  /*ffa0*/  STL [R1+0x18], R0 ;  /* 0x0000180001007387 */ /* 0x0001e80000100800 */
[----:B------:R0:W-:Y:S02]  /*ffb0*/  STL [R1+0x40], RZ ;  /* 0x000040ff01007387 */ /* 0x0001e40000100800 */
.L_x_516:
[----:B0-----:R-:W0:Y:S02]  /*ffc0*/  LDC.64 R2, c[0x0][0xc88] ;  /* 0x00032200ff027b82 */ /* 0x001e240000000a00 */
[----:B0-----:R-:W-:-:S05]  /*ffd0*/  IMAD.WIDE R2, R19, 0x4, R2 ;  /* 0x0000000413027825 */ /* 0x001fca00078e0202 */
[----:B------:R-:W2:Y:S01]  /*ffe0*/  LDG.E R13, desc[UR40][R2.64] ;  /* 0x00000028020d7981 */ /* 0x000ea2000c1e1900 */
[----:B------:R-:W-:Y:S05]  /*fff0*/  YIELD ;  /* 0x0000000000007946 */ /* 0x000fea0003800000 */
[----:B------:R-:W-:Y:S01]  /*10000*/  ULDC.64 UR4, c[0x0][0xa28] ;  /* 0x00028a0000047ab9 */ /* 0x000fe20000000a00 */
[----:B------:R-:W-:Y:S01]  /*10010*/  ULDC.64 UR6, c[0x0][0xa00] ;  /* 0x0002800000067ab9 */ /* 0x000fe20000000a00 */
[----:B------:R-:W-:Y:S02]  /*10020*/  ISETP.NE.U32.AND P0, PT, RZ, UR4, PT ;  /* 0x00000004ff007c0c */ /* 0x000fe4000bf05070 */
[----:B------:R-:W-:Y:S01]  /*10030*/  CS2R R8, SRZ ;  /* 0x0000000000087805 */ /* 0x000fe2000001ff00 */
[----:B------:R-:W-:Y:S01]  /*10040*/  ULDC.64 UR8, c[0x0][0xa18] ;  /* 0x0002860000087ab9 */ /* 0x000fe20000000a00 */
[----:B------:R-:W-:-:S02]  /*10050*/  ISETP.NE.AND.EX P1, PT, RZ, UR5, PT, P0 ;  /* 0x00000005ff007c0c */ /* 0x000fc4000bf25300 */
[----:B------:R-:W-:-:S04]  /*10060*/  ISETP.NE.U32.AND P0, PT, RZ, UR6, PT ;  /* 0x00000006ff007c0c */ /* 0x000fc8000bf05070 */
[----:B------:R-:W-:Y:S02]  /*10070*/  ISETP.NE.AND.EX P0, PT, RZ, UR7, PT, P0 ;  /* 0x00000007ff007c0c */ /* 0x000fe4000bf05300 */
[----:B--2---:R-:W-:Y:S01]  /*10080*/  SHF.R.S32.HI R0, RZ, 0x1f, R13 ;  /* 0x0000001fff007819 */ /* 0x004fe2000001140d */
[----:B------:R-:W-:-:S04]  /*10090*/  IMAD.SHL.U32 R23, R13, 0x4, RZ ;  /* 0x000000040d177824 */ /* 0x000fc800078e00ff */
[C---:B------:R-:W-:Y:S01]  /*100a0*/  @P1 LEA R4, P2, R13.reuse, UR4, 0x2 ;  /* 0x000000040d041c11 */ /* 0x040fe2000f8410ff */
[----:B------:R-:W-:Y:S01]  /*100b0*/  STL [R1+0x10], R13 ;  /* 0x0000100d01007387 */ /* 0x000fe20000100800 */
[C-C-:B------:R-:W-:Y:S02]  /*100c0*/  SHF.L.U64.HI R29, R13.reuse, 0x2, R0.reuse ;  /* 0x000000020d1d7819 */ /* 0x140fe40000010200 */
[----:B------:R-:W-:Y:S01]  /*100d0*/  @P1 LEA.HI.X R5, R13, UR5, R0, 0x2, P2 ;  /* 0x000000050d051c11 */ /* 0x000fe200090f1400 */
[----:B------:R-:W-:Y:S01]  /*100e0*/  ULDC.64 UR4, c[0x0][0xa08] ;  /* 0x0002820000047ab9 */ /* 0x000fe20000000a00 */
[----:B------:R-:W-:Y:S01]  /*100f0*/  IADD3 R2, P2, R23, UR6, RZ ;  /* 0x0000000617027c10 */ /* 0x000fe2000ff5e0ff */
[----:B------:R0:W-:Y:S03]  /*10100*/  STL [R1+0x28], R0 ;  /* 0x0000280001007387 */ /* 0x0001e60000100800 */
[----:B------:R-:W-:Y:S01]  /*10110*/  IADD3.X R3, R29, UR7, RZ, P2, !PT ;  /* 0x000000071d037c10 */ /* 0x000fe200097fe4ff */
[----:B------:R-:W-:Y:S01]  /*10120*/  ULDC.64 UR6, c[0x0][0xa10] ;  /* 0x0002840000067ab9 */ /* 0x000fe20000000a00 */
[----:B------:R-:W-:Y:S01]  /*10130*/  ISETP.NE.U32.AND P3, PT, RZ, UR8, PT ;  /* 0x00000008ff007c0c */ /* 0x000fe2000bf65070 */
[----:B-1----:R1:W5:Y:S01]  /*10140*/  @P1 LDG.E R8, desc[UR40][R4.64] ;  /* 0x0000002804081981 */ /* 0x002362000c1e1900 */
[----:B------:R-:W-:Y:S01]  /*10150*/  IADD3 R6, P4, R23, UR4, RZ ;  /* 0x0000000417067c10 */ /* 0x000fe2000ff9e0ff */
[----:B------:R-:W-:Y:S01]  /*10160*/  IMAD.MOV.U32 R12, RZ, RZ, RZ ;  /* 0x000000ffff0c7224 */ /* 0x000fe200078e00ff */
[----:B------:R-:W-:Y:S01]  /*10170*/  ISETP.NE.AND.EX P3, PT, RZ, UR9, PT, P3 ;  /* 0x00000009ff007c0c */ /* 0x000fe2000bf65330 */
[----:B------:R-:W2:Y:S01]  /*10180*/  @P0 LDG.E R9, desc[UR40][R2.64] ;  /* 0x0000002802090981 */ /* 0x000ea2000c1e1900 */
[----:B------:R-:W-:Y:S01]  /*10190*/  IADD3.X R7, R29, UR5, RZ, P4, !PT ;  /* 0x000000051d077c10 */ /* 0x000fe2000a7fe4ff */
[----:B0-----:R-:W-:Y:S01]  /*101a0*/  IMAD.MOV.U32 R0, RZ, RZ, RZ ;  /* 0x000000ffff007224 */ /* 0x001fe200078e00ff */
[----:B------:R-:W-:-:S02]  /*101b0*/  ISETP.NE.U32.AND P1, PT, RZ, UR4, PT ;  /* 0x00000004ff007c0c */ /* 0x000fc4000bf25070 */
[----:B------:R-:W-:Y:S02]  /*101c0*/  ISETP.NE.U32.AND P2, PT, RZ, UR6, PT ;  /* 0x00000006ff007c0c */ /* 0x000fe4000bf45070 */
[----:B-1----:R-:W-:Y:S01]  /*101d0*/  IADD3 R4, P4, R23, UR6, RZ ;  /* 0x0000000617047c10 */ /* 0x002fe2000ff9e0ff */
[----:B------:R-:W-:Y:S01]  /*101e0*/  ULDC UR4, c[0x0][0x288] ;  /* 0x0000a20000047ab9 */ /* 0x000fe20000000800 */
[----:B------:R-:W-:Y:S02]  /*101f0*/  ISETP.NE.AND.EX P1, PT, RZ, UR5, PT, P1 ;  /* 0x00000005ff007c0c */ /* 0x000fe4000bf25310 */
[----:B------:R-:W-:Y:S02]  /*10200*/  IADD3.X R5, R29, UR7, RZ, P4, !PT ;  /* 0x000000071d057c10 */ /* 0x000fe4000a7fe4ff */
[----:B------:R-:W-:Y:S02]  /*10210*/  @P3 IADD3 R10, P4, R23, UR8, RZ ;  /* 0x00000008170a3c10 */ /* 0x000fe4000ff9e0ff */
[----:B------:R-:W-:-:S02]  /*10220*/  ISETP.NE.AND.EX P2, PT, RZ, UR7, PT, P2 ;  /* 0x00000007ff007c0c */ /* 0x000fc4000bf45320 */
[----:B------:R-:W-:-:S05]  /*10230*/  @P3 IADD3.X R11, R29, UR9, RZ, P4, !PT ;  /* 0x000000091d0b3c10 */ /* 0x000fca000a7fe4ff */
[----:B------:R-:W5:Y:S06]  /*10240*/  @P1 LDG.E R12, desc[UR40][R6.64] ;  /* 0x00000028060c1981 */ /* 0x000f6c000c1e1900 */
[----:B------:R-:W5:Y:S04]  /*10250*/  @P2 LDG.E R0, desc[UR40][R4.64] ;  /* 0x0000002804002981 */ /* 0x000f68000c1e1900 */
[----:B--2---:R0:W-:Y:S02]  /*10260*/  STL [R1+0x14], R9 ;  /* 0x0000140901007387 */ /* 0x0041e40000100800 */
[----:B0-----:R-:W-:Y:S01]  /*10270*/  IMAD.U32 R9, RZ, RZ, UR4 ;  /* 0x00000004ff097e24 */ /* 0x001fe2000f8e00ff */
[----:B------:R-:W-:-:S05]  /*10280*/  ULDC.64 UR4, c[0x0][0x418] ;  /* 0x0001060000047ab9 */ /* 0x000fca0000000a00 */
[----:B------:R0:W2:Y:S01]  /*10290*/  @P3 LDG.E R9, desc[UR40][R10.64] ;  /* 0x000000280a093981 */ /* 0x0000a2000c1e1900 */
[----:B------:R-:W-:-:S03]  /*102a0*/  UISETP.NE.U32.AND UP0, UPT, UR4, URZ, UPT ;  /* 0x0000003f0400728c */ /* 0x000fc6000bf05070 */
[----:B------:R-:W-:Y:S01]  /*102b0*/  ULDC UR4, c[0x0][0x424] ;  /* 0x0001090000047ab9 */ /* 0x000fe20000000800 */
[----:B------:R-:W-:-:S03]  /*102c0*/  UISETP.NE.AND.EX UP0, UPT, UR5, URZ, UPT, UP0 ;  /* 0x0000003f0500728c */ /* 0x000fc6000bf05300 */
[----:B------:R-:W-:Y:S01]  /*102d0*/  ULDC UR5, c[0x0][0x2f0] ;  /* 0x0000bc0000057ab9 */ /* 0x000fe20000000800 */
[----:B------:R-:W-:-:S04]  /*102e0*/  USEL UR4, UR4, 0x1, UP0 ;  /* 0x0000000104047887 */ /* 0x000fc80008000000 */
[----:B------:R-:W-:-:S03]  /*102f0*/  UIMAD UR4, UR4, UR5, URZ ;  /* 0x00000005040472a4 */ /* 0x000fc6000f8e023f */
[----:B------:R-:W-:-:S03]  /*10300*/  ULDC UR5, c[0x0][0x348] ;  /* 0x0000d20000057ab9 */ /* 0x000fc60000000800 */
[----:B0-----:R-:W-:Y:S01]  /*10310*/  IMAD.U32 R10, RZ, RZ, UR4 ;  /* 0x00000004ff0a7e24 */ /* 0x001fe2000f8e00ff */
[----:B--2---:R0:W-:Y:S02]  /*10320*/  STL [R1+0x3c], R9 ;  /* 0x00003c0901007387 */ /* 0x0041e40000100800 */
[----:B0-----:R-:W-:Y:S01]  /*10330*/  IMAD.U32 R9, RZ, RZ, UR5 ;  /* 0x00000005ff097e24 */ /* 0x001fe2000f8e00ff */
[----:B---3--:R-:W-:Y:S06]  /*10340*/  @P3 BRA `(.L_x_415) ;  /* 0x0000000000143947 */ /* 0x008fec0003800000 */
[----:B------:R-:W-:Y:S05]  /*10350*/  @!P0 BRA `(.L_x_415) ;  /* 0x0000000000108947 */ /* 0x000fea0003800000 */
[----:B------:R-:W2:Y:S04]  /*10360*/  LDG.E R11, desc[UR40][R2.64] ;  /* 0x00000028020b7981 */ /* 0x000ea8000c1e1900 */
[----:B------:R-:W2:Y:S02]  /*10370*/  LDG.E R2, desc[UR40][R2.64+0x4] ;  /* 0x0000042802027981 */ /* 0x000ea4000c1e1900 */
[----:B--2---:R-:W-:-:S05]  /*10380*/  IMAD.IADD R2, R2, 0x1, -R11 ;  /* 0x0000000102027824 */ /* 0x004fca00078e0a0b */
[----:B------:R0:W-:Y:S02]  /*10390*/  STL [R1+0x3c], R2 ;  /* 0x00003c0201007387 */ /* 0x0001e40000100800 */
.L_x_415:
[----:B0----5:R-:W-:Y:S01]  /*103a0*/  IMAD.IADD R2, R12, 0x1, R8 ;  /* 0x000000010c027824 */ /* 0x021fe200078e0208 */
[----:B------:R-:W-:Y:S01]  /*103b0*/  ULDC.64 UR4, c[0x0][0xa20] ;  /* 0x0002880000047ab9 */ /* 0x000fe20000000a00 */
[----:B------:R-:W-:Y:S01]  /*103c0*/  IMAD.MOV.U32 R28, RZ, RZ, R13 ;  /* 0x000000ffff1c7224 */ /* 0x000fe200078e000d */
[----:B------:R-:W-:Y:S02]  /*103d0*/  ISETP.NE.U32.AND P0, PT, RZ, UR4, PT ;  /* 0x00000004ff007c0c */ /* 0x000fe4000bf05070 */
[----:B------:R0:W-:Y:S02]  /*103e0*/  STL [R1+0x4], R2 ;  /* 0x0000040201007387 */ /* 0x0001e40000100800 */
[----:B------:R-:W-:-:S13]  /*103f0*/  ISETP.NE.AND.EX P0, PT, RZ, UR5, PT, P0 ;  /* 0x00000005ff007c0c */ /* 0x000fda000bf05300 */
[----:B0-----:R-:W-:Y:S05]  /*10400*/  @!P0 BRA `(.L_x_416) ;  /* 0x0000000000108947 */ /* 0x001fea0003800000 */
[----:B------:R-:W-:-:S04]  /*10410*/  IADD3 R2, P0, R23, UR4, RZ ;  /* 0x0000000417027c10 */ /* 0x000fc8000ff1e0ff */
[----:B------:R-:W-:-:S05]  /*10420*/  IADD3.X R3, R29, UR5, RZ, P0, !PT ;  /* 0x000000051d037c10 */ /* 0x000fca00087fe4ff */
[----:B------:R0:W5:Y:S01]  /*10430*/  LDG.E R10, desc[UR40][R2.64] ;  /* 0x00000028020a7981 */ /* 0x000162000c1e1900 */
[----:B------:R-:W-:Y:S05]  /*10440*/  BRA `(.L_x_417) ;  /* 0x0000000000107947 */ /* 0x000fea0003800000 */
.L_x_416:
[----:B------:R-:W-:Y:S05]  /*10450*/  @!P1 BRA `(.L_x_417) ;  /* 0x00000000000c9947 */ /* 0x000fea0003800000 */
[----:B------:R-:W2:Y:S04]  /*10460*/  LDG.E R10, desc[UR40][R6.64] ;  /* 0x00000028060a7981 */ /* 0x000ea8000c1e1900 */
[----:B------:R-:W2:Y:S02]  /*10470*/  LDG.E R6, desc[UR40][R6.64+0x4] ;  /* 0x0000042806067981 */ /* 0x000ea4000c1e1900 */
[----:B--2---:R-:W-:-:S07]  /*10480*/  IMAD.IADD R10, R6, 0x1, -R10 ;  /* 0x00000001060a7824 */ /* 0x004fce00078e0a0a */
.L_x_417:
[----:B0-----:R-:W2:Y:S01]  /*10490*/  @P2 LDG.E R2, desc[UR40][R4.64] ;  /* 0x0000002804022981 */ /* 0x001ea2000c1e1900 */
[----:B-----5:R-:W-:-:S03]  /*104a0*/  IMAD.IADD R10, R10, 0x1, -R8 ;  /* 0x000000010a0a7824 */ /* 0x020fc600078e0a08 */
[----:B------:R-:W2:Y:S01]  /*104b0*/  @P2 LDG.E R4, desc[UR40][R4.64+0x4] ;  /* 0x0000042804042981 */ /* 0x000ea2000c1e1900 */
[----:B------:R-:W-:Y:S01]  /*104c0*/  BSSY B0, `(.L_x_418) ;  /* 0x00000dc000007945 */ /* 0x000fe20003800000 */
[----:B--2---:R-:W-:-:S04]  /*104d0*/  @P2 IMAD.IADD R9, R4, 0x1, -R2 ;  /* 0x0000000104092824 */ /* 0x004fc800078e0a02 */
[----:B------:R-:W-:-:S04]  /*104e0*/  IMAD.IADD R3, R10, 0x1, R9 ;  /* 0x000000010a037824 */ /* 0x000fc800078e0209 */
[----:B------:R-:W-:-:S04]  /*104f0*/  VIADD R2, R3, 0x9f ;  /* 0x0000009f03027836 */ /* 0x000fc80000000000 */
[----:B------:R-:W-:Y:S01]  /*10500*/  IMAD.HI R2, R2, 0x66666667, RZ ;  /* 0x6666666702027827 */ /* 0x000fe200078e02ff */
[----:B------:R0:W-:Y:S04]  /*10510*/  STL [R1+0x2c], R3 ;  /* 0x00002c0301007387 */ /* 0x0001e80000100800 */
[----:B0-----:R-:W-:-:S04]  /*10520*/  SHF.R.U32.HI R3, RZ, 0x1f, R2 ;  /* 0x0000001fff037819 */ /* 0x001fc80000011602 */
[----:B------:R-:W-:Y:S01]  /*10530*/  LEA.HI.SX32 R4, R2, R3, 0x1a ;  /* 0x0000000302047211 */ /* 0x000fe200078fd2ff */
[----:B------:R-:W-:-:S04]  /*10540*/  IMAD.MOV R3, RZ, RZ, -R10 ;  /* 0x000000ffff037224 */ /* 0x000fc800078e0a0a */
[----:B------:R-:W-:Y:S01]  /*10550*/  IMAD R2, R4, 0xa0, -R10 ;  /* 0x000000a004027824 */ /* 0x000fe200078e0a0a */
[----:B------:R-:W-:-:S04]  /*10560*/  VIMNMX R3, RZ, R3, !PT ;  /* 0x00000003ff037248 */ /* 0x000fc80007fe0100 */
[----:B------:R-:W-:-:S04]  /*10570*/  VIMNMX R2, R2, R9, PT ;  /* 0x0000000902027248 */ /* 0x000fc80003fe0100 */
[----:B------:R-:W-:Y:S01]  /*10580*/  ISETP.GT.AND P0, PT, R2, R3, PT ;  /* 0x000000030200720c */ /* 0x000fe20003f04270 */
[----:B------:R0:W-:Y:S02]  /*10590*/  STL [R1+0x38], R4 ;  /* 0x0000380401007387 */ /* 0x0001e40000100800 */
[----:B0-----:R-:W-:-:S10]  /*105a0*/  IMAD.WIDE.U32 R4, R3, -0x33333333, RZ ;  /* 0xcccccccd03047825 */ /* 0x001fd400078e00ff */
[----:B------:R-:W-:Y:S01]  /*105b0*/  @P0 VIADD R2, R2, 0x9f ;  /* 0x0000009f02020836 */ /* 0x000fe20000000000 */
[----:B------:R-:W-:-:S03]  /*105c0*/  SHF.R.U32.HI R4, RZ, 0x7, R5 ;  /* 0x00000007ff047819 */ /* 0x000fc60000011605 */
[----:B------:R-:W-:-:S05]  /*105d0*/  @P0 IMAD.HI R2, R2, 0x66666667, RZ ;  /* 0x6666666702020827 */ /* 0x000fca00078e02ff */
[----:B------:R-:W-:Y:S01]  /*105e0*/  @P0 SHF.R.U32.HI R5, RZ, 0x1f, R2 ;  /* 0x0000001fff050819 */ /* 0x000fe20000011602 */
[----:B------:R-:W-:-:S03]  /*105f0*/  IMAD.MOV.U32 R3, RZ, RZ, R4 ;  /* 0x000000ffff037224 */ /* 0x000fc600078e0004 */
[----:B------:R-:W-:-:S04]  /*10600*/  @P0 LEA.HI.SX32 R3, R2, R5, 0x1a ;  /* 0x0000000502030211 */ /* 0x000fc800078fd2ff */
[----:B------:R-:W-:Y:S02]  /*10610*/  ISETP.GT.AND P1, PT, R3, R4, PT ;  /* 0x000000040300720c */ /* 0x000fe40003f24270 */
[----:B------:R-:W-:-:S11]  /*10620*/  PLOP3.LUT P0, PT, PT, PT, PT, 0x80, 0x0 ;  /* 0x000000000000781c */ /* 0x000fd60003f0f070 */
[----:B------:R-:W-:Y:S05]  /*10630*/  @!P1 BRA `(.L_x_419) ;  /* 0x0000000c00109947 */ /* 0x000fea0003800000 */
[----:B------:R-:W-:Y:S01]  /*10640*/  UMOV UR4, 0xffffffff ;  /* 0xffffffff00047882 */ /* 0x000fe20000000000 */
[----:B------:R-:W-:Y:S02]  /*10650*/  SEL R2, R28, RZ, !P2 ;  /* 0x000000ff1c027207 */ /* 0x000fe40005000000 */
[----:B------:R-:W-:Y:S05]  /*10660*/  BRA.DIV UR4, `(.L_x_420) ;  /* 0x0000004e041c7947 */ /* 0x000fea000b800000 */
[----:B------:R-:W0:Y:S02]  /*10670*/  S2R R5, SR_TID.X ;  /* 0x0000000000057919 */ /* 0x000e240000002100 */
[----:B0-----:R-:W-:-:S04]  /*10680*/  SHF.R.U32.HI R5, RZ, 0x5, R5 ;  /* 0x00000005ff057819 */ /* 0x001fc80000011605 */
[----:B------:R-:W-:-:S05]  /*10690*/  LOP3.LUT R5, R5, 0x3, RZ, 0xc0, !PT ;  /* 0x0000000305057812 */ /* 0x000fca00078ec0ff */
[----:B------:R0:W1:Y:S02]  /*106a0*/  SHFL.IDX PT, R14, R5, RZ, 0x1f ;  /* 0x00001fff050e7589 */ /* 0x00006400000e0000 */
.L_x_551:
[----:B-1----:R-:W-:Y:S02]  /*106b0*/  ISETP.NE.AND P0, PT, R14, RZ, PT ;  /* 0x000000ff0e00720c */ /* 0x002fe40003f05270 */
[----:B------:R-:W-:-:S11]  /*106c0*/  PLOP3.LUT P6, PT, PT, PT, PT, 0x8, 0x0 ;  /* 0x000000000000781c */ /* 0x000fd60003fce170 */
[----:B------:R-:W-:Y:S05]  /*106d0*/  @P0 BRA `(.L_x_421) ;  /* 0x00000000000c0947 */ /* 0x000fea0003800000 */
[----:B------:R-:W-:-:S03]  /*106e0*/  UMOV UR4, 0xffffffff ;  /* 0xffffffff00047882 */ /* 0x000fc60000000000 */
[----:B------:R-:W-:Y:S05]  /*106f0*/  BRA.DIV UR4, `(.L_x_422) ;  /* 0x0000004e042c7947 */ /* 0x000fea000b800000 */
[----:B------:R-:W-:-:S13]  /*10700*/  ELECT P6, URZ, PT ;  /* 0x00000000003f782f */ /* 0x000fda00038c0000 */
.L_x_421:
[----:B0-----:R-:W2:Y:S01]  /*10710*/  LDL R5, [R1+0x40] ;  /* 0x0000400001057983 */ /* 0x001ea20000100800 */
[----:B------:R-:W-:Y:S01]  /*10720*/  BSSY B1, `(.L_x_423) ;  /* 0x0000008000017945 */ /* 0x000fe20003800000 */
[----:B--2---:R-:W-:-:S05]  /*10730*/  VIADD R5, R5, 0x1 ;  /* 0x0000000105057836 */ /* 0x004fca0000000000 */
[----:B------:R-:W-:-:S04]  /*10740*/  LEA.HI R6, R5, R5, RZ, 0x1 ;  /* 0x0000000505067211 */ /* 0x000fc800078f08ff */
[----:B------:R-:W-:-:S05]  /*10750*/  LOP3.LUT R6, R6, 0xfffffffe, RZ, 0xc0, !PT ;  /* 0xfffffffe06067812 */ /* 0x000fca00078ec0ff */
[----:B------:R-:W-:-:S05]  /*10760*/  IMAD.IADD R5, R5, 0x1, -R6 ;  /* 0x0000000105057824 */ /* 0x000fca00078e0a06 */
[----:B------:R-:W-:-:S04]  /*10770*/  SHF.L.U32 R5, R5, 0x1f, RZ ;  /* 0x0000001f05057819 */ /* 0x000fc800000006ff */
[----:B------:R-:W0:Y:S02]  /*10780*/  SYNCS.PHASECHK.TRANS64.TRYWAIT P0, [R22+URZ+0x13220], R5 ;  /* 0x01322005160075a7 */ /* 0x000e24000800017f */
[----:B0-----:R-:W-:Y:S05]  /*10790*/  @!P0 BRA `(.L_x_424) ;  /* 0x0000004c00248947 */ /* 0x001fea0003800000 */
.L_x_554:
[----:B------:R-:W-:Y:S05]  /*107a0*/  BSYNC B1 ;  /* 0x0000000000017941 */ /* 0x000fea0003800000 */
.L_x_423:
[----:B------:R-:W-:Y:S04]  /*107b0*/  BSSY B1, `(.L_x_425) ;  /* 0x000004d000017945 */ /* 0x000fe80003800000 */
[----:B------:R-:W-:Y:S05]  /*107c0*/  @!P6 BRA `(.L_x_426) ;  /* 0x00000004002ce947 */ /* 0x000fea0003800000 */
[----:B------:R-:W1:Y:S01]  /*107d0*/  S2R R6, SR_TID.X ;  /* 0x0000000000067919 */ /* 0x000e620000002100 */
[----:B0-----:R-:W-:Y:S01]  /*107e0*/  IMAD R5, R25, 0x8, R22 ;  /* 0x0000000819057824 */ /* 0x001fe200078e0216 */
[----:B------:R-:W-:Y:S01]  /*107f0*/  BSSY B2, `(.L_x_427) ;  /* 0x0000006000027945 */ /* 0x000fe20003800000 */
[----:B-1----:R-:W-:Y:S02]  /*10800*/  LOP3.LUT R7, R6, 0x7f, RZ, 0xc0, !PT ;  /* 0x0000007f06077812 */ /* 0x002fe400078ec0ff */
[----:B------:R-:W-:Y:S02]  /*10810*/  SHF.L.U32 R6, R27, 0x1f, RZ ;  /* 0x0000001f1b067819 */ /* 0x000fe400000006ff */
[----:B------:R-:W-:Y:S02]  /*10820*/  ISETP.NE.AND P1, PT, R7, RZ, PT ;  /* 0x000000ff0700720c */ /* 0x000fe40003f25270 */
[----:B------:R-:W0:Y:S02]  /*10830*/  SYNCS.PHASECHK.TRANS64.TRYWAIT P0, [R5+URZ+0x132a0], R6 ;  /* 0x0132a006050075a7 */ /* 0x000e24000800017f */
[----:B0-----:R-:W-:Y:S09]  /*10840*/  @!P0 BRA `(.L_x_428) ;  /* 0x0000004c000c8947 */ /* 0x001ff20003800000 */
.L_x_555:
[----:B------:R-:W-:Y:S05]  /*10850*/  BSYNC B2 ;  /* 0x0000000000027941 */ /* 0x000fea0003800000 */
.L_x_427:
[----:B------:R-:W-:Y:S04]  /*10860*/  BSSY B2, `(.L_x_429) ;  /* 0x0000009000027945 */ /* 0x000fe80003800000 */
[----:B------:R-:W-:Y:S05]  /*10870*/  @P1 BRA `(.L_x_430) ;  /* 0x00000000001c1947 */ /* 0x000fea0003800000 */
[----:B------:R-:W1:Y:S02]  /*10880*/  S2R R7, SR_TID.X ;  /* 0x0000000000077919 */ /* 0x000e640000002100 */
[----:B-1----:R-:W-:Y:S01]  /*10890*/  LOP3.LUT R8, R7, 0x1f, RZ, 0xc0, !PT ;  /* 0x0000001f07087812 */ /* 0x002fe200078ec0ff */
[----:B------:R-:W-:-:S03]  /*108a0*/  IMAD.MOV.U32 R7, RZ, RZ, 0x2800 ;  /* 0x00002800ff077424 */ /* 0x000fc600078e00ff */
[----:B------:R-:W-:Y:S01]  /*108b0*/  ISETP.NE.AND P0, PT, R8, RZ, PT ;  /* 0x000000ff0800720c */ /* 0x000fe20003f05270 */
[----:B------:R1:W-:-:S12]  /*108c0*/  SYNCS.ARRIVE.TRANS64 RZ, [R5+URZ+0x13290], R7 ;  /* 0x0132900705ff79a7 */ /* 0x0003d8000800003f */
[----:B-1----:R-:W-:Y:S05]  /*108d0*/  @!P0 BRA `(.L_x_430) ;  /* 0x0000000000048947 */ /* 0x002fea0003800000 */
[----:B------:R-:W-:Y:S01]  /*108e0*/  BPT.TRAP 0x1 ;  /* 0x000000040000795c */ /* 0x000fe20000300000 */
.L_x_430:
[----:B------:R-:W-:Y:S05]  /*108f0*/  BSYNC B2 ;  /* 0x0000000000027941 */ /* 0x000fea0003800000 */
.L_x_429:
[----:B------:R-:W-:Y:S01]  /*10900*/  IMAD.MOV.U32 R11, RZ, RZ, RZ ;  /* 0x000000ffff0b7224 */ /* 0x000fe200078e00ff */
[----:B------:R-:W-:Y:S01]  /*10910*/  UIADD3 UR4, UP0, UR38, 0x570, URZ ;  /* 0x0000057026047890 */ /* 0x000fe2000ff1e03f */
[----:B------:R-:W-:Y:S01]  /*10920*/  IMAD R7, R25, 0x2800, R22 ;  /* 0x0000280019077824 */ /* 0x000fe200078e0216 */
[----:B------:R-:W-:Y:S01]  /*10930*/  PLOP3.LUT P0, PT, PT, PT, PT, 0x80, 0x0 ;  /* 0x000000000000781c */ /* 0x000fe20003f0f070 */
[----:B------:R-:W-:Y:S01]  /*10940*/  IMAD R8, R3, 0xa0, R0 ;  /* 0x000000a003087824 */ /* 0x000fe200078e0200 */
[----:B------:R-:W-:Y:S01]  /*10950*/  R2UR UR10, R11 ;  /* 0x000000000b0a72ca */ /* 0x000fe200000e0000 */
[----:B------:R-:W-:Y:S01]  /*10960*/  VIADD R9, R5, 0x13290 ;  /* 0x0001329005097836 */ /* 0x000fe20000000000 */
[----:B------:R-:W-:Y:S01]  /*10970*/  IADD3 R10, R7, 0xe000, RZ ;  /* 0x0000e000070a7810 */ /* 0x000fe20007ffe0ff */
[----:B------:R-:W-:Y:S01]  /*10980*/  VIADD R8, R8, 0xffffff60 ;  /* 0xffffff6008087836 */ /* 0x000fe20000000000 */
[----:B------:R-:W-:Y:S01]  /*10990*/  UIADD3.X UR5, URZ, UR39, URZ, UP0, !UPT ;  /* 0x000000273f057290 */ /* 0x000fe200087fe43f */
[----:B------:R-:W-:Y:S01]  /*109a0*/  UMOV UR6, 0x0 ;  /* 0x0000000000067882 */ /* 0x000fe20000000000 */
[----:B------:R-:W-:-:S10]  /*109b0*/  UMOV UR7, 0x12f00000 ;  /* 0x12f0000000077882 */ /* 0x000fd40000000000 */
.L_x_431:
[----:B------:R-:W-:-:S13]  /*109c0*/  @P0 ELECT P2, URZ, PT ;  /* 0x00000000003f082f */ /* 0x000fda0003840000 */
[----:B------:R-:W-:Y:S02]  /*109d0*/  @P2 R2UR UR13, R2 ;  /* 0x00000000020d22ca */ /* 0x000fe400000e0000 */
[----:B------:R-:W-:Y:S02]  /*109e0*/  @P2 R2UR UR12, R18 ;  /* 0x00000000120c22ca */ /* 0x000fe400000e0000 */
[----:B------:R-:W-:Y:S02]  /*109f0*/  @P2 R2UR UR11, R8 ;  /* 0x00000000080b22ca */ /* 0x000fe400000e0000 */
[----:B------:R-:W-:Y:S02]  /*10a00*/  @P2 R2UR UR9, R9 ;  /* 0x00000000090922ca */ /* 0x000fe400000e0000 */
[----:B------:R-:W-:Y:S02]  /*10a10*/  @P2 R2UR UR8, R10 ;  /* 0x000000000a0822ca */ /* 0x000fe400000e0000 */
[----:B------:R-:W-:-:S02]  /*10a20*/  @P2 PLOP3.LUT P0, PT, P2, PT, PT, 0x8, 0x0 ;  /* 0x000000000000281c */ /* 0x000fc4000170e170 */
[----:B------:R-:W-:-:S09]  /*10a30*/  PLOP3.LUT P2, PT, PT, PT, PT, 0x8, 0x0 ;  /* 0x000000000000781c */ /* 0x000fd20003f4e170 */
[----:B------:R1:W-:Y:S02]  /*10a40*/  UTMALDG.4D [UR8], [UR4], desc[UR6] ;  /* 0x00000608040075b4 */ /* 0x0003e40008019000 */
[----:B-1----:R-:W-:Y:S05]  /*10a50*/  @P0 BRA.U.ANY `(.L_x_431) ;  /* 0xfffffffd00d80947 */ /* 0x002fea000393ffff */
[----:B------:R-:W1:Y:S01]  /*10a60*/  SYNCS.PHASECHK.TRANS64.TRYWAIT P0, [R5+URZ+0x132c0], R6 ;  /* 0x0132c006050075a7 */ /* 0x000e62000800017f */
[----:B------:R-:W-:Y:S04]  /*10a70*/  BSSY B2, `(.L_x_432) ;  /* 0x0000002000027945 */ /* 0x000fe80003800000 */
[----:B-1----:R-:W-:Y:S05]  /*10a80*/  @!P0 BRA `(.L_x_433) ;  /* 0x0000004800908947 */ /* 0x002fea0003800000 */
.L_x_556:
[----:B------:R-:W-:Y:S05]  /*10a90*/  BSYNC B2 ;  /* 0x0000000000027941 */ /* 0x000fea0003800000 */
.L_x_432:
[----:B------:R-:W-:Y:S01]  /*10aa0*/  BSSY B2, `(.L_x_434) ;  /* 0x000000b000027945 */ /* 0x000fe20003800000 */
[----:B------:R-:W-:Y:S02]  /*10ab0*/  IMAD.MOV.U32 R12, RZ, RZ, 0x0 ;  /* 0x00000000ff0c7424 */ /* 0x000fe400078e00ff */
[----:B------:R-:W-:Y:S01]  /*10ac0*/  IMAD.MOV.U32 R13, RZ, RZ, 0x12f00000 ;  /* 0x12f00000ff0d7424 */ /* 0x000fe200078e00ff */
[----:B------:R-:W-:Y:S06]  /*10ad0*/  @P1 BRA `(.L_x_435) ;  /* 0x00000000001c1947 */ /* 0x000fec0003800000 */
[----:B------:R-:W2:Y:S01]  /*10ae0*/  S2R R9, SR_TID.X ;  /* 0x0000000000097919 */ /* 0x000ea20000002100 */
[----:B01----:R-:W-:-:S04]  /*10af0*/  IMAD.MOV.U32 R6, RZ, RZ, 0x2800 ;  /* 0x00002800ff067424 */ /* 0x003fc800078e00ff */
[----:B------:R3:W-:Y:S01]  /*10b00*/  SYNCS.ARRIVE.TRANS64 RZ, [R5+URZ+0x132b0], R6 ;  /* 0x0132b00605ff79a7 */ /* 0x0007e2000800003f */
[----:B--2---:R-:W-:-:S04]  /*10b10*/  LOP3.LUT R9, R9, 0x1f, RZ, 0xc0, !PT ;  /* 0x0000001f09097812 */ /* 0x004fc800078ec0ff */
[----:B------:R-:W-:-:S13]  /*10b20*/  ISETP.NE.AND P0, PT, R9, RZ, PT ;  /* 0x000000ff0900720c */ /* 0x000fda0003f05270 */
[----:B---3--:R-:W-:Y:S05]  /*10b30*/  @!P0 BRA `(.L_x_435) ;  /* 0x0000000000048947 */ /* 0x008fea0003800000 */
[----:B------:R-:W-:Y:S01]  /*10b40*/  BPT.TRAP 0x1 ;  /* 0x000000040000795c */ /* 0x000fe20000300000 */
.L_x_435:
[----:B------:R-:W-:Y:S05]  /*10b50*/  BSYNC B2 ;  /* 0x0000000000027941 */ /* 0x000fea0003800000 */
.L_x_434:
[----:B------:R-:W-:Y:S01]  /*10b60*/  R2UR UR10, R11 ;  /* 0x000000000b0a72ca */ /* 0x000fe200000e0000 */
[----:B------:R-:W-:Y:S01]  /*10b70*/  UIADD3 UR4, UP0, UR38, 0x670, URZ ;  /* 0x0000067026047890 */ /* 0x000fe2000ff1e03f */
[----:B------:R-:W-:Y:S01]  /*10b80*/  R2UR UR6, R12 ;  /* 0x000000000c0672ca */ /* 0x000fe200000e0000 */
[----:B------:R-:W-:Y:S01]  /*10b90*/  VIADD R7, R7, 0x6000 ;  /* 0x0000600007077836 */ /* 0x000fe20000000000 */
[----:B------:R-:W-:Y:S01]  /*10ba0*/  R2UR UR7, R13 ;  /* 0x000000000d0772ca */ /* 0x000fe200000e0000 */
[----:B01----:R-:W-:Y:S01]  /*10bb0*/  VIADD R5, R5, 0x132b0 ;  /* 0x000132b005057836 */ /* 0x003fe20000000000 */
[----:B------:R-:W-:Y:S01]  /*10bc0*/  PLOP3.LUT P0, PT, PT, PT, PT, 0x80, 0x0 ;  /* 0x000000000000781c */ /* 0x000fe20003f0f070 */
[----:B------:R-:W-:-:S12]  /*10bd0*/  UIADD3.X UR5, URZ, UR39, URZ, UP0, !UPT ;  /* 0x000000273f057290 */ /* 0x000fd800087fe43f */
.L_x_436:
        /* <DEDUP_REMOVED lines=10> */
.L_x_426:
[----:B------:R-:W-:Y:S05]  /*10c80*/  BSYNC B1 ;  /* 0x0000000000017941 */ /* 0x000fea0003800000 */
.L_x_425:
[----:B------:R-:W-:Y:S01]  /*10c90*/  VIADD R3, R3, 0xfffffffe ;  /* 0xfffffffe03037836 */ /* 0x000fe20000000000 */
[----:B------:R-:W-:Y:S01]  /*10ca0*/  PLOP3.LUT P0, PT, PT, PT, PT, 0x8, 0x0 ;  /* 0x000000000000781c */ /* 0x000fe20003f0e170 */
[----:B------:R-:W-:-:S03]  /*10cb0*/  VIADD R25, R25, 0x1 ;  /* 0x0000000119197836 */ /* 0x000fc60000000000 */
[----:B------:R-:W-:Y:S02]  /*10cc0*/  ISETP.GE.AND P2, PT, R3, R4, PT ;  /* 0x000000040300720c */ /* 0x000fe40003f46270 */
[----:B------:R-:W-:-:S04]  /*10cd0*/  ISETP.NE.AND P1, PT, R25, 0x2, PT ;  /* 0x000000021900780c */ /* 0x000fc80003f25270 */
[----:B0-----:R-:W-:Y:S02]  /*10ce0*/  SEL R5, RZ, 0x1, P1 ;  /* 0x00000001ff057807 */ /* 0x001fe40000800000 */
[----:B------:R-:W-:Y:S02]  /*10cf0*/  SEL R25, R25, RZ, P1 ;  /* 0x000000ff19197207 */ /* 0x000fe40000800000 */
[----:B------:R-:W-:-:S03]  /*10d00*/  LOP3.LUT R27, R27, R5, RZ, 0x3c, !PT ;  /* 0x000000051b1b7212 */ /* 0x000fc600078e3cff */
[----:B------:R-:W-:Y:S05]  /*10d10*/  @!P2 BRA `(.L_x_419) ;  /* 0x000000040058a947 */ /* 0x000fea0003800000 */
.L_x_449:
[----:B------:R-:W-:Y:S05]  /*10d20*/  YIELD ;  /* 0x0000000000007946 */ /* 0x000fea0003800000 */
[----:B------:R-:W-:Y:S04]  /*10d30*/  BSSY B1, `(.L_x_437) ;  /* 0x000004c000017945 */ /* 0x000fe80003800000 */
[----:B------:R-:W-:Y:S05]  /*10d40*/  @!P6 BRA `(.L_x_438) ;  /* 0x000000040028e947 */ /* 0x000fea0003800000 */
[----:B------:R-:W0:Y:S01]  /*10d50*/  S2R R5, SR_TID.X ;  /* 0x0000000000057919 */ /* 0x000e220000002100 */
[----:B------:R-:W-:Y:S01]  /*10d60*/  SHF.L.U32 R6, R27, 0x1f, RZ ;  /* 0x0000001f1b067819 */ /* 0x000fe200000006ff */
[----:B------:R-:W-:Y:S01]  /*10d70*/  BSSY B2, `(.L_x_439) ;  /* 0x0000006000027945 */ /* 0x000fe20003800000 */
[----:B0-----:R-:W-:Y:S01]  /*10d80*/  LOP3.LUT R7, R5, 0x7f, RZ, 0xc0, !PT ;  /* 0x0000007f05077812 */ /* 0x001fe200078ec0ff */
[----:B------:R-:W-:-:S03]  /*10d90*/  IMAD R5, R25, 0x8, R22 ;  /* 0x0000000819057824 */ /* 0x000fc600078e0216 */
[----:B------:R-:W-:Y:S01]  /*10da0*/  ISETP.NE.AND P2, PT, R7, RZ, PT ;  /* 0x000000ff0700720c */ /* 0x000fe20003f45270 */
[----:B------:R-:W0:Y:S02]  /*10db0*/  SYNCS.PHASECHK.TRANS64.TRYWAIT P1, [R5+URZ+0x132a0], R6 ;  /* 0x0132a006050075a7 */ /* 0x000e24000802017f */
[----:B0-----:R-:W-:Y:S10]  /*10dc0*/  @!P1 BRA `(.L_x_440) ;  /* 0x0000004400d49947 */ /* 0x001ff40003800000 */
.L_x_557:
[----:B------:R-:W-:Y:S05]  /*10dd0*/  BSYNC B2 ;  /* 0x0000000000027941 */ /* 0x000fea0003800000 */
.L_x_439:
        /* <DEDUP_REMOVED lines=9> */
.L_x_442:
[----:B------:R-:W-:Y:S05]  /*10e70*/  BSYNC B2 ;  /* 0x0000000000027941 */ /* 0x000fea0003800000 */
.L_x_441:
[----:B------:R-:W-:Y:S01]  /*10e80*/  IMAD.MOV.U32 R11, RZ, RZ, RZ ;  /* 0x000000ffff0b7224 */ /* 0x000fe200078e00ff */
[----:B------:R-:W-:Y:S01]  /*10e90*/  UIADD3 UR4, UP0, UR38, 0x570, URZ ;  /* 0x0000057026047890 */ /* 0x000fe2000ff1e03f */
[----:B------:R-:W-:Y:S01]  /*10ea0*/  IMAD R7, R25, 0x2800, R22 ;  /* 0x0000280019077824 */ /* 0x000fe200078e0216 */
[----:B------:R-:W-:Y:S01]  /*10eb0*/  PLOP3.LUT P1, PT, PT, PT, PT, 0x80, 0x0 ;  /* 0x000000000000781c */ /* 0x000fe20003f2f070 */
[----:B------:R-:W-:Y:S01]  /*10ec0*/  IMAD R8, R3, 0xa0, R0 ;  /* 0x000000a003087824 */ /* 0x000fe200078e0200 */
[----:B------:R-:W-:Y:S01]  /*10ed0*/  R2UR UR10, R11 ;  /* 0x000000000b0a72ca */ /* 0x000fe200000e0000 */
[----:B------:R-:W-:Y:S01]  /*10ee0*/  VIADD R9, R5, 0x13290 ;  /* 0x0001329005097836 */ /* 0x000fe20000000000 */
[----:B------:R-:W-:Y:S01]  /*10ef0*/  UIADD3.X UR5, URZ, UR39, URZ, UP0, !UPT ;  /* 0x000000273f057290 */ /* 0x000fe200087fe43f */
[----:B------:R-:W-:Y:S01]  /*10f00*/  VIADD R10, R7, 0xe000 ;  /* 0x0000e000070a7836 */ /* 0x000fe20000000000 */
[----:B------:R-:W-:Y:S01]  /*10f10*/  UMOV UR6, 0x0 ;  /* 0x0000000000067882 */ /* 0x000fe20000000000 */
[----:B------:R-:W-:-:S10]  /*10f20*/  UMOV UR7, 0x12f00000 ;  /* 0x12f0000000077882 */ /* 0x000fd40000000000 */
.L_x_443:
        /* <DEDUP_REMOVED lines=13> */
.L_x_558:
[----:B------:R-:W-:Y:S05]  /*11000*/  BSYNC B2 ;  /* 0x0000000000027941 */ /* 0x000fea0003800000 */
.L_x_444:
        /* <DEDUP_REMOVED lines=11> */
.L_x_447:
[----:B------:R-:W-:Y:S05]  /*110c0*/  BSYNC B2 ;  /* 0x0000000000027941 */ /* 0x000fea0003800000 */
.L_x_446:
        /* <DEDUP_REMOVED lines=8> */
.L_x_448:
        /* <DEDUP_REMOVED lines=9> */
[----:B0-----:R-:W-:Y:S05]  /*111e0*/  @P1 BRA.U.ANY `(.L_x_448) ;  /* 0xfffffffd00d81947 */ /* 0x001fea000393ffff */
.L_x_438:
[----:B------:R-:W-:Y:S05]  /*111f0*/  BSYNC B1 ;  /* 0x0000000000017941 */ /* 0x000fea0003800000 */
.L_x_437:
[----:B------:R-:W-:Y:S01]  /*11200*/  ISETP.GT.AND P2, PT, R3, R4, PT ;  /* 0x000000040300720c */ /* 0x000fe20003f44270 */
[----:B------:R-:W-:Y:S02]  /*11210*/  VIADD R25, R25, 0x1 ;  /* 0x0000000119197836 */ /* 0x000fe40000000000 */
[----:B------:R-:W-:-:S03]  /*11220*/  VIADD R3, R3, 0xffffffff ;  /* 0xffffffff03037836 */ /* 0x000fc60000000000 */
[----:B------:R-:W-:-:S04]  /*11230*/  ISETP.NE.AND P1, PT, R25, 0x2, PT ;  /* 0x000000021900780c */ /* 0x000fc80003f25270 */
[----:B------:R-:W-:Y:S02]  /*11240*/  SEL R5, RZ, 0x1, P1 ;  /* 0x00000001ff057807 */ /* 0x000fe40000800000 */
[----:B------:R-:W-:Y:S02]  /*11250*/  SEL R25, R25, RZ, P1 ;  /* 0x000000ff19197207 */ /* 0x000fe40000800000 */
[----:B------:R-:W-:Y:S01]  /*11260*/  LOP3.LUT R27, R27, R5, RZ, 0x3c, !PT ;  /* 0x000000051b1b7212 */ /* 0x000fe200078e3cff */
[----:B------:R-:W-:Y:S06]  /*11270*/  @P2 BRA `(.L_x_449) ;  /* 0xfffffff800a82947 */ /* 0x000fec000383ffff */
.L_x_419:
[----:B------:R-:W-:Y:S05]  /*11280*/  BSYNC B0 ;  /* 0x0000000000007941 */ /* 0x000fea0003800000 */
.L_x_418:
[----:B------:R-:W2:Y:S01]  /*11290*/  LDL R5, [R1+0x2c] ;  /* 0x00002c0001057983 */ /* 0x000ea20000100800 */
[----:B------:R-:W-:Y:S05]  /*112a0*/  @!P0 WARPSYNC.ALL ;  /* 0x0000000000008948 */ /* 0x000fea0003800000 */
[----:B------:R-:W-:Y:S01]  /*112b0*/  @!P0 BAR.SYNC.DEFER_BLOCKING 0xc, 0x200 ;  /* 0x0308000000008b1d */ /* 0x000fe20000010000 */
[----:B--2---:R-:W-:-:S13]  /*112c0*/  ISETP.GT.AND P0, PT, R5, RZ, PT ;  /* 0x000000ff0500720c */ /* 0x004fda0003f04270 */
[----:B------:R-:W-:Y:S05]  /*112d0*/  @P0 BRA `(.L_x_450) ;  /* 0x0000000000440947 */ /* 0x000fea0003800000 */
[----:B------:R-:W0:Y:S02]  /*112e0*/  S2R R5, SR_TID.X ;  /* 0x0000000000057919 */ /* 0x000e240000002100 */
[----:B0-----:R-:W-:-:S04]  /*112f0*/  LOP3.LUT R5, R5, 0x7f, RZ, 0xc0, !PT ;  /* 0x0000007f05057812 */ /* 0x001fc800078ec0ff */
[----:B------:R-:W-:-:S13]  /*11300*/  ISETP.NE.AND P0, PT, R5, RZ, PT ;  /* 0x000000ff0500720c */ /* 0x000fda0003f05270 */
[----:B------:R-:W-:Y:S05]  /*11310*/  @P0 BRA `(.L_x_451) ;  /* 0x0000002800c80947 */ /* 0x000fea0003800000 */
[----:B------:R-:W0:Y:S01]  /*11320*/  S2R R5, SR_LANEID ;  /* 0x0000000000057919 */ /* 0x000e220000000000 */
        /* <DEDUP_REMOVED lines=12> */
.L_x_450:
[----:B------:R-:W-:Y:S01]  /*113f0*/  VIADD R0, R22, 0xe000 ;  /* 0x0000e00016007836 */ /* 0x000fe20000000000 */
[----:B------:R-:W-:Y:S04]  /*11400*/  BSSY B6, `(.L_x_452) ;  /* 0x0000013000067945 */ /* 0x000fe80003800000 */
[----:B------:R-:W-:-:S13]  /*11410*/  LOP3.LUT P0, RZ, R0, 0x1bf, RZ, 0xc0, !PT ;  /* 0x000001bf00ff7812 */ /* 0x000fda000780c0ff */
[----:B------:R-:W-:Y:S05]  /*11420*/  @!P0 BRA `(.L_x_453) ;  /* 0x0000000000408947 */ /* 0x000fea0003800000 */
[----:B------:R-:W-:Y:S01]  /*11430*/  MOV R2, 0x0 ;  /* 0x0000000000027802 */ /* 0x000fe20000000f00 */
[----:B------:R-:W-:Y:S01]  /*11440*/  ULDC.64 UR6, c[0x4][0x98] ;  /* 0x0100260000067ab9 */ /* 0x000fe20000000a00 */
[----:B------:R-:W-:Y:S01]  /*11450*/  ULDC.64 UR8, c[0x4][0xa0] ;  /* 0x0100280000087ab9 */ /* 0x000fe20000000a00 */
[----:B------:R-:W-:Y:S01]  /*11460*/  ULDC.64 UR4, c[0x4][0x8] ;  /* 0x0100020000047ab9 */ /* 0x000fe20000000a00 */
[----:B------:R-:W-:Y:S01]  /*11470*/  IMAD.U32 R4, RZ, RZ, UR6 ;  /* 0x00000006ff047e24 */ /* 0x000fe2000f8e00ff */
[----:B------:R-:W-:Y:S01]  /*11480*/  MOV R12, 0x1 ;  /* 0x00000001000c7802 */ /* 0x000fe20000000f00 */
[----:B------:R-:W0:Y:S01]  /*11490*/  LDC.64 R2, c[0x4][R2] ;  /* 0x0100000002027b82 */ /* 0x000e220000000a00 */
[----:B------:R-:W-:Y:S02]  /*114a0*/  IMAD.U32 R5, RZ, RZ, UR7 ;  /* 0x00000007ff057e24 */ /* 0x000fe4000f8e00ff */
[----:B------:R-:W-:Y:S02]  /*114b0*/  IMAD.U32 R6, RZ, RZ, UR8 ;  /* 0x00000008ff067e24 */ /* 0x000fe4000f8e00ff */
[----:B------:R-:W-:-:S02]  /*114c0*/  IMAD.U32 R7, RZ, RZ, UR9 ;  /* 0x00000009ff077e24 */ /* 0x000fc4000f8e00ff */
[----:B------:R-:W-:Y:S02]  /*114d0*/  IMAD.U32 R10, RZ, RZ, UR4 ;  /* 0x00000004ff0a7e24 */ /* 0x000fe4000f8e00ff */
[----:B------:R-:W-:Y:S02]  /*114e0*/  IMAD.U32 R11, RZ, RZ, UR5 ;  /* 0x00000005ff0b7e24 */ /* 0x000fe4000f8e00ff */
[----:B------:R-:W-:Y:S02]  /*114f0*/  IMAD.MOV.U32 R8, RZ, RZ, 0x70 ;  /* 0x00000070ff087424 */ /* 0x000fe400078e00ff */
[----:B------:R-:W-:-:S07]  /*11500*/  IMAD.MOV.U32 R13, RZ, RZ, RZ ;  /* 0x000000ffff0d7224 */ /* 0x000fce00078e00ff */
[----:B------:R-:W-:-:S07]  /*11510*/  LEPC R20, `(.L_x_453) ;  /* 0x000000001014794e */ /* 0x000fce0000000000 */
[----:B0-----:R-:W-:Y:S05]  /*11520*/  CALL.ABS.NOINC R2 ;  /* 0x0000000002007343 */ /* 0x001fea0003c00000 */
.L_x_453:
[----:B------:R-:W-:Y:S05]  /*11530*/  BSYNC B6 ;  /* 0x0000000000067941 */ /* 0x000fea0003800000 */
.L_x_452:
        /* <DEDUP_REMOVED lines=8> */
[----:B0-----:R-:W-:Y:S01]  /*115c0*/  MOV R2, 0x0 ;  /* 0x0000000000027802 */ /* 0x001fe20000000f00 */
        /* <DEDUP_REMOVED lines=15> */
.L_x_455:
[----:B------:R-:W-:Y:S05]  /*116c0*/  BSYNC B6 ;  /* 0x0000000000067941 */ /* 0x000fea0003800000 */
.L_x_454:
[----:B------:R-:W-:Y:S01]  /*116d0*/  VIADD R0, R22, 0x1000 ;  /* 0x0000100016007836 */ /* 0x000fe20000000000 */
[----:B------:R-:W-:Y:S04]  /*116e0*/  BSSY B6, `(.L_x_456) ;  /* 0x0000013000067945 */ /* 0x000fe80003800000 */
[----:B------:R-:W-:-:S13]  /*116f0*/  LOP3.LUT P0, RZ, R0, 0x9f, RZ, 0xc0, !PT ;  /* 0x0000009f00ff7812 */ /* 0x000fda000780c0ff */
        /* <DEDUP_REMOVED lines=17> */
.L_x_457:
[----:B------:R-:W-:Y:S05]  /*11810*/  BSYNC B6 ;  /* 0x0000000000067941 */ /* 0x000fea0003800000 */
.L_x_456:
[----:B0-----:R-:W2:Y:S01]  /*11820*/  LDL R2, [R1] ;  /* 0x0000000001027983 */ /* 0x001ea20000100800 */
[----:B------:R-:W-:Y:S01]  /*11830*/  BSSY B6, `(.L_x_458) ;  /* 0x0000013000067945 */ /* 0x000fe20003800000 */
[----:B--2---:R-:W-:-:S13]  /*11840*/  LOP3.LUT P6, RZ, R2, 0x1, RZ, 0xc0, !PT ;  /* 0x0000000102ff7812 */ /* 0x004fda00078cc0ff */
        /* <DEDUP_REMOVED lines=17> */
.L_x_459:
[----:B------:R-:W-:Y:S05]  /*11960*/  BSYNC B6 ;  /* 0x0000000000067941 */ /* 0x000fea0003800000 */
.L_x_458:
[----:B------:R-:W-:Y:S02]  /*11970*/  ULDC.64 UR4, c[0x0][0x9f8] ;  /* 0x00027e0000047ab9 */ /* 0x000fe40000000a00 */
[----:B------:R-:W-:-:S04]  /*11980*/  ISETP.NE.U32.AND P0, PT, RZ, UR4, PT ;  /* 0x00000004ff007c0c */ /* 0x000fc8000bf05070 */
[----:B------:R-:W-:-:S13]  /*11990*/  ISETP.NE.AND.EX P0, PT, RZ, UR5, PT, P0 ;  /* 0x00000005ff007c0c */ /* 0x000fda000bf05300 */
[----:B------:R-:W-:-:S04]  /*119a0*/  @P0 IADD3 R2, P1, R23, UR4, RZ ;  /* 0x0000000417020c10 */ /* 0x000fc8000ff3e0ff */
[----:B------:R-:W-:Y:S01]  /*119b0*/  @P0 IADD3.X R3, R29, UR5, RZ, P1, !PT ;  /* 0x000000051d030c10 */ /* 0x000fe20008ffe4ff */
[----:B------:R-:W-:-:S04]  /*119c0*/  ULDC.64 UR4, c[0x0][0xa08] ;  /* 0x0002820000047ab9 */ /* 0x000fc80000000a00 */
[----:B------:R0:W2:Y:S02]  /*119d0*/  @P0 LDG.E R28, desc[UR40][R2.64] ;  /* 0x00000028021c0981 */ /* 0x0000a4000c1e1900 */
[----:B0-----:R-:W0:Y:S02]  /*119e0*/  LDC.64 R2, c[0x0][0x418] ;  /* 0x00010600ff027b82 */ /* 0x001e240000000a00 */
[----:B0-----:R-:W-:Y:S01]  /*119f0*/  LOP3.LUT P0, RZ, R2, UR4, RZ, 0xfc, !PT ;  /* 0x0000000402ff7c12 */ /* 0x001fe2000f80fcff */
[----:B------:R-:W-:-:S03]  /*11a00*/  UMOV UR4, 0xffffffff ;  /* 0xffffffff00047882 */ /* 0x000fc60000000000 */
[----:B------:R-:W-:Y:S02]  /*11a10*/  LOP3.LUT P0, RZ, R3, UR5, RZ, 0xfc, P0 ;  /* 0x0000000503ff7c12 */ /* 0x000fe4000800fcff */
[----:B--2---:R-:W-:Y:S02]  /*11a20*/  SHF.R.S32.HI R29, RZ, 0x1f, R28 ;  /* 0x0000001fff1d7819 */ /* 0x004fe4000001141c */
[----:B------:R-:W-:Y:S01]  /*11a30*/  SEL R23, R28, RZ, !P0 ;  /* 0x000000ff1c177207 */ /* 0x000fe20004000000 */
[----:B------:R-:W-:Y:S08]  /*11a40*/  BRA.DIV UR4, `(.L_x_460) ;  /* 0x0000003a04dc7947 */ /* 0x000ff0000b800000 */
[----:B------:R-:W0:Y:S02]  /*11a50*/  S2R R0, SR_TID.X ;  /* 0x0000000000007919 */ /* 0x000e240000002100 */
[----:B0-----:R-:W-:-:S04]  /*11a60*/  SHF.R.U32.HI R0, RZ, 0x5, R0 ;  /* 0x00000005ff007819 */ /* 0x001fc80000011600 */
[----:B------:R-:W-:-:S05]  /*11a70*/  LOP3.LUT R0, R0, 0x3, RZ, 0xc0, !PT ;  /* 0x0000000300007812 */ /* 0x000fca00078ec0ff */
[----:B------:R0:W1:Y:S02]  /*11a80*/  SHFL.IDX PT, R14, R0, RZ, 0x1f ;  /* 0x00001fff000e7589 */ /* 0x00006400000e0000 */
.L_x_561:
[----:B0-----:R-:W2:Y:S01]  /*11a90*/  LDL.LU R0, [R1] ;  /* 0x0000000001007983 */ /* 0x001ea20000300800 */
[----:B------:R-:W-:Y:S02]  /*11aa0*/  PLOP3.LUT P1, PT, PT, PT, PT, 0x8, 0x0 ;  /* 0x000000000000781c */ /* 0x000fe40003f2e170 */
[----:B-1----:R-:W-:Y:S02]  /*11ab0*/  ISETP.NE.AND P0, PT, R14, RZ, PT ;  /* 0x000000ff0e00720c */ /* 0x002fe40003f05270 */
[----:B--2---:R-:W-:-:S09]  /*11ac0*/  LOP3.LUT R0, R0, 0xfffffffe, RZ, 0xc0, !PT ;  /* 0xfffffffe00007812 */ /* 0x004fd200078ec0ff */
[----:B------:R-:W-:-:S05]  /*11ad0*/  @P1 LOP3.LUT R0, R0, 0x1, RZ, 0xfc, !PT ;  /* 0x0000000100001812 */ /* 0x000fca00078efcff */
[----:B------:R0:W-:Y:S01]  /*11ae0*/  STL [R1], R0 ;  /* 0x0000000001007387 */ /* 0x0001e20000100800 */
[----:B------:R-:W-:Y:S05]  /*11af0*/  @P0 BRA `(.L_x_461) ;  /* 0x0000000400580947 */ /* 0x000fea0003800000 */
[----:B------:R-:W-:-:S03]  /*11b00*/  UMOV UR4, 0xffffffff ;  /* 0xffffffff00047882 */ /* 0x000fc60000000000 */
[----:B------:R-:W-:Y:S05]  /*11b10*/  BRA.DIV UR4, `(.L_x_462) ;  /* 0x0000003a04dc7947 */ /* 0x000fea000b800000 */
[----:B------:R-:W-:-:S13]  /*11b20*/  ELECT P6, URZ, PT ;  /* 0x00000000003f782f */ /* 0x000fda00038c0000 */
.L_x_564:
[----:B------:R-:W-:Y:S05]  /*11b30*/  @!P6 BRA `(.L_x_461) ;  /* 0x000000040048e947 */ /* 0x000fea0003800000 */
[----:B0-----:R-:W2:Y:S01]  /*11b40*/  LDL R0, [R1+0x38] ;  /* 0x0000380001007983 */ /* 0x001ea20000100800 */
[----:B------:R-:W-:-:S04]  /*11b50*/  ISETP.NE.U32.AND P0, PT, R2, RZ, PT ;  /* 0x000000ff0200720c */ /* 0x000fc80003f05070 */
[----:B------:R-:W-:Y:S01]  /*11b60*/  ISETP.NE.AND.EX P0, PT, R3, RZ, PT, P0 ;  /* 0x000000ff0300720c */ /* 0x000fe20003f05300 */
[----:B--2---:R-:W-:-:S12]  /*11b70*/  VIADD R0, R0, 0xffffffff ;  /* 0xffffffff00007836 */ /* 0x004fd80000000000 */
[----:B------:R-:W-:Y:S05]  /*11b80*/  @!P0 BRA `(.L_x_463) ;  /* 0x0000000000448947 */ /* 0x000fea0003800000 */
[----:B------:R-:W0:Y:S01]  /*11b90*/  LDC R7, c[0x0][0x43c] ;  /* 0x00010f00ff077b82 */ /* 0x000e220000000800 */
[----:B------:R-:W-:Y:S01]  /*11ba0*/  ULDC.64 UR4, c[0x0][0x428] ;  /* 0x00010a0000047ab9 */ /* 0x000fe20000000a00 */
[----:B0-----:R-:W-:-:S13]  /*11bb0*/  ISETP.NE.AND P0, PT, R7, 0x1, PT ;  /* 0x000000010700780c */ /* 0x001fda0003f05270 */
[----:B------:R-:W0:Y:S02]  /*11bc0*/  @P0 LDC.64 R4, c[0x0][0x440] ;  /* 0x00011000ff040b82 */ /* 0x000e240000000a00 */
[----:B0-----:R-:W-:-:S04]  /*11bd0*/  @P0 IMAD.HI.U32 R6, R0, R4, RZ ;  /* 0x0000000400060227 */ /* 0x001fc800078e00ff */
[----:B------:R-:W-:Y:S01]  /*11be0*/  IMAD.MOV.U32 R4, RZ, RZ, R0 ;  /* 0x000000ffff047224 */ /* 0x000fe200078e0000 */
[----:B------:R-:W-:Y:S01]  /*11bf0*/  @P0 SHF.R.U32.HI R4, RZ, R5, R6 ;  /* 0x00000005ff040219 */ /* 0x000fe20000011606 */
[----:B------:R-:W-:-:S04]  /*11c00*/  IMAD R6, R29, UR4, RZ ;  /* 0x000000041d067c24 */ /* 0x000fc8000f8e02ff */
[----:B------:R-:W-:Y:S02]  /*11c10*/  IMAD.MOV R5, RZ, RZ, -R4 ;  /* 0x000000ffff057224 */ /* 0x000fe400078e0a04 */
[----:B------:R-:W-:Y:S02]  /*11c20*/  IMAD R6, R28, UR5, R6 ;  /* 0x000000051c067c24 */ /* 0x000fe4000f8e0206 */
[----:B------:R-:W-:Y:S01]  /*11c30*/  IMAD R0, R7, R5, R0 ;  /* 0x0000000507007224 */ /* 0x000fe200078e0200 */
[----:B------:R-:W-:-:S03]  /*11c40*/  SHF.R.S32.HI R5, RZ, 0x1f, R4 ;  /* 0x0000001fff057819 */ /* 0x000fc60000011404 */
[----:B------:R-:W-:-:S04]  /*11c50*/  IMAD.WIDE.U32 R4, R28, UR4, R4 ;  /* 0x000000041c047c25 */ /* 0x000fc8000f8e0004 */
[----:B------:R-:W-:Y:S01]  /*11c60*/  IMAD.IADD R5, R5, 0x1, R6 ;  /* 0x0000000105057824 */ /* 0x000fe200078e0206 */
[----:B------:R-:W-:-:S04]  /*11c70*/  LEA R2, P0, R4, R2, 0x2 ;  /* 0x0000000204027211 */ /* 0x000fc800078010ff */
[----:B------:R-:W-:-:S05]  /*11c80*/  LEA.HI.X R3, R4, R3, R5, 0x2, P0 ;  /* 0x0000000304037211 */ /* 0x000fca00000f1405 */
[----:B------:R0:W5:Y:S04]  /*11c90*/  LDG.E R23, desc[UR40][R2.64] ;  /* 0x0000002802177981 */ /* 0x000168000c1e1900 */
.L_x_463:
[----:B------:R-:W-:Y:S01]  /*11ca0*/  IMAD R4, R24, 0x8, R22 ;  /* 0x0000000818047824 */ /* 0x000fe200078e0216 */
[----:B0-----:R-:W-:Y:S01]  /*11cb0*/  SHF.L.U32 R3, R26, 0x1f, RZ ;  /* 0x0000001f1a037819 */ /* 0x001fe200000006ff */
[----:B------:R-:W0:Y:S03]  /*11cc0*/  S2R R2, SR_TID.X ;  /* 0x0000000000027919 */ /* 0x000e260000002100 */
[----:B------:R-:W1:Y:S01]  /*11cd0*/  SYNCS.PHASECHK.TRANS64.TRYWAIT P0, [R4+URZ+0x13280], R3 ;  /* 0x01328003040075a7 */ /* 0x000e62000800017f */
[----:B0-----:R-:W-:-:S04]  /*11ce0*/  LOP3.LUT R2, R2, 0x7f, RZ, 0xc0, !PT ;  /* 0x0000007f02027812 */ /* 0x001fc800078ec0ff */
[----:B------:R-:W-:Y:S01]  /*11cf0*/  ISETP.NE.AND P1, PT, R2, RZ, PT ;  /* 0x000000ff0200720c */ /* 0x000fe20003f25270 */
[----:B-1----:R-:W-:-:S12]  /*11d00*/  @!P0 BRA `(.L_x_464) ;  /* 0x0000003800808947 */ /* 0x002fd80003800000 */
.L_x_565:
        /* <DEDUP_REMOVED lines=8> */
.L_x_465:
[----:B------:R-:W2:Y:S01]  /*11d90*/  LDL R5, [R1+0x4] ;  /* 0x0000040001057983 */ /* 0x000ea20000100800 */
[----:B------:R-:W-:Y:S01]  /*11da0*/  IMAD R2, R24, 0x2800, R22 ;  /* 0x0000280018027824 */ /* 0x000fe200078e0216 */
[----:B------:R-:W-:Y:S01]  /*11db0*/  R2UR UR9, R4 ;  /* 0x00000000040972ca */ /* 0x000fe200000e0000 */
[----:B------:R-:W-:Y:S01]  /*11dc0*/  UIADD3 UR4, UP0, UR38, 0x470, URZ ;  /* 0x0000047026047890 */ /* 0x000fe2000ff1e03f */
[----:B------:R-:W-:Y:S01]  /*11dd0*/  R2UR UR12, R18 ;  /* 0x00000000120c72ca */ /* 0x000fe200000e0000 */
[----:B------:R-:W-:Y:S01]  /*11de0*/  UMOV UR6, 0x0 ;  /* 0x0000000000067882 */ /* 0x000fe20000000000 */
[----:B------:R-:W-:Y:S01]  /*11df0*/  R2UR UR8, R2 ;  /* 0x00000000020872ca */ /* 0x000fe200000e0000 */
[----:B------:R-:W-:Y:S01]  /*11e00*/  UIADD3.X UR5, URZ, UR39, URZ, UP0, !UPT ;  /* 0x000000273f057290 */ /* 0x000fe200087fe43f */
[----:B-----5:R-:W-:Y:S01]  /*11e10*/  R2UR UR13, R23 ;  /* 0x00000000170d72ca */ /* 0x020fe200000e0000 */
[----:B------:R-:W-:Y:S01]  /*11e20*/  UMOV UR7, 0x14f00000 ;  /* 0x14f0000000077882 */ /* 0x000fe20000000000 */
[----:B------:R-:W-:-:S05]  /*11e30*/  UMOV UR10, URZ ;  /* 0x0000003f000a7c82 */ /* 0x000fca0008000000 */
[----:B------:R-:W-:-:S04]  /*11e40*/  UIADD3 UR9, UR9, 0x13270, URZ ;  /* 0x0001327009097890 */ /* 0x000fc8000fffe03f */
[----:B------:R-:W-:Y:S01]  /*11e50*/  UIADD3 UR8, UR8, 0x6000, URZ ;  /* 0x0000600008087890 */ /* 0x000fe2000fffe03f */
[----:B--2---:R-:W-:-:S05]  /*11e60*/  IMAD R0, R0, 0xa0, R5 ;  /* 0x000000a000007824 */ /* 0x004fca00078e0205 */
[----:B------:R-:W-:-:S13]  /*11e70*/  R2UR UR11, R0 ;  /* 0x00000000000b72ca */ /* 0x000fda00000e0000 */
[----:B------:R1:W-:Y:S01]  /*11e80*/  UTMALDG.4D [UR8], [UR4], desc[UR6] ;  /* 0x00000608040075b4 */ /* 0x0003e20008019000 */
[----:B------:R-:W2:Y:S02]  /*11e90*/  SYNCS.PHASECHK.TRANS64.TRYWAIT P0, [R4+URZ+0x13240], R3 ;  /* 0x01324003040075a7 */ /* 0x000ea4000800017f */
[----:B-12---:R-:W-:Y:S05]  /*11ea0*/  @!P0 BRA `(.L_x_466) ;  /* 0x00000038002c8947 */ /* 0x006fea0003800000 */
.L_x_566:
[----:B------:R-:W-:Y:S05]  /*11eb0*/  @P1 BRA `(.L_x_467) ;  /* 0x00000000001c1947 */ /* 0x000fea0003800000 */
[----:B------:R-:W2:Y:S01]  /*11ec0*/  S2R R5, SR_TID.X ;  /* 0x0000000000057919 */ /* 0x000ea20000002100 */
[----:B01----:R-:W-:-:S04]  /*11ed0*/  IMAD.MOV.U32 R3, RZ, RZ, 0x2800 ;  /* 0x00002800ff037424 */ /* 0x003fc800078e00ff */
[----:B------:R3:W-:Y:S01]  /*11ee0*/  SYNCS.ARRIVE.TRANS64 RZ, [R4+URZ+0x13230], R3 ;  /* 0x0132300304ff79a7 */ /* 0x0007e2000800003f */
[----:B--2---:R-:W-:-:S04]  /*11ef0*/  LOP3.LUT R5, R5, 0x1f, RZ, 0xc0, !PT ;  /* 0x0000001f05057812 */ /* 0x004fc800078ec0ff */
[----:B------:R-:W-:-:S13]  /*11f00*/  ISETP.NE.AND P0, PT, R5, RZ, PT ;  /* 0x000000ff0500720c */ /* 0x000fda0003f05270 */
[----:B---3--:R-:W-:Y:S05]  /*11f10*/  @!P0 BRA `(.L_x_467) ;  /* 0x0000000000048947 */ /* 0x008fea0003800000 */
[----:B------:R-:W-:Y:S01]  /*11f20*/  BPT.TRAP 0x1 ;  /* 0x000000040000795c */ /* 0x000fe20000300000 */
.L_x_467:
[----:B01----:R-:W2:Y:S01]  /*11f30*/  LDL.LU R3, [R1] ;  /* 0x0000000001037983 */ /* 0x003ea20000300800 */
        /* <DEDUP_REMOVED lines=10> */
[----:B------:R-:W-:-:S03]  /*11fe0*/  R2UR UR13, R23 ;  /* 0x00000000170d72ca */ /* 0x000fc600000e0000 */
[----:B------:R-:W-:Y:S02]  /*11ff0*/  UIADD3 UR8, UR8, 0xe000, URZ ;  /* 0x0000e00008087890 */ /* 0x000fe4000fffe03f */
[----:B------:R-:W-:-:S09]  /*12000*/  UIADD3 UR9, UR9, 0x13230, URZ ;  /* 0x0001323009097890 */ /* 0x000fd2000fffe03f */
[----:B------:R1:W-:Y:S01]  /*12010*/  UTMALDG.4D [UR8], [UR4], desc[UR6] ;  /* 0x00000608040075b4 */ /* 0x0003e20008019000 */
[----:B--2---:R-:W-:-:S04]  /*12020*/  LOP3.LUT R3, R3, 0xfffffffe, RZ, 0xc0, !PT ;  /* 0xfffffffe03037812 */ /* 0x004fc800078ec0ff */
[----:B------:R-:W-:-:S05]  /*12030*/  @P0 LOP3.LUT R3, R3, 0x1, RZ, 0xfc, !PT ;  /* 0x0000000103030812 */ /* 0x000fca00078efcff */
[----:B------:R1:W-:Y:S01]  /*12040*/  STL [R1], R3 ;  /* 0x0000000301007387 */ /* 0x0003e20000100800 */
[----:B------:R-:W-:Y:S01]  /*12050*/  NOP ;  /* 0x0000000000007918 */ /* 0x000fe20000000000 */
.L_x_461:
[----:B------:R-:W2:Y:S04]  /*12060*/  LDL.LU R4, [R1+0x14] ;  /* 0x0000140001047983 */ /* 0x000ea80000300800 */
[----:B------:R-:W3:Y:S04]  /*12070*/  LDL.LU R6, [R1+0x10] ;  /* 0x0000100001067983 */ /* 0x000ee80000300800 */
[----:B-1----:R-:W4:Y:S01]  /*12080*/  LDL.LU R3, [R1+0x28] ;  /* 0x0000280001037983 */ /* 0x002f220000300800 */
[----:B------:R-:W-:Y:S05]  /*12090*/  WARPSYNC.ALL ;  /* 0x0000000000007948 */ /* 0x000fea0003800000 */
[----:B------:R-:W-:Y:S01]  /*120a0*/  ULDC.64 UR6, c[0x0][0xa00] ;  /* 0x0002800000067ab9 */ /* 0x000fe20000000a00 */
[----:B------:R-:W-:Y:S01]  /*120b0*/  ULDC.64 UR4, c[0x0][0x298] ;  /* 0x0000a60000047ab9 */ /* 0x000fe20000000a00 */
[----:B------:R-:W-:Y:S01]  /*120c0*/  BAR.SYNC.DEFER_BLOCKING 0x8, 0x200 ;  /* 0x0208000000007b1d */ /* 0x000fe20000010000 */
[----:B------:R-:W-:Y:S01]  /*120d0*/  ISETP.NE.U32.AND P0, PT, RZ, UR6, PT ;  /* 0x00000006ff007c0c */ /* 0x000fe2000bf05070 */
[----:B0-----:R-:W-:-:S03]  /*120e0*/  VIADD R0, R22, 0xb000 ;  /* 0x0000b00016007836 */ /* 0x001fc60000000000 */
[----:B------:R-:W-:Y:S01]  /*120f0*/  ISETP.NE.AND.EX P0, PT, RZ, UR7, PT, P0 ;  /* 0x00000007ff007c0c */ /* 0x000fe2000bf05300 */
[----:B------:R-:W-:Y:S01]  /*12100*/  BSSY B6, `(.L_x_468) ;  /* 0x0000020000067945 */ /* 0x000fe20003800000 */
[----:B------:R-:W-:Y:S02]  /*12110*/  LOP3.LUT P1, RZ, R0, 0x1bf, RZ, 0xc0, !PT ;  /* 0x000001bf00ff7812 */ /* 0x000fe4000782c0ff */
[----:B--2---:R-:W-:-:S05]  /*12120*/  SHF.R.S32.HI R2, RZ, 0x1f, R4 ;  /* 0x0000001fff027819 */ /* 0x004fca0000011404 */
[----:B------:R-:W-:Y:S01]  /*12130*/  IMAD R2, R2, UR4, RZ ;  /* 0x0000000402027c24 */ /* 0x000fe2000f8e02ff */
[----:B----4-:R-:W-:-:S03]  /*12140*/  SEL R3, R3, RZ, !P0 ;  /* 0x000000ff03037207 */ /* 0x010fc60004000000 */
[----:B------:R-:W-:Y:S01]  /*12150*/  IMAD R0, R4, UR5, R2 ;  /* 0x0000000504007c24 */ /* 0x000fe2000f8e0202 */
[----:B---3--:R-:W-:Y:S01]  /*12160*/  SEL R2, R6, RZ, !P0 ;  /* 0x000000ff06027207 */ /* 0x008fe20004000000 */
[----:B------:R-:W-:-:S05]  /*12170*/  IMAD.WIDE.U32 R4, R4, UR4, RZ ;  /* 0x0000000404047c25 */ /* 0x000fca000f8e00ff */
[----:B------:R-:W-:Y:S04]  /*12180*/  STL.64 [R1+0x20], R4 ;  /* 0x0000200401007387 */ /* 0x000fe80000100a00 */
[----:B------:R0:W-:Y:S04]  /*12190*/  STL [R1+0x10], R2 ;  /* 0x0000100201007387 */ /* 0x0001e80000100800 */
[----:B------:R1:W-:Y:S01]  /*121a0*/  STL [R1+0x44], R3 ;  /* 0x0000440301007387 */ /* 0x0003e20000100800 */
[----:B0-----:R-:W-:Y:S01]  /*121b0*/  IMAD.IADD R2, R5, 0x1, R0 ;  /* 0x0000000105027824 */ /* 0x001fe200078e0200 */
[----:B------:R-:W-:-:S05]  /*121c0*/  SHF.R.S32.HI R0, RZ, 0x1f, R18 ;  /* 0x0000001fff007819 */ /* 0x000fca0000011412 */
[----:B------:R1:W-:Y:S04]  /*121d0*/  STL [R1+0x28], R0 ;  /* 0x0000280001007387 */ /* 0x0003e80000100800 */
[----:B------:R1:W-:Y:S01]  /*121e0*/  STL [R1+0x14], R2 ;  /* 0x0000140201007387 */ /* 0x0003e20000100800 */
        /* <DEDUP_REMOVED lines=17> */
.L_x_469:
[----:B------:R-:W-:Y:S05]  /*12300*/  BSYNC B6 ;  /* 0x0000000000067941 */ /* 0x000fea0003800000 */
.L_x_468:
[----:B-1----:R-:W2:Y:S01]  /*12310*/  LDL.LU R0, [R1+0x14] ;  /* 0x0000140001007983 */ /* 0x002ea20000300800 */
[----:B------:R-:W0:Y:S01]  /*12320*/  LDC R9, c[0x0][0x448] ;  /* 0x00011200ff097b82 */ /* 0x000e220000000800 */
[----:B------:R-:W-:Y:S01]  /*12330*/  ULDC.64 UR4, c[0x0][0x2d8] ;  /* 0x0000b60000047ab9 */ /* 0x000fe20000000a00 */
[----:B------:R-:W-:Y:S01]  /*12340*/  ULDC.64 UR6, c[0x0][0x2c8] ;  /* 0x0000b20000067ab9 */ /* 0x000fe20000000a00 */
[----:B------:R-:W2:Y:S01]  /*12350*/  LDL.LU.64 R2, [R1+0x20] ;  /* 0x0000200001027983 */ /* 0x000ea20000300a00 */
[----:B------:R-:W-:-:S03]  /*12360*/  ULDC.64 UR8, c[0x0][0x280] ;  /* 0x0000a00000087ab9 */ /* 0x000fc60000000a00 */
[----:B------:R-:W3:Y:S04]  /*12370*/  LDL.LU R20, [R1+0x28] ;  /* 0x0000280001147983 */ /* 0x000ee80000300800 */
[----:B------:R-:W4:Y:S04]  /*12380*/  LDL.LU R21, [R1+0x44] ;  /* 0x0000440001157983 */ /* 0x000f280000300800 */
[----:B------:R-:W4:Y:S04]  /*12390*/  LDL.LU R4, [R1+0x10] ;  /* 0x0000100001047983 */ /* 0x000f280000300800 */
[----:B------:R1:W5:Y:S01]  /*123a0*/  LDL R10, [R1+0x30] ;  /* 0x00003000010a7983 */ /* 0x0003620000100800 */
[----:B0-----:R-:W-:-:S13]  /*123b0*/  ISETP.NE.AND P0, PT, R9, 0x1, PT ;  /* 0x000000010900780c */ /* 0x001fda0003f05270 */
[----:B------:R-:W0:Y:S08]  /*123c0*/  @P0 LDC R5, c[0x0][0x450] ;  /* 0x00011400ff050b82 */ /* 0x000e300000000800 */
[----:B------:R-:W1:Y:S01]  /*123d0*/  @P0 LDC R8, c[0x0][0x450] ;  /* 0x00011400ff080b82 */ /* 0x000e620000000800 */
[----:B--2---:R-:W-:Y:S02]  /*123e0*/  IMAD.MOV.U32 R3, RZ, RZ, R0 ;  /* 0x000000ffff037224 */ /* 0x004fe400078e0000 */
[----:B---3--:R-:W-:-:S02]  /*123f0*/  IMAD R0, R20, UR4, RZ ;  /* 0x0000000414007c24 */ /* 0x008fc4000f8e02ff */
[C---:B------:R-:W-:Y:S01]  /*12400*/  IMAD.WIDE.U32 R2, R18.reuse, UR4, R2 ;  /* 0x0000000412027c25 */ /* 0x040fe2000f8e0002 */
[----:B------:R-:W2:Y:S03]  /*12410*/  S2R R20, SR_TID.X ;  /* 0x0000000000147919 */ /* 0x000ea60000002100 */
[----:B------:R-:W-:Y:S01]  /*12420*/  IMAD R0, R18, UR5, R0 ;  /* 0x0000000512007c24 */ /* 0x000fe2000f8e0200 */
[----:B------:R-:W-:-:S03]  /*12430*/  ULDC.64 UR4, c[0x0][0x2e0] ;  /* 0x0000b80000047ab9 */ /* 0x000fc60000000a00 */
[----:B------:R-:W-:Y:S02]  /*12440*/  IMAD.IADD R3, R3, 0x1, R0 ;  /* 0x0000000103037824 */ /* 0x000fe400078e0200 */
[----:B----4-:R-:W-:Y:S02]  /*12450*/  IMAD R0, R21, UR4, RZ ;  /* 0x0000000415007c24 */ /* 0x010fe4000f8e02ff */
[----:B------:R-:W3:Y:S01]  /*12460*/  S2R R21, SR_TID.X ;  /* 0x0000000000157919 */ /* 0x000ee20000002100 */
[----:B------:R-:W-:-:S04]  /*12470*/  IMAD.WIDE.U32 R2, R4, UR4, R2 ;  /* 0x0000000404027c25 */ /* 0x000fc8000f8e0002 */
[----:B------:R-:W-:Y:S01]  /*12480*/  IMAD R0, R4, UR5, R0 ;  /* 0x0000000504007c24 */ /* 0x000fe2000f8e0200 */
[----:B------:R-:W-:Y:S01]  /*12490*/  ULDC.64 UR4, c[0x0][0x2d0] ;  /* 0x0000b40000047ab9 */ /* 0x000fe20000000a00 */
[----:B------:R-:W4:Y:S02]  /*124a0*/  @P0 LDC R4, c[0x0][0x44c] ;  /* 0x00011300ff040b82 */ /* 0x000f240000000800 */
[----:B------:R-:W-:Y:S01]  /*124b0*/  IMAD.IADD R3, R3, 0x1, R0 ;  /* 0x0000000103037824 */ /* 0x000fe200078e0200 */
[----:B--2---:R-:W-:-:S04]  /*124c0*/  LOP3.LUT R20, R20, 0x7f, RZ, 0xc0, !PT ;  /* 0x0000007f14147812 */ /* 0x004fc800078ec0ff */
[----:B------:R-:W-:Y:S01]  /*124d0*/  SHF.R.U32.HI R20, RZ, 0x2, R20 ;  /* 0x00000002ff147819 */ /* 0x000fe20000011614 */
[----:B---3--:R-:W-:-:S05]  /*124e0*/  IMAD.SHL.U32 R6, R21, 0x20, RZ ;  /* 0x0000002015067824 */ /* 0x008fca00078e00ff */
[----:B------:R-:W-:-:S05]  /*124f0*/  LOP3.LUT R6, R20, 0x60, R6, 0xf8, !PT ;  /* 0x0000006014067812 */ /* 0x000fca00078ef806 */
[----:B------:R-:W-:-:S04]  /*12500*/  IMAD R6, R17, 0xc0, R6 ;  /* 0x000000c011067824 */ /* 0x000fc800078e0206 */
[----:B----4-:R-:W-:-:S04]  /*12510*/  @P0 IMAD.HI.U32 R0, R6, R4, RZ ;  /* 0x0000000406000227 */ /* 0x010fc800078e00ff */
[----:B------:R-:W-:Y:S01]  /*12520*/  IMAD.MOV.U32 R4, RZ, RZ, R6 ;  /* 0x000000ffff047224 */ /* 0x000fe200078e0006 */
[----:B0-----:R-:W-:-:S04]  /*12530*/  @P0 SHF.R.U32.HI R4, RZ, R5, R0 ;  /* 0x00000005ff040219 */ /* 0x001fc80000011600 */
[--C-:B------:R-:W-:Y:S01]  /*12540*/  SHF.R.S32.HI R0, RZ, 0x1f, R4.reuse ;  /* 0x0000001fff007819 */ /* 0x100fe20000011404 */
[----:B------:R-:W-:-:S04]  /*12550*/  IMAD.MOV R7, RZ, RZ, -R4 ;  /* 0x000000ffff077224 */ /* 0x000fc800078e0a04 */
[----:B------:R-:W-:-:S04]  /*12560*/  IMAD R0, R0, UR4, RZ ;  /* 0x0000000400007c24 */ /* 0x000fc8000f8e02ff */
[C---:B------:R-:W-:Y:S02]  /*12570*/  IMAD R0, R4.reuse, UR5, R0 ;  /* 0x0000000504007c24 */ /* 0x040fe4000f8e0200 */
[----:B------:R-:W-:-:S04]  /*12580*/  IMAD.WIDE.U32 R4, R4, UR4, R2 ;  /* 0x0000000404047c25 */ /* 0x000fc8000f8e0002 */
[----:B------:R-:W-:Y:S02]  /*12590*/  IMAD.IADD R5, R5, 0x1, R0 ;  /* 0x0000000105057824 */ /* 0x000fe400078e0200 */
[----:B------:R-:W-:-:S05]  /*125a0*/  IMAD R0, R9, R7, R6 ;  /* 0x0000000709007224 */ /* 0x000fca00078e0206 */
[----:B------:R-:W-:Y:S01]  /*125b0*/  SHF.R.S32.HI R7, RZ, 0x1f, R0 ;  /* 0x0000001fff077819 */ /* 0x000fe20000011400 */
[----:B------:R-:W-:-:S04]  /*125c0*/  IMAD.WIDE.U32 R4, R0, UR6, R4 ;  /* 0x0000000600047c25 */ /* 0x000fc8000f8e0004 */
[----:B------:R-:W-:-:S04]  /*125d0*/  IMAD R7, R7, UR6, RZ ;  /* 0x0000000607077c24 */ /* 0x000fc8000f8e02ff */
[----:B------:R-:W-:Y:S01]  /*125e0*/  IMAD R7, R0, UR7, R7 ;  /* 0x0000000700077c24 */ /* 0x000fe2000f8e0207 */
[----:B------:R-:W-:-:S04]  /*125f0*/  IADD3 R0, P1, R4, UR8, RZ ;  /* 0x0000000804007c10 */ /* 0x000fc8000ff3e0ff */
[----:B------:R-:W-:Y:S02]  /*12600*/  IADD3.X R4, R5, UR9, R7, P1, !PT ;  /* 0x0000000905047c10 */ /* 0x000fe40008ffe407 */
[----:B------:R-:W0:Y:S01]  /*12610*/  @P0 LDC R7, c[0x0][0x44c] ;  /* 0x00011300ff070b82 */ /* 0x000e220000000800 */
[----:B------:R-:W-:-:S05]  /*12620*/  IADD3 R5, R6, 0x80, RZ ;  /* 0x0000008006057810 */ /* 0x000fca0007ffe0ff */
[----:B------:R-:W-:Y:S02]  /*12630*/  IMAD.MOV.U32 R6, RZ, RZ, R5 ;  /* 0x000000ffff067224 */ /* 0x000fe400078e0005 */
[----:B0-----:R-:W-:-:S05]  /*12640*/  @P0 IMAD.HI.U32 R7, R5, R7, RZ ;  /* 0x0000000705070227 */ /* 0x001fca00078e00ff */
[----:B-1----:R-:W-:-:S05]  /*12650*/  @P0 SHF.R.U32.HI R6, RZ, R8, R7 ;  /* 0x00000008ff060219 */ /* 0x002fca0000011607 */
[----:B------:R-:W-:-:S04]  /*12660*/  IMAD.MOV R7, RZ, RZ, -R6 ;  /* 0x000000ffff077224 */ /* 0x000fc800078e0a06 */
[----:B------:R-:W-:Y:S01]  /*12670*/  IMAD R5, R9, R7, R5 ;  /* 0x0000000709057224 */ /* 0x000fe200078e0205 */
[----:B------:R-:W-:Y:S01]  /*12680*/  SHF.R.S32.HI R7, RZ, 0x1f, R6 ;  /* 0x0000001fff077819 */ /* 0x000fe20000011406 */
[----:B------:R-:W-:-:S04]  /*12690*/  IMAD.WIDE.U32 R2, R6, UR4, R2 ;  /* 0x0000000406027c25 */ /* 0x000fc8000f8e0002 */
[----:B------:R-:W-:Y:S01]  /*126a0*/  IMAD R7, R7, UR4, RZ ;  /* 0x0000000407077c24 */ /* 0x000fe2000f8e02ff */
[----:B------:R-:W-:-:S03]  /*126b0*/  ULDC UR4, c[0x0][0x2b8] ;  /* 0x0000ae0000047ab9 */ /* 0x000fc60000000800 */
[----:B------:R-:W-:Y:S01]  /*126c0*/  IMAD R7, R6, UR5, R7 ;  /* 0x0000000506077c24 */ /* 0x000fe2000f8e0207 */
[----:B------:R-:W-:Y:S01]  /*126d0*/  SHF.R.S32.HI R6, RZ, 0x1f, R5 ;  /* 0x0000001fff067819 */ /* 0x000fe20000011405 */
[----:B------:R-:W-:Y:S02]  /*126e0*/  IMAD.SHL.U32 R20, R21, 0x10, RZ ;  /* 0x0000001015147824 */ /* 0x000fe400078e00ff */
[----:B------:R-:W-:Y:S02]  /*126f0*/  IMAD.IADD R3, R3, 0x1, R7 ;  /* 0x0000000103037824 */ /* 0x000fe400078e0207 */
[----:B------:R-:W-:Y:S02]  /*12700*/  IMAD R6, R6, UR6, RZ ;  /* 0x0000000606067c24 */ /* 0x000fe4000f8e02ff */
[----:B------:R-:W-:Y:S01]  /*12710*/  IMAD.WIDE.U32 R2, R5, UR6, R2 ;  /* 0x0000000605027c25 */ /* 0x000fe2000f8e0002 */
[----:B------:R-:W-:-:S03]  /*12720*/  LOP3.LUT R20, R20, 0x30, RZ, 0xc0, !PT ;  /* 0x0000003014147812 */ /* 0x000fc600078ec0ff */
[----:B------:R-:W-:Y:S01]  /*12730*/  IMAD R6, R5, UR7, R6 ;  /* 0x0000000705067c24 */ /* 0x000fe2000f8e0206 */
[----:B------:R-:W-:Y:S02]  /*12740*/  IADD3 R2, P1, R2, UR8, RZ ;  /* 0x0000000802027c10 */ /* 0x000fe4000ff3e0ff */
[----:B------:R-:W-:Y:S01]  /*12750*/  ISETP.GE.AND P0, PT, R20, UR4, PT ;  /* 0x0000000414007c0c */ /* 0x000fe2000bf06270 */
[----:B------:R-:W-:Y:S01]  /*12760*/  UMOV UR4, 0xffffffff ;  /* 0xffffffff00047882 */ /* 0x000fe20000000000 */
[----:B------:R-:W-:Y:S02]  /*12770*/  LOP3.LUT R21, R21, 0x7f, RZ, 0xc0, !PT ;  /* 0x0000007f15157812 */ /* 0x000fe400078ec0ff */
[----:B------:R-:W-:Y:S02]  /*12780*/  IADD3.X R3, R3, UR9, R6, P1, !PT ;  /* 0x0000000903037c10 */ /* 0x000fe40008ffe406 */
[----:B------:R-:W-:Y:S01]  /*12790*/  SHF.R.U32.HI R21, RZ, 0x2, R21 ;  /* 0x00000002ff157819 */ /* 0x000fe20000011615 */
[----:B------:R-:W-:Y:S06]  /*127a0*/  BRA.DIV UR4, `(.L_x_470) ;  /* 0x0000003204007947 */ /* 0x000fec000b800000 */
[----:B------:R-:W2:Y:S01]  /*127b0*/  LDL.LU R6, [R1+0x3c] ;  /* 0x00003c0001067983 */ /* 0x000ea20000300800 */
[----:B------:R-:W-:-:S03]  /*127c0*/  IMAD R17, R17, 0xc0, R21 ;  /* 0x000000c011117824 */ /* 0x000fc600078e0215 */
[----:B------:R-:W-:Y:S04]  /*127d0*/  SHFL.IDX PT, R7, R4, RZ, 0x1c1f ;  /* 0x001c1fff04077589 */ /* 0x000fe800000e0000 */
[----:B------:R-:W-:Y:S04]  /*127e0*/  SHFL.IDX PT, R8, R3, RZ, 0x1c1f ;  /* 0x001c1fff03087589 */ /* 0x000fe800000e0000 */
[----:B------:R-:W-:Y:S01]  /*127f0*/  SHFL.IDX PT, R3, R3, 0x1, 0x1c1f ;  /* 0x003c1f0003037f89 */ /* 0x000fe200000e0000 */
[----:B--2---:R-:W-:-:S03]  /*12800*/  IMAD R5, R6, R9, RZ ;  /* 0x0000000906057224 */ /* 0x004fc600078e02ff */
[----:B------:R-:W0:Y:S02]  /*12810*/  SHFL.IDX PT, R6, R0, RZ, 0x1c1f ;  /* 0x001c1fff00067589 */ /* 0x000e2400000e0000 */
[----:B------:R-:W-:-:S13]  /*12820*/  ISETP.GE.AND P1, PT, R17, R5, PT ;  /* 0x000000051100720c */ /* 0x000fda0003f26270 */
[----:B0-----:R-:W-:-:S05]  /*12830*/  @!P1 IADD3 R6, P2, R20, R6, RZ ;  /* 0x0000000614069210 */ /* 0x001fca0007f5e0ff */
[----:B------:R-:W-:-:S05]  /*12840*/  @!P1 IMAD.X R7, RZ, RZ, R7, P2 ;  /* 0x000000ffff079224 */ /* 0x000fca00010e0607 */
[----:B-----5:R0:W-:Y:S02]  /*12850*/  @!P1 LDGSTS.E.BYPASS.LTC128B.128 [R10+0xb000], desc[UR40][R6.64], !P0 ;  /* 0x0b000000060a9fae */ /* 0x0201e4000c101d68 */
[----:B0-----:R-:W-:Y:S02]  /*12860*/  VIADD R6, R17, 0x20 ;  /* 0x0000002011067836 */ /* 0x001fe40000000000 */
[----:B------:R-:W0:Y:S03]  /*12870*/  SHFL.IDX PT, R7, R0, 0x1, 0x1c1f ;  /* 0x003c1f0000077f89 */ /* 0x000e2600000e0000 */
[----:B------:R-:W-:Y:S02]  /*12880*/  ISETP.GE.AND P1, PT, R6, R5, PT ;  /* 0x000000050600720c */ /* 0x000fe40003f26270 */
[----:B------:R-:W1:Y:S11]  /*12890*/  SHFL.IDX PT, R6, R4, 0x1, 0x1c1f ;  /* 0x003c1f0004067f89 */ /* 0x000e7600000e0000 */
[----:B0-----:R-:W-:-:S05]  /*128a0*/  @!P1 IADD3 R7, P2, R20, R7, RZ ;  /* 0x0000000714079210 */ /* 0x001fca0007f5e0ff */
[----:B-1----:R-:W-:-:S05]  /*128b0*/  @!P1 IMAD.X R6, RZ, RZ, R6, P2 ;  /* 0x000000ffff069224 */ /* 0x002fca00010e0606 */
[----:B------:R-:W-:-:S04]  /*128c0*/  @!P1 LOP3.LUT R7, R7, R6, RZ, 0x3c, !PT ;  /* 0x0000000607079212 */ /* 0x000fc800078e3cff */
[----:B------:R-:W-:-:S04]  /*128d0*/  @!P1 LOP3.LUT R6, R7, R6, RZ, 0x3c, !PT ;  /* 0x0000000607069212 */ /* 0x000fc800078e3cff */
[----:B------:R-:W-:-:S05]  /*128e0*/  @!P1 LOP3.LUT R7, R7, R6, RZ, 0x3c, !PT ;  /* 0x0000000607079212 */ /* 0x000fca00078e3cff */
[----:B------:R0:W-:Y:S02]  /*128f0*/  @!P1 LDGSTS.E.BYPASS.LTC128B.128 [R10+0xb800], desc[UR40][R6.64], !P0 ;  /* 0x0b800000060a9fae */ /* 0x0001e4000c101d68 */
[----:B0-----:R-:W-:Y:S02]  /*12900*/  VIADD R6, R17, 0x40 ;  /* 0x0000004011067836 */ /* 0x001fe40000000000 */
[----:B------:R-:W0:Y:S03]  /*12910*/  SHFL.IDX PT, R7, R0, 0x2, 0x1c1f ;  /* 0x005c1f0000077f89 */ /* 0x000e2600000e0000 */
[----:B------:R-:W-:Y:S02]  /*12920*/  ISETP.GE.AND P1, PT, R6, R5, PT ;  /* 0x000000050600720c */ /* 0x000fe40003f26270 */
[----:B------:R-:W1:Y:S04]  /*12930*/  SHFL.IDX PT, R6, R4, 0x2, 0x1c1f ;  /* 0x005c1f0004067f89 */ /* 0x000e6800000e0000 */
[----:B------:R-:W-:Y:S07]  /*12940*/  SHFL.IDX PT, R4, R4, 0x3, 0x1c1f ;  /* 0x007c1f0004047f89 */ /* 0x000fee00000e0000 */
[----:B0-----:R-:W-:-:S05]  /*12950*/  @!P1 IADD3 R7, P2, R20, R7, RZ ;  /* 0x0000000714079210 */ /* 0x001fca0007f5e0ff */
[----:B-1----:R-:W-:-:S05]  /*12960*/  @!P1 IMAD.X R6, RZ, RZ, R6, P2 ;  /* 0x000000ffff069224 */ /* 0x002fca00010e0606 */
[----:B------:R-:W-:-:S04]  /*12970*/  @!P1 LOP3.LUT R7, R7, R6, RZ, 0x3c, !PT ;  /* 0x0000000607079212 */ /* 0x000fc800078e3cff */
[----:B------:R-:W-:-:S04]  /*12980*/  @!P1 LOP3.LUT R6, R7, R6, RZ, 0x3c, !PT ;  /* 0x0000000607069212 */ /* 0x000fc800078e3cff */
[----:B------:R-:W-:-:S05]  /*12990*/  @!P1 LOP3.LUT R7, R7, R6, RZ, 0x3c, !PT ;  /* 0x0000000607079212 */ /* 0x000fca00078e3cff */
[----:B------:R0:W-:Y:S04]  /*129a0*/  @!P1 LDGSTS.E.BYPASS.LTC128B.128 [R10+0xc000], desc[UR40][R6.64], !P0 ;  /* 0x0c000000060a9fae */ /* 0x0001e8000c101d68 */
[----:B0-----:R0:W1:Y:S02]  /*129b0*/  SHFL.IDX PT, R6, R0, 0x3, 0x1c1f ;  /* 0x007c1f0000067f89 */ /* 0x00106400000e0000 */
[----:B0-----:R-:W-:-:S05]  /*129c0*/  VIADD R0, R17, 0x80 ;  /* 0x0000008011007836 */ /* 0x001fca0000000000 */
[----:B------:R-:W-:Y:S01]  /*129d0*/  ISETP.GE.AND P2, PT, R0, R5, PT ;  /* 0x000000050000720c */ /* 0x000fe20003f46270 */
[----:B------:R-:W-:-:S05]  /*129e0*/  VIADD R0, R17, 0x60 ;  /* 0x0000006011007836 */ /* 0x000fca0000000000 */
[----:B------:R-:W-:Y:S02]  /*129f0*/  ISETP.GE.AND P1, PT, R0, R5, PT ;  /* 0x000000050000720c */ /* 0x000fe40003f26270 */
[----:B------:R-:W0:Y:S04]  /*12a00*/  SHFL.IDX PT, R0, R2, RZ, 0x1c1f ;  /* 0x001c1fff02007589 */ /* 0x000e2800000e0000 */
[----:B------:R-:W2:Y:S07]  /*12a10*/  SHFL.IDX PT, R2, R2, 0x1, 0x1c1f ;  /* 0x003c1f0002027f89 */ /* 0x000eae00000e0000 */
[----:B-1----:R-:W-:-:S05]  /*12a20*/  @!P1 IADD3 R6, P3, R20, R6, RZ ;  /* 0x0000000614069210 */ /* 0x002fca0007f7e0ff */
[----:B------:R-:W-:-:S04]  /*12a30*/  @!P1 IMAD.X R4, RZ, RZ, R4, P3 ;  /* 0x000000ffff049224 */ /* 0x000fc800018e0604 */
[----:B------:R-:W-:-:S05]  /*12a40*/  @!P1 IMAD.MOV.U32 R7, RZ, RZ, R4 ;  /* 0x000000ffff079224 */ /* 0x000fca00078e0004 */
[----:B------:R1:W-:Y:S01]  /*12a50*/  @!P1 LDGSTS.E.BYPASS.LTC128B.128 [R10+0xc800], desc[UR40][R6.64], !P0 ;  /* 0x0c800000060a9fae */ /* 0x0003e2000c101d68 */
[----:B0-----:R-:W-:-:S05]  /*12a60*/  @!P2 IADD3 R0, P1, R20, R0, RZ ;  /* 0x000000001400a210 */ /* 0x001fca0007f3e0ff */
[----:B-1----:R-:W-:-:S04]  /*12a70*/  @!P2 IMAD.X R6, RZ, RZ, R8, P1 ;  /* 0x000000ffff06a224 */ /* 0x002fc800008e0608 */
[----:B------:R-:W-:Y:S02]  /*12a80*/  @!P2 IMAD.MOV.U32 R7, RZ, RZ, R6 ;  /* 0x000000ffff07a224 */ /* 0x000fe400078e0006 */
[----:B------:R-:W-:-:S05]  /*12a90*/  @!P2 IMAD.MOV.U32 R6, RZ, RZ, R0 ;  /* 0x000000ffff06a224 */ /* 0x000fca00078e0000 */
[----:B--2---:R0:W-:Y:S02]  /*12aa0*/  @!P2 LDGSTS.E.BYPASS.LTC128B.128 [R10+0xd000], desc[UR40][R6.64], !P0 ;  /* 0x0d000000060aafae */ /* 0x0041e4000c101d68 */
.L_x_579:
[----:B------:R-:W-:-:S05]  /*12ab0*/  VIADD R17, R17, 0xa0 ;  /* 0x000000a011117836 */ /* 0x000fca0000000000 */
[----:B------:R-:W-:-:S13]  /*12ac0*/  ISETP.GE.AND P1, PT, R17, R5, PT ;  /* 0x000000051100720c */ /* 0x000fda0003f26270 */
[----:B------:R-:W-:-:S05]  /*12ad0*/  @!P1 IADD3 R2, P2, R20, R2, RZ ;  /* 0x0000000214029210 */ /* 0x000fca0007f5e0ff */
[----:B------:R-:W-:-:S05]  /*12ae0*/  @!P1 IMAD.X R3, RZ, RZ, R3, P2 ;  /* 0x000000ffff039224 */ /* 0x000fca00010e0603 */
[----:B------:R-:W-:Y:S01]  /*12af0*/  @!PT LDS RZ, [RZ] ;  /* 0x00000000fffff984 */ /* 0x000fe20000000800 */
[----:B------:R-:W-:Y:S01]  /*12b00*/  @!PT LDS RZ, [RZ] ;  /* 0x00000000fffff984 */ /* 0x000fe20000000800 */
[----:B------:R-:W-:Y:S01]  /*12b10*/  @!PT LDS RZ, [RZ] ;  /* 0x00000000fffff984 */ /* 0x000fe20000000800 */
[----:B------:R1:W-:Y:S01]  /*12b20*/  @!P1 LDGSTS.E.BYPASS.LTC128B.128 [R10+0xd800], desc[UR40][R2.64], !P0 ;  /* 0x0d800000020a9fae */ /* 0x0003e2000c101d68 */
[----:B------:R-:W-:Y:S01]  /*12b30*/  PLOP3.LUT P0, PT, PT, PT, PT, 0x80, 0x0 ;  /* 0x000000000000781c */ /* 0x000fe20003f0f070 */
[----:B------:R-:W-:-:S12]  /*12b40*/  NOP ;  /* 0x0000000000007918 */ /* 0x000fd80000000000 */
.L_x_471:
[----:B------:R-:W-:Y:S02]  /*12b50*/  PLOP3.LUT P1, PT, P1, P0, PT, 0xa2, 0x0 ;  /* 0x000000000000781c */ /* 0x000fe40000f21472 */
[----:B------:R-:W-:-:S08]  /*12b60*/  @P0 R2UR P1, UR4, R22 ;  /* 0x00000000160402ca */ /* 0x000fd00000020000 */
[----:B------:R-:W-:-:S05]  /*12b70*/  @P0 PLOP3.LUT P0, PT, P1, PT, PT, 0x80, 0x0 ;  /* 0x000000000000081c */ /* 0x000fca0000f0f070 */
[----:B------:R-:W-:Y:S01]  /*12b80*/  @!P1 SYNCS.ARRIVE.TRANS64.RED.A0T1 RZ, [UR4+0x13200], RZ ;  /* 0x013200ffffff99a7 */ /* 0x000fe20008200404 */
[----:B------:R-:W-:Y:S07]  /*12b90*/  @!P1 ARRIVES.LDGSTSBAR.64.TRANSCNT [UR4+0x13200] ;  /* 0x01320000ff0099b0 */ /* 0x000fee0008000a84 */
[----:B------:R-:W-:Y:S05]  /*12ba0*/  @P0 BRA.U.ANY `(.L_x_471) ;  /* 0xfffffffd00e80947 */ /* 0x000fea000393ffff */
[----:B-1----:R-:W2:Y:S02]  /*12bb0*/  LDL.LU R2, [R1+0x40] ;  /* 0x0000400001027983 */ /* 0x002ea40000300800 */
        /* <DEDUP_REMOVED lines=10> */
[----:B-12---:R-:W-:Y:S05]  /*12c60*/  @!P0 BRA `(.L_x_473) ;  /* 0x0000003000b08947 */ /* 0x006fea0003800000 */
.L_x_580:
[----:B------:R-:W-:Y:S05]  /*12c70*/  BSYNC B0 ;  /* 0x0000000000007941 */ /* 0x000fea0003800000 */
.L_x_472:
[----:B------:R-:W2:Y:S02]  /*12c80*/  LDL.LU R0, [R1+0x2c] ;  /* 0x00002c0001007983 */ /* 0x000ea40000300800 */
[----:B--2---:R-:W-:-:S13]  /*12c90*/  ISETP.GE.AND P0, PT, R0, 0xa1, PT ;  /* 0x000000a10000780c */ /* 0x004fda0003f06270 */
[----:B------:R-:W-:Y:S05]  /*12ca0*/  @!P0 BRA `(.L_x_474) ;  /* 0x0000000800f48947 */ /* 0x000fea0003800000 */
[----:B------:R-:W2:Y:S01]  /*12cb0*/  LDL.LU R0, [R1+0x38] ;  /* 0x0000380001007983 */ /* 0x000ea20000300800 */
[----:B0-----:R-:W-:Y:S02]  /*12cc0*/  IMAD.MOV.U32 R6, RZ, RZ, R24 ;  /* 0x000000ffff067224 */ /* 0x001fe400078e0018 */
[----:B------:R-:W-:Y:S02]  /*12cd0*/  IMAD.MOV.U32 R7, RZ, RZ, R26 ;  /* 0x000000ffff077224 */ /* 0x000fe400078e001a */
[----:B--2---:R-:W-:-:S07]  /*12ce0*/  VIADD R0, R0, 0xfffffffe ;  /* 0xfffffffe00007836 */ /* 0x004fce0000000000 */
.L_x_494:
        /* <DEDUP_REMOVED lines=15> */
[----:B------:R-:W0:Y:S01]  /*12de0*/  LDC R8, c[0x0][0x43c] ;  /* 0x00010f00ff087b82 */ /* 0x000e220000000800 */
[----:B------:R-:W-:Y:S01]  /*12df0*/  ULDC.64 UR6, c[0x0][0x428] ;  /* 0x00010a0000067ab9 */ /* 0x000fe20000000a00 */
[----:B0-----:R-:W-:-:S13]  /*12e00*/  ISETP.NE.AND P0, PT, R8, 0x1, PT ;  /* 0x000000010800780c */ /* 0x001fda0003f05270 */
[----:B-1----:R-:W0:Y:S02]  /*12e10*/  @P0 LDC.64 R2, c[0x0][0x440] ;  /* 0x00011000ff020b82 */ /* 0x002e240000000a00 */
        /* <DEDUP_REMOVED lines=8> */
[----:B------:R-:W-:-:S05]  /*12ea0*/  IMAD.WIDE.U32 R2, R28, UR6, R2 ;  /* 0x000000061c027c25 */ /* 0x000fca000f8e0002 */
[----:B------:R-:W-:Y:S02]  /*12eb0*/  IADD3 R3, R4, R3, RZ ;  /* 0x0000000304037210 */ /* 0x000fe40007ffe0ff */
[----:B------:R-:W-:-:S04]  /*12ec0*/  LEA R4, P0, R2, UR4, 0x2 ;  /* 0x0000000402047c11 */ /* 0x000fc8000f8010ff */
[----:B------:R-:W-:-:S05]  /*12ed0*/  LEA.HI.X R5, R2, UR5, R3, 0x2, P0 ;  /* 0x0000000502057c11 */ /* 0x000fca00080f1403 */
[----:B------:R0:W5:Y:S04]  /*12ee0*/  LDG.E R23, desc[UR40][R4.64] ;  /* 0x0000002804177981 */ /* 0x000168000c1e1900 */
.L_x_477:
[----:B0-----:R-:W-:Y:S01]  /*12ef0*/  IMAD R4, R24, 0x8, R22 ;  /* 0x0000000818047824 */ /* 0x001fe200078e0216 */
[----:B-1----:R-:W-:Y:S01]  /*12f00*/  SHF.L.U32 R3, R26, 0x1f, RZ ;  /* 0x0000001f1a037819 */ /* 0x002fe200000006ff */
[----:B------:R-:W0:Y:S01]  /*12f10*/  S2R R2, SR_TID.X ;  /* 0x0000000000027919 */ /* 0x000e220000002100 */
[----:B------:R-:W-:Y:S02]  /*12f20*/  BSSY B1, `(.L_x_478) ;  /* 0x0000005000017945 */ /* 0x000fe40003800000 */
[----:B------:R-:W1:Y:S01]  /*12f30*/  SYNCS.PHASECHK.TRANS64.TRYWAIT P0, [R4+URZ+0x13280], R3 ;  /* 0x01328003040075a7 */ /* 0x000e62000800017f */
[----:B0-----:R-:W-:-:S04]  /*12f40*/  LOP3.LUT R2, R2, 0x7f, RZ, 0xc0, !PT ;  /* 0x0000007f02027812 */ /* 0x001fc800078ec0ff */
[----:B------:R-:W-:Y:S01]  /*12f50*/  ISETP.NE.AND P1, PT, R2, RZ, PT ;  /* 0x000000ff0200720c */ /* 0x000fe20003f25270 */
[----:B-1----:R-:W-:-:S12]  /*12f60*/  @!P0 BRA `(.L_x_479) ;  /* 0x0000003000048947 */ /* 0x002fd80003800000 */
.L_x_581:
[----:B------:R-:W-:Y:S05]  /*12f70*/  BSYNC B1 ;  /* 0x0000000000017941 */ /* 0x000fea0003800000 */
.L_x_478:
        /* <DEDUP_REMOVED lines=9> */
.L_x_481:
[----:B------:R-:W-:Y:S05]  /*13010*/  BSYNC B1 ;  /* 0x0000000000017941 */ /* 0x000fea0003800000 */
.L_x_480:
[----:B------:R-:W2:Y:S01]  /*13020*/  LDL R5, [R1+0x4] ;  /* 0x0000040001057983 */ /* 0x000ea20000100800 */
[----:B------:R-:W-:Y:S01]  /*13030*/  IMAD.MOV.U32 R10, RZ, RZ, RZ ;  /* 0x000000ffff0a7224 */ /* 0x000fe200078e00ff */
[----:B------:R-:W-:Y:S01]  /*13040*/  UIADD3 UR4, UP0, UR38, 0x470, URZ ;  /* 0x0000047026047890 */ /* 0x000fe2000ff1e03f */
[----:B------:R-:W-:Y:S01]  /*13050*/  IMAD R2, R24, 0x2800, R22 ;  /* 0x0000280018027824 */ /* 0x000fe200078e0216 */
[----:B------:R-:W-:Y:S01]  /*13060*/  PLOP3.LUT P0, PT, PT, PT, PT, 0x80, 0x0 ;  /* 0x000000000000781c */ /* 0x000fe20003f0f070 */
[----:B------:R-:W-:Y:S01]  /*13070*/  UMOV UR6, 0x0 ;  /* 0x0000000000067882 */ /* 0x000fe20000000000 */
[----:B------:R-:W-:Y:S01]  /*13080*/  R2UR UR10, R10 ;  /* 0x000000000a0a72ca */ /* 0x000fe200000e0000 */
[----:B------:R-:W-:Y:S01]  /*13090*/  VIADD R9, R2, 0x6000 ;  /* 0x0000600002097836 */ /* 0x000fe20000000000 */
[----:B------:R-:W-:Y:S01]  /*130a0*/  UIADD3.X UR5, URZ, UR39, URZ, UP0, !UPT ;  /* 0x000000273f057290 */ /* 0x000fe200087fe43f */
[----:B------:R-:W-:Y:S01]  /*130b0*/  UMOV UR7, 0x14f00000 ;  /* 0x14f0000000077882 */ /* 0x000fe20000000000 */
[----:B--2---:R-:W-:-:S02]  /*130c0*/  IMAD R5, R8, 0xa0, R5 ;  /* 0x000000a008057824 */ /* 0x004fc400078e0205 */
[----:B------:R-:W-:-:S09]  /*130d0*/  VIADD R8, R4, 0x13270 ;  /* 0x0001327004087836 */ /* 0x000fd20000000000 */
.L_x_482:
[----:B------:R-:W-:-:S13]  /*130e0*/  @P0 ELECT P2, URZ, PT ;  /* 0x00000000003f082f */ /* 0x000fda0003840000 */
[----:B-----5:R-:W-:Y:S02]  /*130f0*/  @P2 R2UR UR13, R23 ;  /* 0x00000000170d22ca */ /* 0x020fe400000e0000 */
        /* <DEDUP_REMOVED lines=11> */
.L_x_582:
[----:B------:R-:W-:Y:S05]  /*131b0*/  BSYNC B1 ;  /* 0x0000000000017941 */ /* 0x000fea0003800000 */
.L_x_483:
        /* <DEDUP_REMOVED lines=11> */
.L_x_486:
[----:B------:R-:W-:Y:S05]  /*13270*/  BSYNC B1 ;  /* 0x0000000000017941 */ /* 0x000fea0003800000 */
.L_x_485:
        /* <DEDUP_REMOVED lines=8> */
.L_x_487:
        /* <DEDUP_REMOVED lines=10> */
.L_x_476:
[----:B------:R-:W-:Y:S05]  /*133a0*/  BSYNC B0 ;  /* 0x0000000000007941 */ /* 0x000fea0003800000 */
.L_x_475:
[----:B-1----:R-:W2:Y:S02]  /*133b0*/  LDL R3, [R1+0x48] ;  /* 0x0000480001037983 */ /* 0x002ea40000100800 */
[----:B--2---:R-:W-:-:S13]  /*133c0*/  ISETP.NE.AND P0, PT, R3, 0x3, PT ;  /* 0x000000030300780c */ /* 0x004fda0003f05270 */
[----:B------:R-:W-:Y:S05]  /*133d0*/  @!P0 BRA `(.L_x_488) ;  /* 0x0000000000048947 */ /* 0x000fea0003800000 */
[----:B------:R-:W-:Y:S01]  /*133e0*/  BPT.TRAP 0x1 ;  /* 0x000000040000795c */ /* 0x000fe20000300000 */
.L_x_488:
[----:B------:R-:W2:Y:S01]  /*133f0*/  LDL R4, [R1+0x18] ;  /* 0x0000180001047983 */ /* 0x000ea20000100800 */
[----:B------:R-:W-:Y:S01]  /*13400*/  LOP3.LUT R2, R7, 0x1, RZ, 0x3c, !PT ;  /* 0x0000000107027812 */ /* 0x000fe200078e3cff */
[----:B------:R-:W-:Y:S01]  /*13410*/  IMAD R3, R6, 0x8, R22 ;  /* 0x0000000806037824 */ /* 0x000fe200078e0216 */
[----:B------:R-:W-:Y:S02]  /*13420*/  BSSY B0, `(.L_x_489) ;  /* 0x0000005000007945 */ /* 0x000fe40003800000 */
[----:B------:R-:W-:-:S04]  /*13430*/  SHF.L.U32 R2, R2, 0x1f, RZ ;  /* 0x0000001f02027819 */ /* 0x000fc800000006ff */
[----:B------:R-:W0:Y:S01]  /*13440*/  SYNCS.PHASECHK.TRANS64.TRYWAIT P0, [R3+URZ+0x13270], R2 ;  /* 0x01327002030075a7 */ /* 0x000e22000800017f */
[----:B--2---:R-:W-:Y:S01]  /*13450*/  ISETP.NE.AND P1, PT, R4, 0x3, PT ;  /* 0x000000030400780c */ /* 0x004fe20003f25270 */
[----:B0-----:R-:W-:-:S12]  /*13460*/  @!P0 BRA `(.L_x_490) ;  /* 0x0000002800ec8947 */ /* 0x001fd80003800000 */
.L_x_583:
[----:B------:R-:W-:Y:S05]  /*13470*/  BSYNC B0 ;  /* 0x0000000000007941 */ /* 0x000fea0003800000 */
.L_x_489:
[----:B------:R-:W-:Y:S05]  /*13480*/  @!P1 BRA `(.L_x_491) ;  /* 0x0000000000049947 */ /* 0x000fea0003800000 */
[----:B------:R-:W-:Y:S01]  /*13490*/  BPT.TRAP 0x1 ;  /* 0x000000040000795c */ /* 0x000fe20000300000 */
.L_x_491:
[----:B0-----:R-:W-:Y:S01]  /*134a0*/  SHF.L.U32 R2, R7, 0x1f, RZ ;  /* 0x0000001f07027819 */ /* 0x001fe200000006ff */
[----:B------:R-:W-:-:S03]  /*134b0*/  IMAD R10, R6, 0x2800, RZ ;  /* 0x00002800060a7824 */ /* 0x000fc600078e02ff */
[----:B------:R-:W0:Y:S02]  /*134c0*/  SYNCS.PHASECHK.TRANS64.TRYWAIT P0, [R3+URZ+0x13260], R2 ;  /* 0x01326002030075a7 */ /* 0x000e24000800017f */
[----:B0-----:R-:W-:Y:S05]  /*134d0*/  @!P0 BRA `(.L_x_492) ;  /* 0x0000002800e48947 */ /* 0x001fea0003800000 */
.L_x_584:
[----:B------:R-:W0:Y:S04]  /*134e0*/  LDL R4, [R1+0xc] ;  /* 0x00000c0001047983 */ /* 0x000e280000100800 */
[----:B------:R-:W2:Y:S01]  /*134f0*/  LDL R11, [R1+0x8] ;  /* 0x00000800010b7983 */ /* 0x000ea20000100800 */
[----:B------:R-:W-:Y:S05]  /*13500*/  WARPSYNC.ALL ;  /* 0x0000000000007948 */ /* 0x000fea0003800000 */
[----:B0-----:R-:W-:-:S02]  /*13510*/  LOP3.LUT R2, R10, R4, RZ, 0xfc, !PT ;  /* 0x000000040a027212 */ /* 0x001fc400078efcff */
[----:B--2---:R-:W-:-:S03]  /*13520*/  LOP3.LUT R12, R10, R11, RZ, 0xfc, !PT ;  /* 0x0000000b0a0c7212 */ /* 0x004fc600078efcff */
[C---:B------:R-:W-:Y:S02]  /*13530*/  IMAD.IADD R2, R22.reuse, 0x1, R2 ;  /* 0x0000000116027824 */ /* 0x040fe400078e0202 */
[----:B------:R-:W-:-:S03]  /*13540*/  IMAD.IADD R12, R22, 0x1, R12 ;  /* 0x00000001160c7824 */ /* 0x000fc600078e020c */
[----:B------:R-:W0:Y:S02]  /*13550*/  LDSM.16.MT88.4 R4, [R2+0x6000] ;  /* 0x006000000204783b */ /* 0x000e240000004200 */
        /* <DEDUP_REMOVED lines=37> */
.L_x_493:
[----:B------:R-:W2:Y:S01]  /*137b0*/  S2R R2, SR_TID.X ;  /* 0x0000000000027919 */ /* 0x000ea20000002100 */
[----:B-1----:R1:W-:Y:S01]  /*137c0*/  SYNCS.ARRIVE.TRANS64.A1T0 RZ, [R3+URZ+0x13250], RZ ;  /* 0x013250ff03ff79a7 */ /* 0x0023e2000810003f */
[----:B------:R-:W-:Y:S02]  /*137d0*/  IMAD.MOV.U32 R6, RZ, RZ, R24 ;  /* 0x000000ffff067224 */ /* 0x000fe400078e0018 */
[----:B------:R-:W-:Y:S01]  /*137e0*/  IMAD.MOV.U32 R7, RZ, RZ, R26 ;  /* 0x000000ffff077224 */ /* 0x000fe200078e001a */
[----:B--2---:R-:W-:Y:S01]  /*137f0*/  LOP3.LUT R2, R2, 0x7f, RZ, 0xc0, !PT ;  /* 0x0000007f02027812 */ /* 0x004fe200078ec0ff */
[----:B------:R-:W-:Y:S03]  /*13800*/  BAR.SYNC.DEFER_BLOCKING 0x2, 0x80 ;  /* 0x0082000000007b1d */ /* 0x000fe60000010000 */
[----:B------:R-:W-:-:S13]  /*13810*/  ISETP.NE.AND P0, PT, R2, RZ, PT ;  /* 0x000000ff0200720c */ /* 0x000fda0003f05270 */
[----:B-1----:R-:W-:-:S05]  /*13820*/  @!P0 VIADD R3, R3, 0x13280 ;  /* 0x0001328003038836 */ /* 0x002fca0000000000 */
[----:B------:R-:W-:-:S04]  /*13830*/  @!P0 PRMT R3, RZ, 0x654, R3 ;  /* 0x00000654ff038816 */ /* 0x000fc80000000003 */
[----:B------:R2:W-:Y:S01]  /*13840*/  @!P0 SYNCS.ARRIVE.TRANS64.RED.A1T0 RZ, [R3+URZ], RZ ;  /* 0x000000ff03ff89a7 */ /* 0x0005e2000810043f */
[C---:B------:R-:W-:Y:S01]  /*13850*/  ISETP.GT.AND P0, PT, R0.reuse, RZ, PT ;  /* 0x000000ff0000720c */ /* 0x040fe20003f04270 */
[----:B------:R-:W-:-:S12]  /*13860*/  VIADD R0, R0, 0xffffffff ;  /* 0xffffffff00007836 */ /* 0x000fd80000000000 */
[----:B--2---:R-:W-:Y:S05]  /*13870*/  @P0 BRA `(.L_x_494) ;  /* 0xfffffff4001c0947 */ /* 0x004fea000383ffff */
.L_x_474:
[----:B------:R-:W1:Y:S02]  /*13880*/  S2R R2, SR_TID.X ;  /* 0x0000000000027919 */ /* 0x000e640000002100 */
[----:B-1----:R-:W-:Y:S02]  /*13890*/  LOP3.LUT R3, R2, 0x7f, RZ, 0xc0, !PT ;  /* 0x0000007f02037812 */ /* 0x002fe400078ec0ff */
[----:B------:R-:W2:Y:S01]  /*138a0*/  LDL R2, [R1+0x48] ;  /* 0x0000480001027983 */ /* 0x000ea20000100800 */
[----:B------:R-:W-:Y:S01]  /*138b0*/  BSSY B0, `(.L_x_495) ;  /* 0x0000010000007945 */ /* 0x000fe20003800000 */
[----:B------:R-:W-:Y:S02]  /*138c0*/  ISETP.NE.AND P0, PT, R3, RZ, PT ;  /* 0x000000ff0300720c */ /* 0x000fe40003f05270 */
[----:B--2---:R-:W-:-:S11]  /*138d0*/  ISETP.NE.AND P2, PT, R2, 0x3, PT ;  /* 0x000000030200780c */ /* 0x004fd60003f45270 */
[----:B------:R-:W-:Y:S05]  /*138e0*/  @P0 BRA `(.L_x_496) ;  /* 0x0000000000300947 */ /* 0x000fea0003800000 */
[----:B------:R-:W1:Y:S01]  /*138f0*/  S2R R5, SR_LANEID ;  /* 0x0000000000057919 */ /* 0x000e620000000000 */
[----:B------:R-:W-:Y:S01]  /*13900*/  VOTEU.ANY UR4, UPT, PT ;  /* 0x0000000000047886 */ /* 0x000fe200038e0100 */
[----:B------:R-:W2:Y:S01]  /*13910*/  LDC.64 R2, c[0x0][0xc60] ;  /* 0x00031800ff027b82 */ /* 0x000ea20000000a00 */
[----:B------:R-:W1:Y:S02]  /*13920*/  FLO.U32 R0, UR4 ;  /* 0x0000000400007d00 */ /* 0x000e6400080e0000 */
[----:B-1----:R-:W-:-:S06]  /*13930*/  ISETP.EQ.U32.AND P1, PT, R0, R5, PT ;  /* 0x000000050000720c */ /* 0x002fcc0003f22070 */
[----:B------:R-:W2:Y:S07]  /*13940*/  POPC R5, UR4 ;  /* 0x0000000400057d09 */ /* 0x000eae0008000000 */
[----:B--2---:R-:W2:Y:S01]  /*13950*/  @P1 ATOMG.E.ADD.STRONG.GPU PT, R3, desc[UR40][R2.64], R5 ;  /* 0x00000005020319a8 */ /* 0x004ea200081ee1e8 */
[----:B------:R-:W1:Y:S02]  /*13960*/  S2R R4, SR_LTMASK ;  /* 0x0000000000047919 */ /* 0x000e640000003900 */
[----:B-1----:R-:W-:-:S04]  /*13970*/  LOP3.LUT R4, R4, UR4, RZ, 0xc0, !PT ;  /* 0x0000000404047c12 */ /* 0x002fc8000f8ec0ff */
[----:B0-----:R-:W0:Y:S01]  /*13980*/  POPC R7, R4 ;  /* 0x0000000400077309 */ /* 0x001e220000000000 */
[----:B--2---:R-:W0:Y:S02]  /*13990*/  SHFL.IDX PT, R0, R3, R0, 0x1f ;  /* 0x00001f0003007589 */ /* 0x004e2400000e0000 */
[----:B0-----:R-:W-:-:S07]  /*139a0*/  IADD3 R16, R0, UR36, R7 ;  /* 0x0000002400107c10 */ /* 0x001fce000fffe007 */
.L_x_496:
[----:B------:R-:W-:Y:S05]  /*139b0*/  BSYNC B0 ;  /* 0x0000000000007941 */ /* 0x000fea0003800000 */
.L_x_495:
[----:B------:R-:W-:Y:S05]  /*139c0*/  @!P2 BRA `(.L_x_497) ;  /* 0x000000000004a947 */ /* 0x000fea0003800000 */
[----:B------:R-:W-:Y:S01]  /*139d0*/  BPT.TRAP 0x1 ;  /* 0x000000040000795c */ /* 0x000fe20000300000 */
.L_x_497:
[----:B------:R-:W2:Y:S01]  /*139e0*/  LDL R2, [R1+0x18] ;  /* 0x0000180001027983 */ /* 0x000ea20000100800 */
[----:B------:R-:W-:Y:S01]  /*139f0*/  LOP3.LUT R0, R26, 0x1, RZ, 0x3c, !PT ;  /* 0x000000011a007812 */ /* 0x000fe200078e3cff */
[----:B------:R-:W-:Y:S01]  /*13a00*/  IMAD R3, R24, 0x8, R22 ;  /* 0x0000000818037824 */ /* 0x000fe200078e0216 */
[----:B------:R-:W-:Y:S02]  /*13a10*/  BSSY B0, `(.L_x_498) ;  /* 0x0000005000007945 */ /* 0x000fe40003800000 */
[----:B------:R-:W-:-:S04]  /*13a20*/  SHF.L.U32 R0, R0, 0x1f, RZ ;  /* 0x0000001f00007819 */ /* 0x000fc800000006ff */
[----:B------:R-:W1:Y:S01]  /*13a30*/  SYNCS.PHASECHK.TRANS64.TRYWAIT P1, [R3+URZ+0x13270], R0 ;  /* 0x01327000030075a7 */ /* 0x000e62000802017f */
[----:B--2---:R-:W-:Y:S01]  /*13a40*/  ISETP.NE.AND P2, PT, R2, 0x3, PT ;  /* 0x000000030200780c */ /* 0x004fe20003f45270 */
[----:B-1----:R-:W-:-:S12]  /*13a50*/  @!P1 BRA `(.L_x_499) ;  /* 0x0000002400989947 */ /* 0x002fd80003800000 */
.L_x_585:
[----:B------:R-:W-:Y:S05]  /*13a60*/  BSYNC B0 ;  /* 0x0000000000007941 */ /* 0x000fea0003800000 */
.L_x_498:
[----:B------:R-:W-:Y:S05]  /*13a70*/  @!P2 BRA `(.L_x_500) ;  /* 0x000000000004a947 */ /* 0x000fea0003800000 */
[----:B------:R-:W-:Y:S01]  /*13a80*/  BPT.TRAP 0x1 ;  /* 0x000000040000795c */ /* 0x000fe20000300000 */
.L_x_500:
[----:B-1----:R-:W-:-:S04]  /*13a90*/  SHF.L.U32 R0, R26, 0x1f, RZ ;  /* 0x0000001f1a007819 */ /* 0x002fc800000006ff */
[----:B------:R-:W1:Y:S02]  /*13aa0*/  SYNCS.PHASECHK.TRANS64.TRYWAIT P1, [R3+URZ+0x13260], R0 ;  /* 0x01326000030075a7 */ /* 0x000e64000802017f */
[----:B-1----:R-:W-:Y:S05]  /*13ab0*/  @!P1 BRA `(.L_x_501) ;  /* 0x0000002400949947 */ /* 0x002fea0003800000 */
.L_x_586:
[----:B------:R-:W2:Y:S04]  /*13ac0*/  LDL R4, [R1+0xc] ;  /* 0x00000c0001047983 */ /* 0x000ea80000100800 */
[----:B0-----:R-:W3:Y:S01]  /*13ad0*/  LDL R10, [R1+0x8] ;  /* 0x00000800010a7983 */ /* 0x001ee20000100800 */
[----:B------:R-:W-:Y:S01]  /*13ae0*/  IMAD R2, R24, 0x2800, RZ ;  /* 0x0000280018027824 */ /* 0x000fe200078e02ff */
[----:B------:R-:W-:Y:S05]  /*13af0*/  WARPSYNC.ALL ;  /* 0x0000000000007948 */ /* 0x000fea0003800000 */
[----:B--2---:R-:W-:-:S02]  /*13b00*/  LOP3.LUT R5, R2, R4, RZ, 0xfc, !PT ;  /* 0x0000000402057212 */ /* 0x004fc400078efcff */
[----:B---3--:R-:W-:-:S03]  /*13b10*/  LOP3.LUT R2, R2, R10, RZ, 0xfc, !PT ;  /* 0x0000000a02027212 */ /* 0x008fc600078efcff */
[C---:B-1----:R-:W-:Y:S02]  /*13b20*/  IMAD.IADD R0, R22.reuse, 0x1, R5 ;  /* 0x0000000116007824 */ /* 0x042fe400078e0205 */
        /* <DEDUP_REMOVED lines=39> */
.L_x_502:
[----:B-1----:R1:W-:Y:S01]  /*13da0*/  SYNCS.ARRIVE.TRANS64.A1T0 RZ, [R3+URZ+0x13250], RZ ;  /* 0x013250ff03ff79a7 */ /* 0x0023e2000810003f */
[----:B------:R-:W-:Y:S02]  /*13db0*/  @!P0 VIADD R0, R3, 0x13280 ;  /* 0x0001328003008836 */ /* 0x000fe40000000000 */
[----:B------:R-:W-:-:S03]  /*13dc0*/  VIADD R24, R24, 0x1 ;  /* 0x0000000118187836 */ /* 0x000fc60000000000 */
[----:B------:R-:W-:Y:S01]  /*13dd0*/  @!P0 PRMT R0, RZ, 0x654, R0 ;  /* 0x00000654ff008816 */ /* 0x000fe20000000000 */
[----:B------:R-:W-:Y:S06]  /*13de0*/  BAR.SYNC.DEFER_BLOCKING 0x2, 0x80 ;  /* 0x0082000000007b1d */ /* 0x000fec0000010000 */
[----:B------:R2:W-:Y:S01]  /*13df0*/  @!P0 SYNCS.ARRIVE.TRANS64.RED.A1T0 RZ, [R0+URZ], RZ ;  /* 0x000000ff00ff89a7 */ /* 0x0005e2000810043f */
[----:B------:R-:W-:-:S04]  /*13e00*/  ISETP.NE.AND P0, PT, R24, 0x2, PT ;  /* 0x000000021800780c */ /* 0x000fc80003f05270 */
[----:B-1----:R-:W-:Y:S02]  /*13e10*/  SEL R3, RZ, 0x1, P0 ;  /* 0x00000001ff037807 */ /* 0x002fe40000000000 */
[----:B------:R-:W-:Y:S02]  /*13e20*/  SEL R24, R24, RZ, P0 ;  /* 0x000000ff18187207 */ /* 0x000fe40000000000 */
[----:B--2---:R-:W-:-:S07]  /*13e30*/  LOP3.LUT R26, R26, R3, RZ, 0x3c, !PT ;  /* 0x000000031a1a7212 */ /* 0x004fce00078e3cff */
.L_x_451:
[----:B------:R-:W2:Y:S02]  /*13e40*/  LDL R0, [R1] ;  /* 0x0000000001007983 */ /* 0x000ea40000100800 */
[----:B--2---:R-:W-:-:S13]  /*13e50*/  LOP3.LUT P0, RZ, R0, 0x2, RZ, 0xc0, !PT ;  /* 0x0000000200ff7812 */ /* 0x004fda000780c0ff */
[----:B------:R-:W-:Y:S05]  /*13e60*/  @!P0 BRA `(.L_x_503) ;  /* 0x0000000000248947 */ /* 0x000fea0003800000 */
[----:B------:R-:W-:Y:S05]  /*13e70*/  WARPSYNC.ALL ;  /* 0x0000000000007948 */ /* 0x000fea0003800000 */
[----:B------:R-:W1:Y:S08]  /*13e80*/  S2UR UR5, SR_CgaCtaId ;  /* 0x00000000000579c3 */ /* 0x000e700000008800 */
[----:B------:R-:W-:Y:S06]  /*13e90*/  BAR.SYNC.DEFER_BLOCKING 0x5, 0x200 ;  /* 0x0148000000007b1d */ /* 0x000fec0000010000 */
[----:B------:R-:W-:-:S02]  /*13ea0*/  UMOV UR4, 0x400 ;  /* 0x0000040000047882 */ /* 0x000fc40000000000 */
[----:B-1----:R-:W-:-:S06]  /*13eb0*/  ULEA UR4, UR5, UR4, 0x18 ;  /* 0x0000000405047291 */ /* 0x002fcc000f8ec03f */
[----:B------:R-:W-:-:S05]  /*13ec0*/  IMAD.U32 R22, RZ, RZ, UR4 ;  /* 0x00000004ff167e24 */ /* 0x000fca000f8e00ff */
[----:B------:R1:W2:Y:S01]  /*13ed0*/  LDS.128 R16, [R22+0x132d0] ;  /* 0x0132d00016107984 */ /* 0x0002a20000000c00 */
[----:B------:R-:W-:Y:S06]  /*13ee0*/  BAR.ARV 0x4, 0x200 ;  /* 0x0108000000007b1d */ /* 0x000fec0000002000 */
[----:B------:R-:W-:Y:S05]  /*13ef0*/  BRA `(.L_x_504) ;  /* 0x0000000800407947 */ /* 0x000fea0003800000 */
.L_x_503:
[----:B------:R-:W0:Y:S01]  /*13f00*/  S2R R0, SR_TID.X ;  /* 0x0000000000007919 */ /* 0x000e220000002100 */
[----:B------:R-:W-:Y:S01]  /*13f10*/  UMOV UR4, 0xffffffff ;  /* 0xffffffff00047882 */ /* 0x000fe20000000000 */
[----:B0-----:R-:W-:-:S04]  /*13f20*/  LOP3.LUT R8, R0, 0x1f, RZ, 0xc0, !PT ;  /* 0x0000001f00087812 */ /* 0x001fc800078ec0ff */
[----:B------:R-:W-:Y:S01]  /*13f30*/  ISETP.NE.AND P0, PT, R8, 0x1f, PT ;  /* 0x0000001f0800780c */ /* 0x000fe20003f05270 */
[----:B------:R-:W-:-:S12]  /*13f40*/  BRA.DIV UR4, `(.L_x_505) ;  /* 0x0000002204847947 */ /* 0x000fd8000b800000 */
[----:B------:R-:W-:Y:S01]  /*13f50*/  IMAD.IADD R5, R19, 0x1, R8 ;  /* 0x0000000113057824 */ /* 0x000fe200078e0208 */
[----:B------:R-:W-:-:S04]  /*13f60*/  ULDC UR4, c[0x0][0xc3c] ;  /* 0x00030f0000047ab9 */ /* 0x000fc80000000800 */
[----:B------:R-:W-:-:S13]  /*13f70*/  ISETP.GE.OR P1, PT, R5, UR4, !P0 ;  /* 0x0000000405007c0c */ /* 0x000fda000c726670 */
[----:B------:R-:W0:Y:S02]  /*13f80*/  @!P1 LDC.64 R2, c[0x0][0xc80] ;  /* 0x00032000ff029b82 */ /* 0x000e240000000a00 */
[----:B0-----:R-:W-:-:S06]  /*13f90*/  @!P1 IMAD.WIDE R2, R5, 0x4, R2 ;  /* 0x0000000405029825 */ /* 0x001fcc00078e0202 */
[----:B------:R0:W2:Y:S01]  /*13fa0*/  @!P1 LDG.E R3, desc[UR40][R2.64] ;  /* 0x0000002802039981 */ /* 0x0000a2000c1e1900 */
[C---:B------:R-:W-:Y:S02]  /*13fb0*/  ISETP.GE.U32.AND P2, PT, R8.reuse, 0x2, PT ;  /* 0x000000020800780c */ /* 0x040fe40003f46070 */
[C---:B------:R-:W-:Y:S01]  /*13fc0*/  ISETP.GE.U32.AND P3, PT, R8.reuse, 0x4, PT ;  /* 0x000000040800780c */ /* 0x040fe20003f66070 */
[----:B------:R-:W-:Y:S01]  /*13fd0*/  SHFL.IDX PT, R0, R16, RZ, 0x1f ;  /* 0x00001fff10007589 */ /* 0x000fe200000e0000 */
[C---:B------:R-:W-:Y:S02]  /*13fe0*/  ISETP.GE.U32.AND P4, PT, R8.reuse, 0x8, PT ;  /* 0x000000080800780c */ /* 0x040fe40003f86070 */
[C---:B------:R-:W-:Y:S01]  /*13ff0*/  ISETP.GE.U32.AND P5, PT, R8.reuse, 0x10, PT ;  /* 0x000000100800780c */ /* 0x040fe20003fa6070 */
[----:B------:R-:W-:Y:S01]  /*14000*/  SHFL.IDX PT, R4, R16, 0x1, 0x1f ;  /* 0x00201f0010047f89 */ /* 0x000fe200000e0000 */
[----:B0-----:R-:W-:Y:S02]  /*14010*/  IMAD.MOV.U32 R2, RZ, RZ, RZ ;  /* 0x000000ffff027224 */ /* 0x001fe400078e00ff */
[----:B--2---:R-:W-:Y:S01]  /*14020*/  @!P1 IMAD.MOV.U32 R2, RZ, RZ, R3 ;  /* 0x000000ffff029224 */ /* 0x004fe200078e0003 */
[----:B------:R-:W-:-:S04]  /*14030*/  ISETP.NE.AND P1, PT, R8, RZ, PT ;  /* 0x000000ff0800720c */ /* 0x000fc80003f25270 */
[----:B------:R-:W0:Y:S02]  /*14040*/  SHFL.UP PT, R14, R2, 0x1, RZ ;  /* 0x04200000020e7989 */ /* 0x000e2400000e00ff */
[----:B0-----:R-:W-:-:S05]  /*14050*/  SEL R5, R14, RZ, P1 ;  /* 0x000000ff0e057207 */ /* 0x001fca0000800000 */
[----:B------:R-:W-:-:S05]  /*14060*/  IMAD.IADD R5, R2, 0x1, R5 ;  /* 0x0000000102057824 */ /* 0x000fca00078e0205 */
[----:B------:R-:W0:Y:S02]  /*14070*/  SHFL.UP PT, R14, R5, 0x2, RZ ;  /* 0x04400000050e7989 */ /* 0x000e2400000e00ff */
[----:B0-----:R-:W-:-:S04]  /*14080*/  SEL R6, R14, RZ, P2 ;  /* 0x000000ff0e067207 */ /* 0x001fc80001000000 */
[----:B------:R-:W-:-:S05]  /*14090*/  IADD3 R6, R5, R6, RZ ;  /* 0x0000000605067210 */ /* 0x000fca0007ffe0ff */
        /* <DEDUP_REMOVED lines=9> */
[----:B------:R0:W1:Y:S02]  /*14130*/  SHFL.IDX PT, R14, R3, 0x1f, 0x1f ;  /* 0x03e01f00030e7f89 */ /* 0x00006400000e0000 */
.L_x_596:
[----:B------:R-:W-:Y:S02]  /*14140*/  ULDC UR4, c[0x0][0xc38] ;  /* 0x00030e0000047ab9 */ /* 0x000fe40000000800 */
[----:B------:R-:W-:-:S04]  /*14150*/  IMAD.U32 R16, RZ, RZ, UR4 ;  /* 0x00000004ff107e24 */ /* 0x000fc8000f8e00ff */
[----:B-1----:R-:W-:-:S04]  /*14160*/  IMAD R5, R14, R16, RZ ;  /* 0x000000100e057224 */ /* 0x002fc800078e02ff */
[----:B------:R-:W-:-:S05]  /*14170*/  IMAD.IADD R4, R4, 0x1, R5 ;  /* 0x0000000104047824 */ /* 0x000fca00078e0205 */
[----:B------:R-:W-:-:S13]  /*14180*/  ISETP.GT.AND P6, PT, R4, R0, PT ;  /* 0x000000000400720c */ /* 0x000fda0003fc4270 */
[----:B------:R-:W-:Y:S05]  /*14190*/  @P6 BRA `(.L_x_506) ;  /* 0x00000000009c6947 */ /* 0x000fea0003800000 */
.L_x_511:
[----:B------:R-:W1:Y:S01]  /*141a0*/  LDC R6, c[0x0][0xc3c] ;  /* 0x00030f00ff067b82 */ /* 0x000e620000000800 */
[----:B------:R-:W-:-:S05]  /*141b0*/  VIADD R19, R19, 0x1f ;  /* 0x0000001f13137836 */ /* 0x000fca0000000000 */
[----:B-1----:R-:W-:-:S13]  /*141c0*/  ISETP.GE.AND P6, PT, R19, R6, PT ;  /* 0x000000061300720c */ /* 0x002fda0003fc6270 */
[----:B------:R-:W-:Y:S05]  /*141d0*/  @P6 BRA `(.L_x_507) ;  /* 0x0000000400446947 */ /* 0x000fea0003800000 */
[----:B------:R-:W1:Y:S01]  /*141e0*/  S2R R2, SR_TID.X ;  /* 0x0000000000027919 */ /* 0x000e620000002100 */
[----:B------:R-:W-:Y:S01]  /*141f0*/  BSSY B0, `(.L_x_508) ;  /* 0x0000009000007945 */ /* 0x000fe20003800000 */
[----:B-1----:R-:W-:-:S05]  /*14200*/  LOP3.LUT R2, R2, 0x1f, RZ, 0xc0, !PT ;  /* 0x0000001f02027812 */ /* 0x002fca00078ec0ff */
[----:B------:R-:W-:Y:S02]  /*14210*/  IMAD.IADD R5, R19, 0x1, R2 ;  /* 0x0000000113057824 */ /* 0x000fe400078e0202 */
[----:B------:R-:W-:-:S03]  /*14220*/  IMAD.MOV.U32 R2, RZ, RZ, RZ ;  /* 0x000000ffff027224 */ /* 0x000fc600078e00ff */
[----:B------:R-:W-:-:S13]  /*14230*/  ISETP.GE.OR P6, PT, R5, R6, !P0 ;  /* 0x000000060500720c */ /* 0x000fda00047c6670 */
[----:B------:R-:W-:Y:S05]  /*14240*/  @P6 BRA `(.L_x_509) ;  /* 0x00000000000c6947 */ /* 0x000fea0003800000 */
[----:B0-----:R-:W0:Y:S02]  /*14250*/  LDC.64 R2, c[0x0][0xc80] ;  /* 0x00032000ff027b82 */ /* 0x001e240000000a00 */
[----:B0-----:R-:W-:-:S06]  /*14260*/  IMAD.WIDE R2, R5, 0x4, R2 ;  /* 0x0000000405027825 */ /* 0x001fcc00078e0202 */
[----:B------:R1:W5:Y:S02]  /*14270*/  LDG.E R2, desc[UR40][R2.64] ;  /* 0x0000002802027981 */ /* 0x000364000c1e1900 */
.L_x_509:
[----:B------:R-:W-:Y:S05]  /*14280*/  BSYNC B0 ;  /* 0x0000000000007941 */ /* 0x000fea0003800000 */
.L_x_508:
[----:B------:R-:W-:-:S03]  /*14290*/  UMOV UR4, 0xffffffff ;  /* 0xffffffff00047882 */ /* 0x000fc60000000000 */
[----:B------:R-:W-:Y:S05]  /*142a0*/  BRA.DIV UR4, `(.L_x_510) ;  /* 0x0000002204d07947 */ /* 0x000fea000b800000 */
[----:B-----5:R-:W2:Y:S02]  /*142b0*/  SHFL.UP PT, R14, R2, 0x1, RZ ;  /* 0x04200000020e7989 */ /* 0x020ea400000e00ff */
[----:B--2---:R-:W-:-:S05]  /*142c0*/  SEL R13, R14, RZ, P1 ;  /* 0x000000ff0e0d7207 */ /* 0x004fca0000800000 */
[----:B------:R-:W-:-:S05]  /*142d0*/  IMAD.IADD R13, R2, 0x1, R13 ;  /* 0x00000001020d7824 */ /* 0x000fca00078e020d */
[----:B------:R-:W2:Y:S02]  /*142e0*/  SHFL.UP PT, R14, R13, 0x2, RZ ;  /* 0x044000000d0e7989 */ /* 0x000ea400000e00ff */
        /* <DEDUP_REMOVED lines=10> */
[----:B01----:R-:W-:-:S05]  /*14390*/  IMAD.IADD R3, R7, 0x1, R14 ;  /* 0x0000000107037824 */ /* 0x003fca00078e020e */
[----:B------:R0:W1:Y:S02]  /*143a0*/  SHFL.IDX PT, R14, R3, 0x1f, 0x1f ;  /* 0x03e01f00030e7f89 */ /* 0x00006400000e0000 */
.L_x_604:
[----:B------:R-:W-:Y:S02]  /*143b0*/  ULDC UR4, c[0x0][0xc38] ;  /* 0x00030e0000047ab9 */ /* 0x000fe40000000800 */
[----:B------:R-:W-:-:S04]  /*143c0*/  IMAD.U32 R16, RZ, RZ, UR4 ;  /* 0x00000004ff107e24 */ /* 0x000fc8000f8e00ff */
[----:B-1----:R-:W-:-:S04]  /*143d0*/  IMAD R5, R14, R16, RZ ;  /* 0x000000100e057224 */ /* 0x002fc800078e02ff */
[----:B------:R-:W-:-:S05]  /*143e0*/  IMAD.IADD R4, R5, 0x1, R4 ;  /* 0x0000000105047824 */ /* 0x000fca00078e0204 */
[----:B------:R-:W-:-:S13]  /*143f0*/  ISETP.GT.AND P6, PT, R4, R0, PT ;  /* 0x000000000400720c */ /* 0x000fda0003fc4270 */
[----:B------:R-:W-:Y:S05]  /*14400*/  @!P6 BRA `(.L_x_511) ;  /* 0xfffffffc0064e947 */ /* 0x000fea000383ffff */
.L_x_506:
[----:B------:R-:W-:Y:S01]  /*14410*/  IMAD.IADD R6, R4, 0x1, -R5 ;  /* 0x0000000104067824 */ /* 0x000fe200078e0a05 */
[----:B------:R-:W-:-:S03]  /*14420*/  UMOV UR4, 0xffffffff ;  /* 0xffffffff00047882 */ /* 0x000fc60000000000 */
[----:B------:R-:W-:-:S05]  /*14430*/  IMAD R5, R3, R16, R6 ;  /* 0x0000001003057224 */ /* 0x000fca00078e0206 */
[----:B------:R-:W-:Y:S01]  /*14440*/  ISETP.GT.AND P6, PT, R5, R0, PT ;  /* 0x000000000500720c */ /* 0x000fe20003fc4270 */
[----:B------:R-:W-:-:S12]  /*14450*/  BRA.DIV UR4, `(.L_x_512) ;  /* 0x0000002604207947 */ /* 0x000fd8000b800000 */
[----:B------:R-:W-:-:S04]  /*14460*/  VOTE.ANY R5, PT, !P6 ;  /* 0x0000000000057806 */ /* 0x000fc800070e0100 */
[----:B------:R-:W1:Y:S02]  /*14470*/  POPC R4, R5 ;  /* 0x0000000500047309 */ /* 0x000e640000000000 */
[----:B-1----:R1:W2:Y:S02]  /*14480*/  SHFL.IDX PT, R17, R2, R4, 0x1f ;  /* 0x00001f0402117589 */ /* 0x0022a400000e0000 */
.L_x_608:
[----:B------:R-:W-:Y:S01]  /*14490*/  ISETP.NE.AND P0, PT, R5, RZ, PT ;  /* 0x000000ff0500720c */ /* 0x000fe20003f05270 */
[----:B------:R-:W-:-:S12]  /*144a0*/  IMAD.MOV.U32 R14, RZ, RZ, RZ ;  /* 0x000000ffff0e7224 */ /* 0x000fd800078e00ff */
[----:B------:R-:W-:Y:S05]  /*144b0*/  @!P0 BRA `(.L_x_513) ;  /* 0x0000000000108947 */ /* 0x000fea0003800000 */
[----:B------:R-:W-:Y:S01]  /*144c0*/  UMOV UR4, 0xffffffff ;  /* 0xffffffff00047882 */ /* 0x000fe20000000000 */
[----:B------:R-:W-:Y:S02]  /*144d0*/  VIADD R12, R4, 0xffffffff ;  /* 0xffffffff040c7836 */ /* 0x000fe40000000000 */
[----:B------:R-:W-:Y:S05]  /*144e0*/  BRA.DIV UR4, `(.L_x_514) ;  /* 0x0000002604447947 */ /* 0x000fea000b800000 */
[----:B------:R3:W4:Y:S02]  /*144f0*/  SHFL.IDX PT, R14, R3, R12, 0x1f ;  /* 0x00001f0c030e7589 */ /* 0x00072400000e0000 */
.L_x_513:
[-C--:B--2---:R-:W-:Y:S01]  /*14500*/  IABS R5, R17.reuse ;  /* 0x0000001100057213 */ /* 0x084fe20000000000 */
[----:B----4-:R-:W-:Y:S01]  /*14510*/  IMAD R16, R14, R16, R6 ;  /* 0x000000100e107224 */ /* 0x010fe200078e0206 */
[----:B------:R-:W-:Y:S01]  /*14520*/  IABS R8, R17 ;  /* 0x0000001100087213 */ /* 0x000fe20000000000 */
[----:B------:R-:W-:Y:S01]  /*14530*/  IMAD.IADD R19, R4, 0x1, R19 ;  /* 0x0000000104137824 */ /* 0x000fe200078e0213 */
[----:B------:R-:W2:Y:S01]  /*14540*/  I2F.RP R6, R5 ;  /* 0x0000000500067306 */ /* 0x000ea20000209400 */
[----:B------:R-:W-:-:S07]  /*14550*/  IMAD.IADD R0, R0, 0x1, -R16 ;  /* 0x0000000100007824 */ /* 0x000fce00078e0a10 */
[----:B--2---:R-:W2:Y:S02]  /*14560*/  MUFU.RCP R6, R6 ;  /* 0x0000000600067308 */ /* 0x004ea40000001000 */
[----:B--2---:R-:W-:Y:S02]  /*14570*/  VIADD R7, R6, 0xffffffe ;  /* 0x0ffffffe06077836 */ /* 0x004fe40000000000 */
[----:B------:R-:W-:-:S04]  /*14580*/  IMAD.MOV R6, RZ, RZ, -R8 ;  /* 0x000000ffff067224 */ /* 0x000fc800078e0a08 */
[----:B0--3--:R-:W1:Y:S02]  /*14590*/  F2I.FTZ.U32.TRUNC.NTZ R3, R7 ;  /* 0x0000000700037305 */ /* 0x009e64000021f000 */
[----:B-1----:R-:W-:-:S04]  /*145a0*/  IMAD.MOV R2, RZ, RZ, -R3 ;  /* 0x000000ffff027224 */ /* 0x002fc800078e0a03 */
[----:B------:R-:W-:Y:S02]  /*145b0*/  IMAD R9, R2, R5, RZ ;  /* 0x0000000502097224 */ /* 0x000fe400078e02ff */
[----:B------:R-:W-:-:S04]  /*145c0*/  IMAD.MOV.U32 R2, RZ, RZ, RZ ;  /* 0x000000ffff027224 */ /* 0x000fc800078e00ff */
[----:B------:R-:W-:Y:S01]  /*145d0*/  IMAD.HI.U32 R2, R3, R9, R2 ;  /* 0x0000000903027227 */ /* 0x000fe200078e0002 */
[----:B------:R-:W-:-:S05]  /*145e0*/  IABS R3, R0 ;  /* 0x0000000000037213 */ /* 0x000fca0000000000 */
        /* <DEDUP_REMOVED lines=12> */
[----:B------:R-:W-:Y:S01]  /*146b0*/  IADD3 R3, -R2, RZ, RZ ;  /* 0x000000ff02037210 */ /* 0x000fe20007ffe1ff */
[----:B------:R-:W-:-:S04]  /*146c0*/  IMAD.MOV.U32 R18, RZ, RZ, R2 ;  /* 0x000000ffff127224 */ /* 0x000fc800078e0002 */
[----:B------:R-:W-:Y:S01]  /*146d0*/  IMAD R17, R17, R3, R0 ;  /* 0x0000000311117224 */ /* 0x000fe200078e0200 */
[----:B------:R-:W-:Y:S06]  /*146e0*/  BRA `(.L_x_515) ;  /* 0x00000000001c7947 */ /* 0x000fec0003800000 */
.L_x_507:
[----:B------:R-:W-:Y:S01]  /*146f0*/  UMOV UR4, URZ ;  /* 0x0000003f00047c82 */ /* 0x000fe20008000000 */
[----:B------:R-:W-:Y:S01]  /*14700*/  UMOV UR5, URZ ;  /* 0x0000003f00057c82 */ /* 0x000fe20008000000 */
[----:B------:R-:W-:Y:S01]  /*14710*/  ULDC UR6, c[0x0][0xc3c] ;  /* 0x00030f0000067ab9 */ /* 0x000fe20000000800 */
[----:B------:R-:W-:Y:S02]  /*14720*/  IMAD.MOV.U32 R16, RZ, RZ, R0 ;  /* 0x000000ffff107224 */ /* 0x000fe400078e0000 */
[----:B------:R-:W-:Y:S02]  /*14730*/  IMAD.U32 R17, RZ, RZ, UR4 ;  /* 0x00000004ff117e24 */ /* 0x000fe4000f8e00ff */
[----:B------:R-:W-:Y:S02]  /*14740*/  IMAD.U32 R18, RZ, RZ, UR5 ;  /* 0x00000005ff127e24 */ /* 0x000fe4000f8e00ff */
[----:B------:R-:W-:-:S07]  /*14750*/  IMAD.U32 R19, RZ, RZ, UR6 ;  /* 0x00000006ff137e24 */ /* 0x000fce000f8e00ff */
.L_x_515:
[----:B------:R-:W1:Y:S01]  /*14760*/  S2R R0, SR_TID.X ;  /* 0x0000000000007919 */ /* 0x000e620000002100 */
[----:B------:R-:W-:Y:S05]  /*14770*/  WARPSYNC.ALL ;  /* 0x0000000000007948 */ /* 0x000fea0003800000 */
[----:B------:R-:W-:Y:S01]  /*14780*/  BAR.SYNC.DEFER_BLOCKING 0x4, 0x200 ;  /* 0x0108000000007b1d */ /* 0x000fe20000010000 */
[----:B-1----:R-:W-:-:S04]  /*14790*/  LOP3.LUT R0, R0, 0x1f, RZ, 0xc0, !PT ;  /* 0x0000001f00007812 */ /* 0x002fc800078ec0ff */
[----:B------:R-:W-:-:S13]  /*147a0*/  ISETP.NE.AND P0, PT, R0, RZ, PT ;  /* 0x000000ff0000720c */ /* 0x000fda0003f05270 */
[----:B0-----:R-:W0:Y:S01]  /*147b0*/  @!P0 S2R R3, SR_CgaCtaId ;  /* 0x0000000000038919 */ /* 0x001e220000008800 */
[----:B------:R-:W-:-:S04]  /*147c0*/  @!P0 MOV R0, 0x400 ;  /* 0x0000040000008802 */ /* 0x000fc80000000f00 */
[----:B0-----:R-:W-:-:S05]  /*147d0*/  @!P0 LEA R22, R3, R0, 0x18 ;  /* 0x0000000003168211 */ /* 0x001fca00078ec0ff */
[----:B------:R3:W-:Y:S01]  /*147e0*/  @!P0 STS.128 [R22+0x132d0], R16 ;  /* 0x0132d01016008388 */ /* 0x0007e20000000c00 */
[----:B------:R-:W-:Y:S06]  /*147f0*/  BAR.ARV 0x5, 0x200 ;  /* 0x0148000000007b1d */ /* 0x000fec0000002000 */
.L_x_504:
[----:B------:R-:W-:Y:S02]  /*14800*/  ULDC UR4, c[0x0][0xc3c] ;  /* 0x00030f0000047ab9 */ /* 0x000fe40000000800 */
[----:B--2---:R-:W-:-:S13]  /*14810*/  ISETP.GE.AND P0, PT, R19, UR4, PT ;  /* 0x0000000413007c0c */ /* 0x004fda000bf06270 */
[----:B------:R-:W-:Y:S05]  /*14820*/  @!P0 BRA `(.L_x_516) ;  /* 0xffffffb400e48947 */ /* 0x000fea000383ffff */
[----:B------:R-:W-:Y:S05]  /*14830*/  BSYNC B7 ;  /* 0x0000000000077941 */ /* 0x000fea0003800000 */
.L_x_414:
[----:B--2---:R-:W2:Y:S01]  /*14840*/  LDL.LU R0, [R1+0x40] ;  /* 0x0000400001007983 */ /* 0x004ea20000300800 */
[----:B------:R-:W-:Y:S01]  /*14850*/  BSSY B0, `(.L_x_517) ;  /* 0x000000b000007945 */ /* 0x000fe20003800000 */
[----:B------:R-:W4:Y:S01]  /*14860*/  S2R R5, SR_CgaCtaId ;  /* 0x0000000000057919 */ /* 0x000f220000008800 */
[----:B--2---:R-:W-:-:S05]  /*14870*/  VIADD R0, R0, 0x1 ;  /* 0x0000000100007836 */ /* 0x004fca0000000000 */
[----:B0-----:R-:W-:-:S04]  /*14880*/  LEA.HI R2, R0, R0, RZ, 0x1 ;  /* 0x0000000000027211 */ /* 0x001fc800078f08ff */
[----:B------:R-:W-:Y:S02]  /*14890*/  LOP3.LUT R3, R2, 0xfffffffe, RZ, 0xc0, !PT ;  /* 0xfffffffe02037812 */ /* 0x000fe400078ec0ff */
[----:B------:R-:W-:-:S03]  /*148a0*/  MOV R2, 0x400 ;  /* 0x0000040000027802 */ /* 0x000fc60000000f00 */
[----:B------:R-:W-:Y:S01]  /*148b0*/  IMAD.IADD R0, R0, 0x1, -R3 ;  /* 0x0000000100007824 */ /* 0x000fe200078e0a03 */
[----:B----4-:R-:W-:-:S04]  /*148c0*/  LEA R9, R5, R2, 0x18 ;  /* 0x0000000205097211 */ /* 0x010fc800078ec0ff */
[----:B------:R-:W-:-:S04]  /*148d0*/  SHF.L.U32 R0, R0, 0x1f, RZ ;  /* 0x0000001f00007819 */ /* 0x000fc800000006ff */
[----:B------:R-:W0:Y:S02]  /*148e0*/  SYNCS.PHASECHK.TRANS64.TRYWAIT P0, [R9+URZ+0x13220], R0 ;  /* 0x01322000090075a7 */ /* 0x000e24000800017f */
[----:B0-----:R-:W-:Y:S05]  /*148f0*/  @!P0 BRA `(.L_x_518) ;  /* 0x0000002000648947 */ /* 0x001fea0003800000 */
.L_x_611:
[----:B------:R-:W-:Y:S05]  /*14900*/  BSYNC B0 ;  /* 0x0000000000007941 */ /* 0x000fea0003800000 */
.L_x_517:
[----:B------:R-:W-:-:S03]  /*14910*/  UMOV UR4, 0xffffffff ;  /* 0xffffffff00047882 */ /* 0x000fc60000000000 */
[----:B------:R-:W-:Y:S05]  /*14920*/  BRA.DIV UR4, `(.L_x_519) ;  /* 0x00000022046c7947 */ /* 0x000fea000b800000 */
[----:B0-----:R-:W0:Y:S02]  /*14930*/  S2R R0, SR_TID.X ;  /* 0x0000000000007919 */ /* 0x001e240000002100 */
[----:B0-----:R-:W-:-:S04]  /*14940*/  SHF.R.U32.HI R0, RZ, 0x5, R0 ;  /* 0x00000005ff007819 */ /* 0x001fc80000011600 */
[----:B------:R-:W-:-:S05]  /*14950*/  LOP3.LUT R0, R0, 0x3, RZ, 0xc0, !PT ;  /* 0x0000000300007812 */ /* 0x000fca00078ec0ff */
[----:B------:R0:W2:Y:S02]  /*14960*/  SHFL.IDX PT, R14, R0, RZ, 0x1f ;  /* 0x00001fff000e7589 */ /* 0x0000a400000e0000 */
.L_x_614:
[----:B--2---:R-:W-:-:S13]  /*14970*/  ISETP.NE.AND P0, PT, R14, RZ, PT ;  /* 0x000000ff0e00720c */ /* 0x004fda0003f05270 */
[----:B------:R-:W-:Y:S05]  /*14980*/  @P0 BRA `(.L_x_307) ;  /* 0x0000000000a40947 */ /* 0x000fea0003800000 */
[----:B------:R-:W-:-:S03]  /*14990*/  UMOV UR4, 0xffffffff ;  /* 0xffffffff00047882 */ /* 0x000fc60000000000 */
[----:B------:R-:W-:Y:S05]  /*149a0*/  BRA.DIV UR4, `(.L_x_520) ;  /* 0x0000002204807947 */ /* 0x000fea000b800000 */
[----:B------:R-:W-:-:S13]  /*149b0*/  ELECT P6, URZ, PT ;  /* 0x00000000003f782f */ /* 0x000fda00038c0000 */
.L_x_617:
[----:B------:R-:W-:Y:S05]  /*149c0*/  @!P6 BRA `(.L_x_307) ;  /* 0x000000000094e947 */ /* 0x000fea0003800000 */
[----:B0-----:R-:W2:Y:S02]  /*149d0*/  LDL.LU R0, [R1+0x34] ;  /* 0x0000340001007983 */ /* 0x001ea40000300800 */
[----:B--2---:R-:W-:-:S04]  /*149e0*/  LOP3.LUT R0, R0, 0x2, RZ, 0xfc, !PT ;  /* 0x0000000200007812 */ /* 0x004fc800078efcff */
[----:B------:R-:W-:-:S13]  /*149f0*/  ISETP.NE.AND P0, PT, R0, 0x3, PT ;  /* 0x000000030000780c */ /* 0x000fda0003f05270 */
[----:B------:R-:W-:Y:S05]  /*14a00*/  @!P0 BRA `(.L_x_521) ;  /* 0x0000000000048947 */ /* 0x000fea0003800000 */
[----:B------:R-:W-:Y:S01]  /*14a10*/  BPT.TRAP 0x1 ;  /* 0x000000040000795c */ /* 0x000fe20000300000 */
.L_x_521:
        /* <DEDUP_REMOVED lines=12> */
.L_x_618:
[----:B------:R-:W2:Y:S02]  /*14ae0*/  SYNCS.PHASECHK.TRANS64.TRYWAIT P1, [R3+URZ], R0 ;  /* 0x00000000030075a7 */ /* 0x000ea4000802017f */
[----:B--2---:R-:W-:Y:S05]  /*14af0*/  @!P1 BRA `(.L_x_523) ;  /* 0x0000002000609947 */ /* 0x004fea0003800000 */
.L_x_619:
[----:B------:R-:W-:Y:S05]  /*14b00*/  @!P0 BRA `(.L_x_524) ;  /* 0x0000000000048947 */ /* 0x000fea0003800000 */
[----:B------:R-:W-:Y:S01]  /*14b10*/  BPT.TRAP 0x1 ;  /* 0x000000040000795c */ /* 0x000fe20000300000 */
.L_x_524:
[----:B--2---:R-:W-:-:S04]  /*14b20*/  IMAD R3, R24, 0x8, R9 ;  /* 0x0000000818037824 */ /* 0x004fc800078e0209 */
[----:B------:R-:W2:Y:S02]  /*14b30*/  SYNCS.PHASECHK.TRANS64.TRYWAIT P1, [R3+URZ+0x13260], R2 ;  /* 0x01326002030075a7 */ /* 0x000ea4000802017f */
[----:B--2---:R-:W-:Y:S05]  /*14b40*/  @!P1 BRA `(.L_x_525) ;  /* 0x0000002000609947 */ /* 0x004fea0003800000 */
.L_x_620:
[----:B------:R-:W-:Y:S05]  /*14b50*/  @!P0 BRA `(.L_x_526) ;  /* 0x0000000000048947 */ /* 0x000fea0003800000 */
[----:B------:R-:W-:Y:S01]  /*14b60*/  BPT.TRAP 0x1 ;  /* 0x000000040000795c */ /* 0x000fe20000300000 */
.L_x_526:
[----:B------:R-:W-:-:S04]  /*14b70*/  IMAD R5, R4, 0x8, R9 ;  /* 0x0000000804057824 */ /* 0x000fc800078e0209 */
[----:B------:R-:W4:Y:S02]  /*14b80*/  SYNCS.PHASECHK.TRANS64.TRYWAIT P1, [R5+URZ+0x13260], R0 ;  /* 0x01326000050075a7 */ /* 0x000f24000802017f */
[----:B----4-:R-:W-:Y:S05]  /*14b90*/  @!P1 BRA `(.L_x_527) ;  /* 0x0000002000609947 */ /* 0x010fea0003800000 */
.L_x_621:
[----:B------:R-:W-:Y:S05]  /*14ba0*/  @!P0 BRA `(.L_x_528) ;  /* 0x0000000000048947 */ /* 0x000fea0003800000 */
[----:B------:R-:W-:Y:S01]  /*14bb0*/  BPT.TRAP 0x1 ;  /* 0x000000040000795c */ /* 0x000fe20000300000 */
.L_x_528:
[----:B------:R-:W5:Y:S02]  /*14bc0*/  SYNCS.PHASECHK.TRANS64.TRYWAIT P0, [R3+URZ+0x13280], R2 ;  /* 0x01328002030075a7 */ /* 0x000f64000800017f */
[----:B-----5:R-:W-:Y:S05]  /*14bd0*/  @!P0 BRA `(.L_x_529) ;  /* 0x0000002000648947 */ /* 0x020fea0003800000 */
.L_x_530:
[----:B------:R0:W0:Y:S02]  /*14be0*/  SYNCS.PHASECHK.TRANS64.TRYWAIT P0, [R5+URZ+0x13280], R0 ;  /* 0x01328000050075a7 */ /* 0x000024000800017f */
[----:B0-----:R-:W-:Y:S05]  /*14bf0*/  @!P0 NANOSLEEP.SYNCS 0x989680 ;  /* 0x009896800000895d */ /* 0x001fea0003900000 */
[----:B------:R-:W0:Y:S02]  /*14c00*/  @!P0 SYNCS.PHASECHK.TRANS64 P0, [R5+URZ+0x13280], R0 ;  /* 0x01328000050085a7 */ /* 0x000e24000800007f */
[----:B0-----:R-:W-:Y:S05]  /*14c10*/  @!P0 BRA `(.L_x_530) ;  /* 0xfffffffc00f08947 */ /* 0x001fea000383ffff */
.L_x_307:
[----:B------:R-:W-:Y:S05]  /*14c20*/  BSYNC B8 ;  /* 0x0000000000087941 */ /* 0x000fea0003800000 */
.L_x_304:
[----:B------:R-:W-:Y:S05]  /*14c30*/  EXIT ;  /* 0x000000000000794d */ /* 0x000fea0003800000 */
.L_x_323:
[----:B0-----:R0:W1:Y:S02]  /*14c40*/  SYNCS.PHASECHK.TRANS64.TRYWAIT P5, [R74+URZ+0x13290], R75 ;  /* 0x0132904b4a0075a7 */ /* 0x00106400080a017f */
[----:B-1----:R-:W-:Y:S05]  /*14c50*/  @!P5 NANOSLEEP.SYNCS 0x989680 ;  /* 0x009896800000d95d */ /* 0x002fea0003900000 */
[----:B------:R-:W1:Y:S02]  /*14c60*/  @!P5 SYNCS.PHASECHK.TRANS64 P5, [R74+URZ+0x13290], R75 ;  /* 0x0132904b4a00d5a7 */ /* 0x000e6400080a007f */
[----:B-1----:R-:W-:Y:S05]  /*14c70*/  @!P5 BRA `(.L_x_323) ;  /* 0xfffffffc00f0d947 */ /* 0x002fea000383ffff */
[----:B------:R-:W-:Y:S05]  /*14c80*/  BRA `(.L_x_531) ;  /* 0xfffffed8006c7947 */ /* 0x000fea000383ffff */
.L_x_333:
[----:B-1----:R1:W2:Y:S02]  /*14c90*/  SYNCS.PHASECHK.TRANS64.TRYWAIT P5, [R74+URZ+0x13290], R75 ;  /* 0x0132904b4a0075a7 */ /* 0x0022a400080a017f */
[----:B--2---:R-:W-:Y:S05]  /*14ca0*/  @!P5 NANOSLEEP.SYNCS 0x989680 ;  /* 0x009896800000d95d */ /* 0x004fea0003900000 */
[----:B------:R-:W2:Y:S02]  /*14cb0*/  @!P5 SYNCS.PHASECHK.TRANS64 P5, [R74+URZ+0x13290], R75 ;  /* 0x0132904b4a00d5a7 */ /* 0x000ea400080a007f */
[----:B--2---:R-:W-:Y:S05]  /*14cc0*/  @!P5 BRA `(.L_x_333) ;  /* 0xfffffffc00f0d947 */ /* 0x004fea000383ffff */
[----:B------:R-:W-:Y:S05]  /*14cd0*/  BRA `(.L_x_532) ;  /* 0xfffffee800847947 */ /* 0x000fea000383ffff */
.L_x_338:
[----:B0-----:R0:W1:Y:S02]  /*14ce0*/  SYNCS.PHASECHK.TRANS64.TRYWAIT P1, [R74+URZ+0x13290], R75 ;  /* 0x0132904b4a0075a7 */ /* 0x001064000802017f */
[----:B-1----:R-:W-:Y:S05]  /*14cf0*/  @!P1 NANOSLEEP.SYNCS 0x989680 ;  /* 0x009896800000995d */ /* 0x002fea0003900000 */
[----:B------:R-:W1:Y:S02]  /*14d00*/  @!P1 SYNCS.PHASECHK.TRANS64 P1, [R74+URZ+0x13290], R75 ;  /* 0x0132904b4a0095a7 */ /* 0x000e64000802007f */
[----:B-1----:R-:W-:Y:S05]  /*14d10*/  @!P1 BRA `(.L_x_338) ;  /* 0xfffffffc00f09947 */ /* 0x002fea000383ffff */
[----:B------:R-:W-:Y:S05]  /*14d20*/  BRA `(.L_x_533) ;  /* 0xfffffef800907947 */ /* 0x000fea000383ffff */
.L_x_342:
[----:B------:R0:W0:Y:S02]  /*14d30*/  SYNCS.PHASECHK.TRANS64.TRYWAIT P0, [R74+URZ+0x132b0], R75 ;  /* 0x0132b04b4a0075a7 */ /* 0x000024000800017f */
[----:B0-----:R-:W-:Y:S05]  /*14d40*/  @!P0 NANOSLEEP.SYNCS 0x989680 ;  /* 0x009896800000895d */ /* 0x001fea0003900000 */
[----:B------:R-:W0:Y:S02]  /*14d50*/  @!P0 SYNCS.PHASECHK.TRANS64 P0, [R74+URZ+0x132b0], R75 ;  /* 0x0132b04b4a0085a7 */ /* 0x000e24000800007f */
[----:B0-----:R-:W-:Y:S05]  /*14d60*/  @!P0 BRA `(.L_x_342) ;  /* 0xfffffffc00f08947 */ /* 0x001fea000383ffff */
[----:B------:R-:W-:Y:S05]  /*14d70*/  BRA `(.L_x_534) ;  /* 0xfffffef800f07947 */ /* 0x000fea000383ffff */
.L_x_360:
[----:B------:R-:W-:Y:S01]  /*14d80*/  BSSY B1, `(.L_x_535) ;  /* 0x0000008000017945 */ /* 0x000fe20003800000 */
[----:B------:R-:W-:Y:S02]  /*14d90*/  IMAD.MOV.U32 R13, RZ, RZ, R28 ;  /* 0x000000ffff0d7224 */ /* 0x000fe400078e001c */
[----:B------:R-:W-:Y:S02]  /*14da0*/  IMAD.MOV.U32 R12, RZ, RZ, RZ ;  /* 0x000000ffff0c7224 */ /* 0x000fe400078e00ff */
[----:B------:R-:W-:Y:S02]  /*14db0*/  IMAD.MOV.U32 R11, RZ, RZ, 0x1e1f ;  /* 0x00001e1fff0b7424 */ /* 0x000fe400078e00ff */
[----:B------:R-:W-:-:S07]  /*14dc0*/  IMAD.MOV.U32 R15, RZ, RZ, -0x1 ;  /* 0xffffffffff0f7424 */ /* 0x000fce00078e00ff */
[----:B------:R-:W-:Y:S05]  /*14dd0*/  WARPSYNC.COLLECTIVE R15, `(.L_x_536) ;  /* 0x000000000f087348 */ /* 0x000fea0003c00000 */
[----:B------:R0:W1:Y:S02]  /*14de0*/  SHFL.IDX P6, R14, R13, R12, R11 ;  /* 0x0000000c0d0e7389 */ /* 0x00006400000c000b */
[----:B01----:R-:W-:Y:S01]  /*14df0*/  ENDCOLLECTIVE ;  /* 0x000000000000791b */ /* 0x003fe20003800000 */
.L_x_536:
[----:B------:R-:W-:Y:S05]  /*14e00*/  BSYNC B1 ;  /* 0x0000000000017941 */ /* 0x000fea0003800000 */
.L_x_535:
[----:B------:R-:W-:Y:S02]  /*14e10*/  IMAD.MOV.U32 R13, RZ, RZ, R26 ;  /* 0x000000ffff0d7224 */ /* 0x000fe400078e001a */
[----:B------:R-:W-:Y:S02]  /*14e20*/  IMAD.MOV.U32 R12, RZ, RZ, RZ ;  /* 0x000000ffff0c7224 */ /* 0x000fe400078e00ff */
[----:B------:R-:W-:Y:S02]  /*14e30*/  IMAD.MOV.U32 R11, RZ, RZ, 0x1e1f ;  /* 0x00001e1fff0b7424 */ /* 0x000fe400078e00ff */
[----:B------:R-:W-:Y:S02]  /*14e40*/  IMAD.MOV.U32 R15, RZ, RZ, -0x1 ;  /* 0xffffffffff0f7424 */ /* 0x000fe400078e00ff */
[----:B------:R-:W-:-:S07]  /*14e50*/  IMAD.MOV.U32 R0, RZ, RZ, R14 ;  /* 0x000000ffff007224 */ /* 0x000fce00078e000e */
[----:B------:R-:W-:Y:S05]  /*14e60*/  WARPSYNC.COLLECTIVE R15, `(.L_x_537) ;  /* 0x000000000f087348 */ /* 0x000fea0003c00000 */
[----:B------:R0:W1:Y:S02]  /*14e70*/  SHFL.IDX P6, R14, R13, R12, R11 ;  /* 0x0000000c0d0e7389 */ /* 0x00006400000c000b */
[----:B01----:R-:W-:Y:S01]  /*14e80*/  ENDCOLLECTIVE ;  /* 0x000000000000791b */ /* 0x003fe20003800000 */
.L_x_537:
[----:B------:R-:W-:Y:S02]  /*14e90*/  IMAD.MOV.U32 R13, RZ, RZ, R30 ;  /* 0x000000ffff0d7224 */ /* 0x000fe400078e001e */
[----:B------:R-:W-:-:S07]  /*14ea0*/  IMAD.MOV.U32 R27, RZ, RZ, R14 ;  /* 0x000000ffff1b7224 */ /* 0x000fce00078e000e */
[----:B------:R-:W-:Y:S05]  /*14eb0*/  WARPSYNC.COLLECTIVE R15, `(.L_x_538) ;  /* 0x000000000f087348 */ /* 0x000fea0003c00000 */
[----:B------:R0:W1:Y:S02]  /*14ec0*/  SHFL.IDX P6, R14, R13, R12, R11 ;  /* 0x0000000c0d0e7389 */ /* 0x00006400000c000b */
[----:B01----:R-:W-:Y:S01]  /*14ed0*/  ENDCOLLECTIVE ;  /* 0x000000000000791b */ /* 0x003fe20003800000 */
.L_x_538:
[----:B------:R-:W-:Y:S02]  /*14ee0*/  IMAD.MOV.U32 R13, RZ, RZ, R24 ;  /* 0x000000ffff0d7224 */ /* 0x000fe400078e0018 */
[----:B------:R-:W-:-:S07]  /*14ef0*/  IMAD.MOV.U32 R3, RZ, RZ, R14 ;  /* 0x000000ffff037224 */ /* 0x000fce00078e000e */
[----:B------:R-:W-:Y:S05]  /*14f00*/  WARPSYNC.COLLECTIVE R15, `(.L_x_539) ;  /* 0x000000000f087348 */ /* 0x000fea0003c00000 */
[----:B------:R0:W1:Y:S02]  /*14f10*/  SHFL.IDX P6, R14, R13, R12, R11 ;  /* 0x0000000c0d0e7389 */ /* 0x00006400000c000b */
[----:B01----:R-:W-:Y:S01]  /*14f20*/  ENDCOLLECTIVE ;  /* 0x000000000000791b */ /* 0x003fe20003800000 */
.L_x_539:
[----:B------:R-:W-:Y:S05]  /*14f30*/  BRA `(.L_x_540) ;  /* 0xffffff0400b87947 */ /* 0x000fea000383ffff */
.L_x_364:
[----:B-1----:R1:W3:Y:S02]  /*14f40*/  SYNCS.PHASECHK.TRANS64.TRYWAIT P0, [R16+URZ+0x13200], R25 ;  /* 0x01320019100075a7 */ /* 0x0022e4000800017f */
[----:B---3--:R-:W-:Y:S05]  /*14f50*/  @!P0 NANOSLEEP.SYNCS 0x989680 ;  /* 0x009896800000895d */ /* 0x008fea0003900000 */
[----:B------:R-:W3:Y:S02]  /*14f60*/  @!P0 SYNCS.PHASECHK.TRANS64 P0, [R16+URZ+0x13200], R25 ;  /* 0x01320019100085a7 */ /* 0x000ee4000800007f */
[----:B---3--:R-:W-:Y:S05]  /*14f70*/  @!P0 BRA `(.L_x_364) ;  /* 0xfffffffc00f08947 */ /* 0x008fea000383ffff */
[----:B------:R-:W-:Y:S05]  /*14f80*/  BRA `(.L_x_541) ;  /* 0xffffff0800507947 */ /* 0x000fea000383ffff */
.L_x_368:
[----:B------:R-:W-:Y:S01]  /*14f90*/  BSSY B1, `(.L_x_542) ;  /* 0x0000008000017945 */ /* 0x000fe20003800000 */
[----:B------:R-:W-:Y:S01]  /*14fa0*/  MOV R13, R28 ;  /* 0x0000001c000d7202 */ /* 0x000fe20000000f00 */
[----:B------:R-:W-:Y:S02]  /*14fb0*/  IMAD.MOV.U32 R12, RZ, RZ, RZ ;  /* 0x000000ffff0c7224 */ /* 0x000fe400078e00ff */
[----:B------:R-:W-:Y:S02]  /*14fc0*/  IMAD.MOV.U32 R11, RZ, RZ, 0x1e1f ;  /* 0x00001e1fff0b7424 */ /* 0x000fe400078e00ff */
[----:B------:R-:W-:-:S07]  /*14fd0*/  IMAD.MOV.U32 R15, RZ, RZ, -0x1 ;  /* 0xffffffffff0f7424 */ /* 0x000fce00078e00ff */
[----:B------:R-:W-:Y:S05]  /*14fe0*/  WARPSYNC.COLLECTIVE R15, `(.L_x_543) ;  /* 0x000000000f087348 */ /* 0x000fea0003c00000 */
[----:B------:R0:W1:Y:S02]  /*14ff0*/  SHFL.IDX P6, R14, R13, R12, R11 ;  /* 0x0000000c0d0e7389 */ /* 0x00006400000c000b */
[----:B01----:R-:W-:Y:S01]  /*15000*/  ENDCOLLECTIVE ;  /* 0x000000000000791b */ /* 0x003fe20003800000 */
.L_x_543:
[----:B------:R-:W-:Y:S05]  /*15010*/  BSYNC B1 ;  /* 0x0000000000017941 */ /* 0x000fea0003800000 */
.L_x_542:
        /* <DEDUP_REMOVED lines=8> */
.L_x_544:
[----:B------:R-:W-:Y:S02]  /*150a0*/  IMAD.MOV.U32 R13, RZ, RZ, R30 ;  /* 0x000000ffff0d7224 */ /* 0x000fe400078e001e */
[----:B------:R-:W-:-:S07]  /*150b0*/  IMAD.MOV.U32 R27, RZ, RZ, R14 ;  /* 0x000000ffff1b7224 */ /* 0x000fce00078e000e */
[----:B------:R-:W-:Y:S05]  /*150c0*/  WARPSYNC.COLLECTIVE R15, `(.L_x_545) ;  /* 0x000000000f087348 */ /* 0x000fea0003c00000 */
[----:B------:R0:W1:Y:S02]  /*150d0*/  SHFL.IDX P6, R14, R13, R12, R11 ;  /* 0x0000000c0d0e7389 */ /* 0x00006400000c000b */
[----:B01----:R-:W-:Y:S01]  /*150e0*/  ENDCOLLECTIVE ;  /* 0x000000000000791b */ /* 0x003fe20003800000 */
.L_x_545:
[----:B------:R-:W-:Y:S02]  /*150f0*/  IMAD.MOV.U32 R13, RZ, RZ, R24 ;  /* 0x000000ffff0d7224 */ /* 0x000fe400078e0018 */
[----:B------:R-:W-:-:S07]  /*15100*/  IMAD.MOV.U32 R3, RZ, RZ, R14 ;  /* 0x000000ffff037224 */ /* 0x000fce00078e000e */
[----:B------:R-:W-:Y:S05]  /*15110*/  WARPSYNC.COLLECTIVE R15, `(.L_x_546) ;  /* 0x000000000f087348 */ /* 0x000fea0003c00000 */
[----:B------:R0:W1:Y:S02]  /*15120*/  SHFL.IDX P6, R14, R13, R12, R11 ;  /* 0x0000000c0d0e7389 */ /* 0x00006400000c000b */
[----:B01----:R-:W-:Y:S01]  /*15130*/  ENDCOLLECTIVE ;  /* 0x000000000000791b */ /* 0x003fe20003800000 */
.L_x_546:
[----:B------:R-:W-:Y:S05]  /*15140*/  BRA `(.L_x_547) ;  /* 0xffffff1800007947 */ /* 0x000fea000383ffff */
.L_x_372:
[----:B-1----:R1:W3:Y:S02]  /*15150*/  SYNCS.PHASECHK.TRANS64.TRYWAIT P1, [R16+URZ+0x13200], R21 ;  /* 0x01320015100075a7 */ /* 0x0022e4000802017f */
[----:B---3--:R-:W-:Y:S05]  /*15160*/  @!P1 NANOSLEEP.SYNCS 0x989680 ;  /* 0x009896800000995d */ /* 0x008fea0003900000 */
[----:B------:R-:W3:Y:S02]  /*15170*/  @!P1 SYNCS.PHASECHK.TRANS64 P1, [R16+URZ+0x13200], R21 ;  /* 0x01320015100095a7 */ /* 0x000ee4000802007f */
[----:B---3--:R-:W-:Y:S05]  /*15180*/  @!P1 BRA `(.L_x_372) ;  /* 0xfffffffc00f09947 */ /* 0x008fea000383ffff */
[----:B------:R-:W-:Y:S05]  /*15190*/  BRA `(.L_x_548) ;  /* 0xffffff1800787947 */ /* 0x000fea000383ffff */
.L_x_376:
[----:B-1----:R1:W4:Y:S02]  /*151a0*/  SYNCS.PHASECHK.TRANS64.TRYWAIT P1, [R3+URZ+0x13230], R6 ;  /* 0x01323006030075a7 */ /* 0x002324000802017f */
[----:B----4-:R-:W-:Y:S05]  /*151b0*/  @!P1 NANOSLEEP.SYNCS 0x989680 ;  /* 0x009896800000995d */ /* 0x010fea0003900000 */
[----:B------:R-:W4:Y:S02]  /*151c0*/  @!P1 SYNCS.PHASECHK.TRANS64 P1, [R3+URZ+0x13230], R6 ;  /* 0x01323006030095a7 */ /* 0x000f24000802007f */
[----:B----4-:R-:W-:Y:S05]  /*151d0*/  @!P1 BRA `(.L_x_376) ;  /* 0xfffffffc00f09947 */ /* 0x010fea000383ffff */
[----:B------:R-:W-:Y:S05]  /*151e0*/  BRA `(.L_x_375) ;  /* 0xffffff2800d47947 */ /* 0x000fea000383ffff */
.L_x_383:
[----:B0-----:R0:W1:Y:S02]  /*151f0*/  SYNCS.PHASECHK.TRANS64.TRYWAIT P1, [R11+URZ+0x13230], R14 ;  /* 0x0132300e0b0075a7 */ /* 0x001064000802017f */
[----:B-1----:R-:W-:Y:S05]  /*15200*/  @!P1 NANOSLEEP.SYNCS 0x989680 ;  /* 0x009896800000995d */ /* 0x002fea0003900000 */
[----:B------:R-:W1:Y:S02]  /*15210*/  @!P1 SYNCS.PHASECHK.TRANS64 P1, [R11+URZ+0x13230], R14 ;  /* 0x0132300e0b0095a7 */ /* 0x000e64000802007f */
[----:B-1----:R-:W-:Y:S05]  /*15220*/  @!P1 BRA `(.L_x_383) ;  /* 0xfffffffc00f09947 */ /* 0x002fea000383ffff */
[----:B------:R-:W-:Y:S05]  /*15230*/  BRA `(.L_x_382) ;  /* 0xffffff5400787947 */ /* 0x000fea000383ffff */
.L_x_388:
[----:B-1----:R1:W2:Y:S02]  /*15240*/  SYNCS.PHASECHK.TRANS64.TRYWAIT P1, [R14+URZ+0x13250], R0 ;  /* 0x013250000e0075a7 */ /* 0x0022a4000802017f */
[----:B--2---:R-:W-:Y:S05]  /*15250*/  @!P1 NANOSLEEP.SYNCS 0x989680 ;  /* 0x009896800000995d */ /* 0x004fea0003900000 */
[----:B------:R-:W2:Y:S02]  /*15260*/  @!P1 SYNCS.PHASECHK.TRANS64 P1, [R14+URZ+0x13250], R0 ;  /* 0x013250000e0095a7 */ /* 0x000ea4000802007f */
[----:B--2---:R-:W-:Y:S05]  /*15270*/  @!P1 BRA `(.L_x_388) ;  /* 0xfffffffc00f09947 */ /* 0x004fea000383ffff */
[----:B------:R-:W-:Y:S05]  /*15280*/  BRA `(.L_x_387) ;  /* 0xffffff5800e87947 */ /* 0x000fea000383ffff */
.L_x_395:
[----:B--2---:R2:W3:Y:S02]  /*15290*/  SYNCS.PHASECHK.TRANS64.TRYWAIT P1, [R8+URZ+0x13250], R3 ;  /* 0x01325003080075a7 */ /* 0x0044e4000802017f */
[----:B---3--:R-:W-:Y:S05]  /*152a0*/  @!P1 NANOSLEEP.SYNCS 0x989680 ;  /* 0x009896800000995d */ /* 0x008fea0003900000 */
[----:B------:R-:W3:Y:S02]  /*152b0*/  @!P1 SYNCS.PHASECHK.TRANS64 P1, [R8+URZ+0x13250], R3 ;  /* 0x01325003080095a7 */ /* 0x000ee4000802007f */
[----:B---3--:R-:W-:Y:S05]  /*152c0*/  @!P1 BRA `(.L_x_395) ;  /* 0xfffffffc00f09947 */ /* 0x008fea000383ffff */
[----:B------:R-:W-:Y:S05]  /*152d0*/  BRA `(.L_x_394) ;  /* 0xffffff7800607947 */ /* 0x000fea000383ffff */
.L_x_420:
[----:B------:R-:W0:Y:S01]  /*152e0*/  S2R R6, SR_TID.X ;  /* 0x0000000000067919 */ /* 0x000e220000002100 */
[----:B------:R-:W-:Y:S01]  /*152f0*/  BSSY B1, `(.L_x_549) ;  /* 0x000000a000017945 */ /* 0x000fe20003800000 */
[----:B------:R-:W-:Y:S02]  /*15300*/  IMAD.MOV.U32 R12, RZ, RZ, RZ ;  /* 0x000000ffff0c7224 */ /* 0x000fe400078e00ff */
[----:B------:R-:W-:Y:S02]  /*15310*/  IMAD.MOV.U32 R11, RZ, RZ, 0x1f ;  /* 0x0000001fff0b7424 */ /* 0x000fe400078e00ff */
[----:B------:R-:W-:Y:S01]  /*15320*/  IMAD.MOV.U32 R15, RZ, RZ, -0x1 ;  /* 0xffffffffff0f7424 */ /* 0x000fe200078e00ff */
[----:B0-----:R-:W-:-:S04]  /*15330*/  SHF.R.U32.HI R6, RZ, 0x5, R6 ;  /* 0x00000005ff067819 */ /* 0x001fc80000011606 */
[----:B------:R-:W-:-:S05]  /*15340*/  LOP3.LUT R6, R6, 0x3, RZ, 0xc0, !PT ;  /* 0x0000000306067812 */ /* 0x000fca00078ec0ff */
[----:B------:R-:W-:-:S07]  /*15350*/  IMAD.MOV.U32 R13, RZ, RZ, R6 ;  /* 0x000000ffff0d7224 */ /* 0x000fce00078e0006 */
[----:B------:R-:W-:Y:S05]  /*15360*/  WARPSYNC.COLLECTIVE R15, `(.L_x_550) ;  /* 0x000000000f087348 */ /* 0x000fea0003c00000 */
[----:B------:R0:W1:Y:S02]  /*15370*/  SHFL.IDX P6, R14, R13, R12, R11 ;  /* 0x0000000c0d0e7389 */ /* 0x00006400000c000b */
[----:B01----:R-:W-:Y:S01]  /*15380*/  ENDCOLLECTIVE ;  /* 0x000000000000791b */ /* 0x003fe20003800000 */
.L_x_550:
[----:B------:R-:W-:Y:S05]  /*15390*/  BSYNC B1 ;  /* 0x0000000000017941 */ /* 0x000fea0003800000 */
.L_x_549:
[----:B------:R-:W-:Y:S05]  /*153a0*/  BRA `(.L_x_551) ;  /* 0xffffffb000c07947 */ /* 0x000fea000383ffff */
.L_x_422:
[----:B------:R-:W-:Y:S01]  /*153b0*/  BSSY B1, `(.L_x_552) ;  /* 0x0000006000017945 */ /* 0x000fe20003800000 */
[----:B------:R-:W-:-:S07]  /*153c0*/  IMAD.MOV.U32 R15, RZ, RZ, -0x1 ;  /* 0xffffffffff0f7424 */ /* 0x000fce00078e00ff */
[----:B0-----:R-:W-:Y:S05]  /*153d0*/  WARPSYNC.COLLECTIVE R15, `(.L_x_553) ;  /* 0x000000000f0c7348 */ /* 0x001fea0003c00000 */
[----:B------:R-:W-:Y:S02]  /*153e0*/  ELECT P6, UR62, PT ;  /* 0x00000000003e782f */ /* 0x000fe400038c0000 */
[----:B------:R-:W-:Y:S01]  /*153f0*/  MOV R14, UR62 ;  /* 0x0000003e000e7c02 */ /* 0x000fe20008000f00 */
[----:B0-----:R-:W-:Y:S10]  /*15400*/  ENDCOLLECTIVE ;  /* 0x000000000000791b */ /* 0x001ff40003800000 */
.L_x_553:
[----:B------:R-:W-:Y:S05]  /*15410*/  BSYNC B1 ;  /* 0x0000000000017941 */ /* 0x000fea0003800000 */
.L_x_552:
[----:B------:R-:W-:Y:S05]  /*15420*/  BRA `(.L_x_421) ;  /* 0xffffffb000b87947 */ /* 0x000fea000383ffff */
.L_x_424:
[----:B0-----:R0:W1:Y:S02]  /*15430*/  SYNCS.PHASECHK.TRANS64.TRYWAIT P0, [R22+URZ+0x13220], R5 ;  /* 0x01322005160075a7 */ /* 0x001064000800017f */
[----:B-1----:R-:W-:Y:S05]  /*15440*/  @!P0 NANOSLEEP.SYNCS 0x989680 ;  /* 0x009896800000895d */ /* 0x002fea0003900000 */
[----:B------:R-:W1:Y:S02]  /*15450*/  @!P0 SYNCS.PHASECHK.TRANS64 P0, [R22+URZ+0x13220], R5 ;  /* 0x01322005160085a7 */ /* 0x000e64000800007f */
[----:B-1----:R-:W-:Y:S05]  /*15460*/  @!P0 BRA `(.L_x_424) ;  /* 0xfffffffc00f08947 */ /* 0x002fea000383ffff */
[----:B------:R-:W-:Y:S05]  /*15470*/  BRA `(.L_x_554) ;  /* 0xffffffb000c87947 */ /* 0x000fea000383ffff */
.L_x_428:
[----:B0-----:R0:W1:Y:S02]  /*15480*/  SYNCS.PHASECHK.TRANS64.TRYWAIT P0, [R5+URZ+0x132a0], R6 ;  /* 0x0132a006050075a7 */ /* 0x001064000800017f */
[----:B-1----:R-:W-:Y:S05]  /*15490*/  @!P0 NANOSLEEP.SYNCS 0x989680 ;  /* 0x009896800000895d */ /* 0x002fea0003900000 */
[----:B------:R-:W1:Y:S02]  /*154a0*/  @!P0 SYNCS.PHASECHK.TRANS64 P0, [R5+URZ+0x132a0], R6 ;  /* 0x0132a006050085a7 */ /* 0x000e64000800007f */
[----:B-1----:R-:W-:Y:S05]  /*154b0*/  @!P0 BRA `(.L_x_428) ;  /* 0xfffffffc00f08947 */ /* 0x002fea000383ffff */
[----:B------:R-:W-:Y:S05]  /*154c0*/  BRA `(.L_x_555) ;  /* 0xffffffb000e07947 */ /* 0x000fea000383ffff */
.L_x_433:
[----:B-1----:R1:W2:Y:S02]  /*154d0*/  SYNCS.PHASECHK.TRANS64.TRYWAIT P0, [R5+URZ+0x132c0], R6 ;  /* 0x0132c006050075a7 */ /* 0x0022a4000800017f */
[----:B--2---:R-:W-:Y:S05]  /*154e0*/  @!P0 NANOSLEEP.SYNCS 0x989680 ;  /* 0x009896800000895d */ /* 0x004fea0003900000 */
[----:B------:R-:W2:Y:S02]  /*154f0*/  @!P0 SYNCS.PHASECHK.TRANS64 P0, [R5+URZ+0x132c0], R6 ;  /* 0x0132c006050085a7 */ /* 0x000ea4000800007f */
[----:B--2---:R-:W-:Y:S05]  /*15500*/  @!P0 BRA `(.L_x_433) ;  /* 0xfffffffc00f08947 */ /* 0x004fea000383ffff */
[----:B------:R-:W-:Y:S05]  /*15510*/  BRA `(.L_x_556) ;  /* 0xffffffb4005c7947 */ /* 0x000fea000383ffff */
.L_x_440:
[----:B0-----:R0:W1:Y:S02]  /*15520*/  SYNCS.PHASECHK.TRANS64.TRYWAIT P1, [R5+URZ+0x132a0], R6 ;  /* 0x0132a006050075a7 */ /* 0x001064000802017f */
[----:B-1----:R-:W-:Y:S05]  /*15530*/  @!P1 NANOSLEEP.SYNCS 0x989680 ;  /* 0x009896800000995d */ /* 0x002fea0003900000 */
[----:B------:R-:W1:Y:S02]  /*15540*/  @!P1 SYNCS.PHASECHK.TRANS64 P1, [R5+URZ+0x132a0], R6 ;  /* 0x0132a006050095a7 */ /* 0x000e64000802007f */
[----:B-1----:R-:W-:Y:S05]  /*15550*/  @!P1 BRA `(.L_x_440) ;  /* 0xfffffffc00f09947 */ /* 0x002fea000383ffff */
[----:B------:R-:W-:Y:S05]  /*15560*/  BRA `(.L_x_557) ;  /* 0xffffffb800187947 */ /* 0x000fea000383ffff */
.L_x_445:
[----:B-1----:R1:W2:Y:S02]  /*15570*/  SYNCS.PHASECHK.TRANS64.TRYWAIT P1, [R5+URZ+0x132c0], R6 ;  /* 0x0132c006050075a7 */ /* 0x0022a4000802017f */
[----:B--2---:R-:W-:Y:S05]  /*15580*/  @!P1 NANOSLEEP.SYNCS 0x989680 ;  /* 0x009896800000995d */ /* 0x004fea0003900000 */
[----:B------:R-:W2:Y:S02]  /*15590*/  @!P1 SYNCS.PHASECHK.TRANS64 P1, [R5+URZ+0x132c0], R6 ;  /* 0x0132c006050095a7 */ /* 0x000ea4000802007f */
[----:B--2---:R-:W-:Y:S05]  /*155a0*/  @!P1 BRA `(.L_x_445) ;  /* 0xfffffffc00f09947 */ /* 0x004fea000383ffff */
[----:B------:R-:W-:Y:S05]  /*155b0*/  BRA `(.L_x_558) ;  /* 0xffffffb800907947 */ /* 0x000fea000383ffff */
.L_x_460:
        /* <DEDUP_REMOVED lines=11> */
.L_x_560:
[----:B------:R-:W-:Y:S05]  /*15670*/  BSYNC B0 ;  /* 0x0000000000007941 */ /* 0x000fea0003800000 */
.L_x_559:
[----:B------:R-:W-:Y:S05]  /*15680*/  BRA `(.L_x_561) ;  /* 0xffffffc400007947 */ /* 0x000fea000383ffff */
.L_x_462:
[----:B------:R-:W-:Y:S01]  /*15690*/  BSSY B0, `(.L_x_562) ;  /* 0x0000006000007945 */ /* 0x000fe20003800000 */
[----:B------:R-:W-:-:S07]  /*156a0*/  IMAD.MOV.U32 R15, RZ, RZ, -0x1 ;  /* 0xffffffffff0f7424 */ /* 0x000fce00078e00ff */
[----:B0-----:R-:W-:Y:S05]  /*156b0*/  WARPSYNC.COLLECTIVE R15, `(.L_x_563) ;  /* 0x000000000f0c7348 */ /* 0x001fea0003c00000 */
[----:B------:R-:W-:Y:S02]  /*156c0*/  ELECT P6, UR62, PT ;  /* 0x00000000003e782f */ /* 0x000fe400038c0000 */
[----:B------:R-:W-:Y:S01]  /*156d0*/  MOV R14, UR62 ;  /* 0x0000003e000e7c02 */ /* 0x000fe20008000f00 */
[----:B0-----:R-:W-:Y:S10]  /*156e0*/  ENDCOLLECTIVE ;  /* 0x000000000000791b */ /* 0x001ff40003800000 */
.L_x_563:
[----:B------:R-:W-:Y:S05]  /*156f0*/  BSYNC B0 ;  /* 0x0000000000007941 */ /* 0x000fea0003800000 */
.L_x_562:
[----:B------:R-:W-:Y:S05]  /*15700*/  BRA `(.L_x_564) ;  /* 0xffffffc400087947 */ /* 0x000fea000383ffff */
.L_x_464:
[----:B0-----:R0:W1:Y:S02]  /*15710*/  SYNCS.PHASECHK.TRANS64.TRYWAIT P0, [R4+URZ+0x13280], R3 ;  /* 0x01328003040075a7 */ /* 0x001064000800017f */
[----:B-1----:R-:W-:Y:S05]  /*15720*/  @!P0 NANOSLEEP.SYNCS 0x989680 ;  /* 0x009896800000895d */ /* 0x002fea0003900000 */
[----:B------:R-:W1:Y:S02]  /*15730*/  @!P0 SYNCS.PHASECHK.TRANS64 P0, [R4+URZ+0x13280], R3 ;  /* 0x01328003040085a7 */ /* 0x000e64000800007f */
[----:B-1----:R-:W-:Y:S05]  /*15740*/  @!P0 BRA `(.L_x_464) ;  /* 0xfffffffc00f08947 */ /* 0x002fea000383ffff */
[----:B------:R-:W-:Y:S05]  /*15750*/  BRA `(.L_x_565) ;  /* 0xffffffc4006c7947 */ /* 0x000fea000383ffff */
.L_x_466:
[----:B-1----:R1:W2:Y:S02]  /*15760*/  SYNCS.PHASECHK.TRANS64.TRYWAIT P0, [R4+URZ+0x13240], R3 ;  /* 0x01324003040075a7 */ /* 0x0022a4000800017f */
[----:B--2---:R-:W-:Y:S05]  /*15770*/  @!P0 NANOSLEEP.SYNCS 0x989680 ;  /* 0x009896800000895d */ /* 0x004fea0003900000 */
[----:B------:R-:W2:Y:S02]  /*15780*/  @!P0 SYNCS.PHASECHK.TRANS64 P0, [R4+URZ+0x13240], R3 ;  /* 0x01324003040085a7 */ /* 0x000ea4000800007f */
[----:B--2---:R-:W-:Y:S05]  /*15790*/  @!P0 BRA `(.L_x_466) ;  /* 0xfffffffc00f08947 */ /* 0x004fea000383ffff */
[----:B------:R-:W-:Y:S05]  /*157a0*/  BRA `(.L_x_566) ;  /* 0xffffffc400c07947 */ /* 0x000fea000383ffff */
.L_x_470:
[----:B------:R-:W2:Y:S01]  /*157b0*/  LDL.LU R11, [R1+0x3c] ;  /* 0x00003c00010b7983 */ /* 0x000ea20000300800 */
[----:B------:R-:W-:Y:S02]  /*157c0*/  IMAD.MOV.U32 R13, RZ, RZ, R4 ;  /* 0x000000ffff0d7224 */ /* 0x000fe400078e0004 */
[----:B------:R-:W-:Y:S02]  /*157d0*/  IMAD.MOV.U32 R12, RZ, RZ, RZ ;  /* 0x000000ffff0c7224 */ /* 0x000fe400078e00ff */
[----:B------:R-:W-:Y:S02]  /*157e0*/  IMAD.MOV.U32 R15, RZ, RZ, -0x1 ;  /* 0xffffffffff0f7424 */ /* 0x000fe400078e00ff */
[----:B------:R-:W-:-:S04]  /*157f0*/  IMAD R17, R17, 0xc0, R21 ;  /* 0x000000c011117824 */ /* 0x000fc800078e0215 */
[----:B------:R-:W-:Y:S02]  /*15800*/  VIADD R8, R17, 0x20 ;  /* 0x0000002011087836 */ /* 0x000fe40000000000 */
[----:B--2---:R-:W-:Y:S02]  /*15810*/  IMAD R5, R11, R9, RZ ;  /* 0x000000090b057224 */ /* 0x004fe400078e02ff */
[----:B------:R-:W-:-:S03]  /*15820*/  IMAD.MOV.U32 R11, RZ, RZ, 0x1c1f ;  /* 0x00001c1fff0b7424 */ /* 0x000fc600078e00ff */
[----:B------:R-:W-:-:S13]  /*15830*/  ISETP.GE.AND P1, PT, R17, R5, PT ;  /* 0x000000051100720c */ /* 0x000fda0003f26270 */
[----:B-----5:R-:W-:Y:S05]  /*15840*/  WARPSYNC.COLLECTIVE R15, `(.L_x_567) ;  /* 0x000000000f087348 */ /* 0x020fea0003c00000 */
[----:B------:R0:W1:Y:S02]  /*15850*/  SHFL.IDX P6, R14, R13, R12, R11 ;  /* 0x0000000c0d0e7389 */ /* 0x00006400000c000b */
[----:B01---5:R-:W-:Y:S01]  /*15860*/  ENDCOLLECTIVE ;  /* 0x000000000000791b */ /* 0x023fe20003800000 */
.L_x_567:
[----:B------:R-:W-:Y:S01]  /*15870*/  IMAD.MOV.U32 R13, RZ, RZ, R0 ;  /* 0x000000ffff0d7224 */ /* 0x000fe200078e0000 */
[----:B------:R-:W-:-:S07]  /*15880*/  MOV R7, R14 ;  /* 0x0000000e00077202 */ /* 0x000fce0000000f00 */
[----:B------:R-:W-:Y:S05]  /*15890*/  WARPSYNC.COLLECTIVE R15, `(.L_x_568) ;  /* 0x000000000f087348 */ /* 0x000fea0003c00000 */
[----:B------:R0:W1:Y:S02]  /*158a0*/  SHFL.IDX P6, R14, R13, R12, R11 ;  /* 0x0000000c0d0e7389 */ /* 0x00006400000c000b */
[----:B01----:R-:W-:Y:S01]  /*158b0*/  ENDCOLLECTIVE ;  /* 0x000000000000791b */ /* 0x003fe20003800000 */
.L_x_568:
[----:B------:R-:W-:Y:S02]  /*158c0*/  IMAD.MOV.U32 R13, RZ, RZ, R4 ;  /* 0x000000ffff0d7224 */ /* 0x000fe400078e0004 */
[----:B------:R-:W-:Y:S02]  /*158d0*/  IMAD.MOV.U32 R12, RZ, RZ, 0x1 ;  /* 0x00000001ff0c7424 */ /* 0x000fe400078e00ff */
[----:B------:R-:W-:-:S07]  /*158e0*/  IMAD.MOV.U32 R6, RZ, RZ, R14 ;  /* 0x000000ffff067224 */ /* 0x000fce00078e000e */
[----:B------:R-:W-:Y:S05]  /*158f0*/  WARPSYNC.COLLECTIVE R15, `(.L_x_569) ;  /* 0x000000000f087348 */ /* 0x000fea0003c00000 */
[----:B------:R0:W1:Y:S02]  /*15900*/  SHFL.IDX P6, R14, R13, R12, R11 ;  /* 0x0000000c0d0e7389 */ /* 0x00006400000c000b */
[----:B01----:R-:W-:Y:S01]  /*15910*/  ENDCOLLECTIVE ;  /* 0x000000000000791b */ /* 0x003fe20003800000 */
.L_x_569:
[----:B------:R-:W-:-:S05]  /*15920*/  @!P1 IADD3 R6, P2, R20, R6, RZ ;  /* 0x0000000614069210 */ /* 0x000fca0007f5e0ff */
[----:B------:R-:W-:-:S05]  /*15930*/  @!P1 IMAD.X R7, RZ, RZ, R7, P2 ;  /* 0x000000ffff079224 */ /* 0x000fca00010e0607 */
[----:B------:R-:W-:Y:S01]  /*15940*/  @!PT LDS RZ, [RZ] ;  /* 0x00000000fffff984 */ /* 0x000fe20000000800 */
[----:B------:R-:W-:Y:S01]  /*15950*/  @!PT LDS RZ, [RZ] ;  /* 0x00000000fffff984 */ /* 0x000fe20000000800 */
[----:B------:R-:W-:Y:S01]  /*15960*/  @!PT LDS RZ, [RZ] ;  /* 0x00000000fffff984 */ /* 0x000fe20000000800 */
[----:B------:R0:W-:Y:S01]  /*15970*/  @!P1 LDGSTS.E.BYPASS.LTC128B.128 [R10+0xb000], desc[UR40][R6.64], !P0 ;  /* 0x0b000000060a9fae */ /* 0x0001e2000c101d68 */
[----:B------:R-:W-:Y:S01]  /*15980*/  IMAD.MOV.U32 R13, RZ, RZ, R0 ;  /* 0x000000ffff0d7224 */ /* 0x000fe200078e0000 */
[----:B------:R-:W-:Y:S01]  /*15990*/  ISETP.GE.AND P1, PT, R8, R5, PT ;  /* 0x000000050800720c */ /* 0x000fe20003f26270 */
[----:B0-----:R-:W-:-:S12]  /*159a0*/  IMAD.MOV.U32 R6, RZ, RZ, R14 ;  /* 0x000000ffff067224 */ /* 0x001fd800078e000e */
[----:B------:R-:W-:Y:S05]  /*159b0*/  WARPSYNC.COLLECTIVE R15, `(.L_x_570) ;  /* 0x000000000f087348 */ /* 0x000fea0003c00000 */
[----:B------:R0:W1:Y:S02]  /*159c0*/  SHFL.IDX P6, R14, R13, R12, R11 ;  /* 0x0000000c0d0e7389 */ /* 0x00006400000c000b */
[----:B01----:R-:W-:Y:S01]  /*159d0*/  ENDCOLLECTIVE ;  /* 0x000000000000791b */ /* 0x003fe20003800000 */
.L_x_570:
[----:B------:R-:W-:Y:S02]  /*159e0*/  IMAD.MOV.U32 R13, RZ, RZ, R4 ;  /* 0x000000ffff0d7224 */ /* 0x000fe400078e0004 */
[----:B------:R-:W-:Y:S02]  /*159f0*/  IMAD.MOV.U32 R12, RZ, RZ, 0x2 ;  /* 0x00000002ff0c7424 */ /* 0x000fe400078e00ff */
[----:B------:R-:W-:-:S07]  /*15a00*/  IMAD.MOV.U32 R7, RZ, RZ, R14 ;  /* 0x000000ffff077224 */ /* 0x000fce00078e000e */
[----:B------:R-:W-:Y:S05]  /*15a10*/  WARPSYNC.COLLECTIVE R15, `(.L_x_571) ;  /* 0x000000000f087348 */ /* 0x000fea0003c00000 */
[----:B------:R0:W1:Y:S02]  /*15a20*/  SHFL.IDX P6, R14, R13, R12, R11 ;  /* 0x0000000c0d0e7389 */ /* 0x00006400000c000b */
[----:B01----:R-:W-:Y:S01]  /*15a30*/  ENDCOLLECTIVE ;  /* 0x000000000000791b */ /* 0x003fe20003800000 */
.L_x_571:
[----:B------:R-:W-:-:S05]  /*15a40*/  @!P1 IADD3 R7, P2, R20, R7, RZ ;  /* 0x0000000714079210 */ /* 0x000fca0007f5e0ff */
[----:B------:R-:W-:-:S05]  /*15a50*/  @!P1 IMAD.X R6, RZ, RZ, R6, P2 ;  /* 0x000000ffff069224 */ /* 0x000fca00010e0606 */
[----:B------:R-:W-:Y:S01]  /*15a60*/  @!P1 LOP3.LUT R7, R7, R6, RZ, 0x3c, !PT ;  /* 0x0000000607079212 */ /* 0x000fe200078e3cff */
[----:B------:R-:W-:-:S03]  /*15a70*/  IMAD.MOV.U32 R13, RZ, RZ, R0 ;  /* 0x000000ffff0d7224 */ /* 0x000fc600078e0000 */
[----:B------:R-:W-:-:S04]  /*15a80*/  @!P1 LOP3.LUT R6, R7, R6, RZ, 0x3c, !PT ;  /* 0x0000000607069212 */ /* 0x000fc800078e3cff */
[----:B------:R-:W-:-:S05]  /*15a90*/  @!P1 LOP3.LUT R7, R7, R6, RZ, 0x3c, !PT ;  /* 0x0000000607079212 */ /* 0x000fca00078e3cff */
[----:B------:R-:W-:Y:S01]  /*15aa0*/  @!PT LDS RZ, [RZ] ;  /* 0x00000000fffff984 */ /* 0x000fe20000000800 */
[----:B------:R-:W-:Y:S01]  /*15ab0*/  @!PT LDS RZ, [RZ] ;  /* 0x00000000fffff984 */ /* 0x000fe20000000800 */
[----:B------:R-:W-:Y:S01]  /*15ac0*/  @!PT LDS RZ, [RZ] ;  /* 0x00000000fffff984 */ /* 0x000fe20000000800 */
[----:B------:R0:W-:Y:S02]  /*15ad0*/  @!P1 LDGSTS.E.BYPASS.LTC128B.128 [R10+0xb800], desc[UR40][R6.64], !P0 ;  /* 0x0b800000060a9fae */ /* 0x0001e4000c101d68 */
[----:B0-----:R-:W-:-:S05]  /*15ae0*/  VIADD R6, R17, 0x40 ;  /* 0x0000004011067836 */ /* 0x001fca0000000000 */
[----:B------:R-:W-:Y:S01]  /*15af0*/  ISETP.GE.AND P1, PT, R6, R5, PT ;  /* 0x000000050600720c */ /* 0x000fe20003f26270 */
[----:B------:R-:W-:-:S12]  /*15b00*/  IMAD.MOV.U32 R6, RZ, RZ, R14 ;  /* 0x000000ffff067224 */ /* 0x000fd800078e000e */
[----:B------:R-:W-:Y:S05]  /*15b10*/  WARPSYNC.COLLECTIVE R15, `(.L_x_572) ;  /* 0x000000000f087348 */ /* 0x000fea0003c00000 */
[----:B------:R0:W1:Y:S02]  /*15b20*/  SHFL.IDX P6, R14, R13, R12, R11 ;  /* 0x0000000c0d0e7389 */ /* 0x00006400000c000b */
[----:B01----:R-:W-:Y:S01]  /*15b30*/  ENDCOLLECTIVE ;  /* 0x000000000000791b */ /* 0x003fe20003800000 */
.L_x_572:
[----:B------:R-:W-:Y:S02]  /*15b40*/  IMAD.MOV.U32 R13, RZ, RZ, R4 ;  /* 0x000000ffff0d7224 */ /* 0x000fe400078e0004 */
[----:B------:R-:W-:Y:S02]  /*15b50*/  IMAD.MOV.U32 R12, RZ, RZ, 0x3 ;  /* 0x00000003ff0c7424 */ /* 0x000fe400078e00ff */
[----:B------:R-:W-:-:S07]  /*15b60*/  IMAD.MOV.U32 R7, RZ, RZ, R14 ;  /* 0x000000ffff077224 */ /* 0x000fce00078e000e */
[----:B------:R-:W-:Y:S05]  /*15b70*/  WARPSYNC.COLLECTIVE R15, `(.L_x_573) ;  /* 0x000000000f087348 */ /* 0x000fea0003c00000 */
[----:B------:R0:W1:Y:S02]  /*15b80*/  SHFL.IDX P6, R14, R13, R12, R11 ;  /* 0x0000000c0d0e7389 */ /* 0x00006400000c000b */
[----:B01----:R-:W-:Y:S01]  /*15b90*/  ENDCOLLECTIVE ;  /* 0x000000000000791b */ /* 0x003fe20003800000 */
.L_x_573:
[----:B------:R-:W-:-:S05]  /*15ba0*/  @!P1 IADD3 R7, P2, R20, R7, RZ ;  /* 0x0000000714079210 */ /* 0x000fca0007f5e0ff */
[----:B------:R-:W-:-:S05]  /*15bb0*/  @!P1 IMAD.X R6, RZ, RZ, R6, P2 ;  /* 0x000000ffff069224 */ /* 0x000fca00010e0606 */
[-C--:B------:R-:W-:Y:S01]  /*15bc0*/  @!P1 LOP3.LUT R7, R7, R6.reuse, RZ, 0x3c, !PT ;  /* 0x0000000607079212 */ /* 0x080fe200078e3cff */
[----:B------:R-:W-:Y:S02]  /*15bd0*/  IMAD.MOV.U32 R13, RZ, RZ, R0 ;  /* 0x000000ffff0d7224 */ /* 0x000fe400078e0000 */
[----:B------:R-:W-:Y:S01]  /*15be0*/  VIADD R0, R17, 0x60 ;  /* 0x0000006011007836 */ /* 0x000fe20000000000 */
[----:B------:R-:W-:-:S04]  /*15bf0*/  @!P1 LOP3.LUT R6, R7, R6, RZ, 0x3c, !PT ;  /* 0x0000000607069212 */ /* 0x000fc800078e3cff */
[----:B------:R-:W-:Y:S01]  /*15c00*/  @!P1 LOP3.LUT R7, R7, R6, RZ, 0x3c, !PT ;  /* 0x0000000607079212 */ /* 0x000fe200078e3cff */
[----:B------:R-:W-:-:S07]  /*15c10*/  IMAD.MOV.U32 R4, RZ, RZ, R14 ;  /* 0x000000ffff047224 */ /* 0x000fce00078e000e */
[----:B------:R-:W-:Y:S05]  /*15c20*/  WARPSYNC.COLLECTIVE R15, `(.L_x_574) ;  /* 0x000000000f087348 */ /* 0x000fea0003c00000 */
[----:B------:R0:W1:Y:S02]  /*15c30*/  SHFL.IDX P6, R14, R13, R12, R11 ;  /* 0x0000000c0d0e7389 */ /* 0x00006400000c000b */
[----:B01----:R-:W-:Y:S01]  /*15c40*/  ENDCOLLECTIVE ;  /* 0x000000000000791b */ /* 0x003fe20003800000 */
.L_x_574:
[----:B------:R-:W-:Y:S01]  /*15c50*/  @!PT LDS RZ, [RZ] ;  /* 0x00000000fffff984 */ /* 0x000fe20000000800 */
[----:B------:R-:W-:Y:S01]  /*15c60*/  @!PT LDS RZ, [RZ] ;  /* 0x00000000fffff984 */ /* 0x000fe20000000800 */
[----:B------:R-:W-:Y:S01]  /*15c70*/  @!PT LDS RZ, [RZ] ;  /* 0x00000000fffff984 */ /* 0x000fe20000000800 */
[----:B------:R0:W-:Y:S01]  /*15c80*/  @!P1 LDGSTS.E.BYPASS.LTC128B.128 [R10+0xc000], desc[UR40][R6.64], !P0 ;  /* 0x0c000000060a9fae */ /* 0x0001e2000c101d68 */
[----:B------:R-:W-:Y:S01]  /*15c90*/  ISETP.GE.AND P1, PT, R0, R5, PT ;  /* 0x000000050000720c */ /* 0x000fe20003f26270 */
[----:B------:R-:W-:Y:S01]  /*15ca0*/  IMAD.MOV.U32 R13, RZ, RZ, R3 ;  /* 0x000000ffff0d7224 */ /* 0x000fe200078e0003 */
[----:B------:R-:W-:Y:S01]  /*15cb0*/  MOV R12, RZ ;  /* 0x000000ff000c7202 */ /* 0x000fe20000000f00 */
[----:B0-----:R-:W-:-:S10]  /*15cc0*/  IMAD.MOV.U32 R6, RZ, RZ, R14 ;  /* 0x000000ffff067224 */ /* 0x001fd400078e000e */
[----:B------:R-:W-:Y:S05]  /*15cd0*/  WARPSYNC.COLLECTIVE R15, `(.L_x_575) ;  /* 0x000000000f087348 */ /* 0x000fea0003c00000 */
[----:B------:R0:W1:Y:S02]  /*15ce0*/  SHFL.IDX P6, R14, R13, R12, R11 ;  /* 0x0000000c0d0e7389 */ /* 0x00006400000c000b */
[----:B01----:R-:W-:Y:S01]  /*15cf0*/  ENDCOLLECTIVE ;  /* 0x000000000000791b */ /* 0x003fe20003800000 */
.L_x_575:
[----:B------:R-:W-:-:S05]  /*15d00*/  @!P1 IADD3 R6, P3, R20, R6, RZ ;  /* 0x0000000614069210 */ /* 0x000fca0007f7e0ff */
[----:B------:R-:W-:-:S04]  /*15d10*/  @!P1 IMAD.X R4, RZ, RZ, R4, P3 ;  /* 0x000000ffff049224 */ /* 0x000fc800018e0604 */
[----:B------:R-:W-:Y:S02]  /*15d20*/  @!P1 IMAD.MOV.U32 R7, RZ, RZ, R4 ;  /* 0x000000ffff079224 */ /* 0x000fe400078e0004 */
[----:B------:R-:W-:Y:S02]  /*15d30*/  IMAD.MOV.U32 R13, RZ, RZ, R2 ;  /* 0x000000ffff0d7224 */ /* 0x000fe400078e0002 */
[----:B------:R-:W-:Y:S01]  /*15d40*/  VIADD R4, R17, 0x80 ;  /* 0x0000008011047836 */ /* 0x000fe20000000000 */
[----:B------:R-:W-:Y:S01]  /*15d50*/  @!PT LDS RZ, [RZ] ;  /* 0x00000000fffff984 */ /* 0x000fe20000000800 */
[----:B------:R-:W-:Y:S01]  /*15d60*/  @!PT LDS RZ, [RZ] ;  /* 0x00000000fffff984 */ /* 0x000fe20000000800 */
[----:B------:R-:W-:Y:S01]  /*15d70*/  @!PT LDS RZ, [RZ] ;  /* 0x00000000fffff984 */ /* 0x000fe20000000800 */
[----:B------:R0:W-:Y:S04]  /*15d80*/  @!P1 LDGSTS.E.BYPASS.LTC128B.128 [R10+0xc800], desc[UR40][R6.64], !P0 ;  /* 0x0c800000060a9fae */ /* 0x0001e8000c101d68 */
[----:B------:R-:W-:Y:S01]  /*15d90*/  ISETP.GE.AND P2, PT, R4, R5, PT ;  /* 0x000000050400720c */ /* 0x000fe20003f46270 */
[----:B------:R-:W-:-:S12]  /*15da0*/  IMAD.MOV.U32 R8, RZ, RZ, R14 ;  /* 0x000000ffff087224 */ /* 0x000fd800078e000e */
[----:B0-----:R-:W-:Y:S05]  /*15db0*/  WARPSYNC.COLLECTIVE R15, `(.L_x_576) ;  /* 0x000000000f087348 */ /* 0x001fea0003c00000 */
[----:B------:R1:W2:Y:S02]  /*15dc0*/  SHFL.IDX P6, R14, R13, R12, R11 ;  /* 0x0000000c0d0e7389 */ /* 0x0002a400000c000b */
[----:B012---:R-:W-:Y:S01]  /*15dd0*/  ENDCOLLECTIVE ;  /* 0x000000000000791b */ /* 0x007fe20003800000 */
.L_x_576:
[----:B------:R-:W-:Y:S02]  /*15de0*/  IMAD.MOV.U32 R13, RZ, RZ, R3 ;  /* 0x000000ffff0d7224 */ /* 0x000fe400078e0003 */
[----:B------:R-:W-:Y:S02]  /*15df0*/  IMAD.MOV.U32 R12, RZ, RZ, 0x1 ;  /* 0x00000001ff0c7424 */ /* 0x000fe400078e00ff */
[----:B------:R-:W-:-:S07]  /*15e00*/  IMAD.MOV.U32 R0, RZ, RZ, R14 ;  /* 0x000000ffff007224 */ /* 0x000fce00078e000e */
[----:B------:R-:W-:Y:S05]  /*15e10*/  WARPSYNC.COLLECTIVE R15, `(.L_x_577) ;  /* 0x000000000f087348 */ /* 0x000fea0003c00000 */
[----:B------:R0:W1:Y:S02]  /*15e20*/  SHFL.IDX P6, R14, R13, R12, R11 ;  /* 0x0000000c0d0e7389 */ /* 0x00006400000c000b */
[----:B01----:R-:W-:Y:S01]  /*15e30*/  ENDCOLLECTIVE ;  /* 0x000000000000791b */ /* 0x003fe20003800000 */
.L_x_577:
[----:B------:R-:W-:-:S05]  /*15e40*/  @!P2 IADD3 R0, P1, R20, R0, RZ ;  /* 0x000000001400a210 */ /* 0x000fca0007f3e0ff */
[----:B------:R-:W-:-:S04]  /*15e50*/  @!P2 IMAD.X R6, RZ, RZ, R8, P1 ;  /* 0x000000ffff06a224 */ /* 0x000fc800008e0608 */
[----:B------:R-:W-:Y:S02]  /*15e60*/  @!P2 IMAD.MOV.U32 R7, RZ, RZ, R6 ;  /* 0x000000ffff07a224 */ /* 0x000fe400078e0006 */
[----:B------:R-:W-:Y:S02]  /*15e70*/  IMAD.MOV.U32 R13, RZ, RZ, R2 ;  /* 0x000000ffff0d7224 */ /* 0x000fe400078e0002 */
[----:B------:R-:W-:-:S05]  /*15e80*/  @!P2 IMAD.MOV.U32 R6, RZ, RZ, R0 ;  /* 0x000000ffff06a224 */ /* 0x000fca00078e0000 */
[----:B------:R-:W-:Y:S01]  /*15e90*/  @!PT LDS RZ, [RZ] ;  /* 0x00000000fffff984 */ /* 0x000fe20000000800 */
[----:B------:R-:W-:Y:S01]  /*15ea0*/  @!PT LDS RZ, [RZ] ;  /* 0x00000000fffff984 */ /* 0x000fe20000000800 */
[----:B------:R-:W-:Y:S01]  /*15eb0*/  @!PT LDS RZ, [RZ] ;  /* 0x00000000fffff984 */ /* 0x000fe20000000800 */
[----:B------:R0:W-:Y:S01]  /*15ec0*/  @!P2 LDGSTS.E.BYPASS.LTC128B.128 [R10+0xd000], desc[UR40][R6.64], !P0 ;  /* 0x0d000000060aafae */ /* 0x0001e2000c101d68 */
[----:B------:R-:W-:-:S07]  /*15ed0*/  IMAD.MOV.U32 R3, RZ, RZ, R14 ;  /* 0x000000ffff037224 */ /* 0x000fce00078e000e */
[----:B0-----:R-:W-:Y:S05]  /*15ee0*/  WARPSYNC.COLLECTIVE R15, `(.L_x_578) ;  /* 0x000000000f087348 */ /* 0x001fea0003c00000 */
[----:B------:R1:W2:Y:S02]  /*15ef0*/  SHFL.IDX P6, R14, R13, R12, R11 ;  /* 0x0000000c0d0e7389 */ /* 0x0002a400000c000b */
[----:B012---:R-:W-:Y:S01]  /*15f00*/  ENDCOLLECTIVE ;  /* 0x000000000000791b */ /* 0x007fe20003800000 */
.L_x_578:
[----:B------:R-:W-:Y:S01]  /*15f10*/  IMAD.MOV.U32 R2, RZ, RZ, R14 ;  /* 0x000000ffff027224 */ /* 0x000fe200078e000e */
[----:B------:R-:W-:Y:S06]  /*15f20*/  BRA `(.L_x_579) ;  /* 0xffffffc800e07947 */ /* 0x000fec000383ffff */
.L_x_473:
[----:B-1----:R1:W2:Y:S02]  /*15f30*/  SYNCS.PHASECHK.TRANS64.TRYWAIT P0, [R22+URZ+0x13220], R3 ;  /* 0x01322003160075a7 */ /* 0x0022a4000800017f */
[----:B--2---:R-:W-:Y:S05]  /*15f40*/  @!P0 NANOSLEEP.SYNCS 0x989680 ;  /* 0x009896800000895d */ /* 0x004fea0003900000 */
[----:B------:R-:W2:Y:S02]  /*15f50*/  @!P0 SYNCS.PHASECHK.TRANS64 P0, [R22+URZ+0x13220], R3 ;  /* 0x01322003160085a7 */ /* 0x000ea4000800007f */
[----:B--2---:R-:W-:Y:S05]  /*15f60*/  @!P0 BRA `(.L_x_473) ;  /* 0xfffffffc00f08947 */ /* 0x004fea000383ffff */
[----:B------:R-:W-:Y:S05]  /*15f70*/  BRA `(.L_x_580) ;  /* 0xffffffcc003c7947 */ /* 0x000fea000383ffff */
.L_x_479:
[----:B0-----:R0:W1:Y:S02]  /*15f80*/  SYNCS.PHASECHK.TRANS64.TRYWAIT P0, [R4+URZ+0x13280], R3 ;  /* 0x01328003040075a7 */ /* 0x001064000800017f */
[----:B-1----:R-:W-:Y:S05]  /*15f90*/  @!P0 NANOSLEEP.SYNCS 0x989680 ;  /* 0x009896800000895d */ /* 0x002fea0003900000 */
[----:B------:R-:W1:Y:S02]  /*15fa0*/  @!P0 SYNCS.PHASECHK.TRANS64 P0, [R4+URZ+0x13280], R3 ;  /* 0x01328003040085a7 */ /* 0x000e64000800007f */
[----:B-1----:R-:W-:Y:S05]  /*15fb0*/  @!P0 BRA `(.L_x_479) ;  /* 0xfffffffc00f08947 */ /* 0x002fea000383ffff */
[----:B------:R-:W-:Y:S05]  /*15fc0*/  BRA `(.L_x_581) ;  /* 0xffffffcc00e87947 */ /* 0x000fea000383ffff */
.L_x_484:
[----:B-1----:R1:W2:Y:S02]  /*15fd0*/  SYNCS.PHASECHK.TRANS64.TRYWAIT P0, [R4+URZ+0x13240], R3 ;  /* 0x01324003040075a7 */ /* 0x0022a4000800017f */
[----:B--2---:R-:W-:Y:S05]  /*15fe0*/  @!P0 NANOSLEEP.SYNCS 0x989680 ;  /* 0x009896800000895d */ /* 0x004fea0003900000 */
[----:B------:R-:W2:Y:S02]  /*15ff0*/  @!P0 SYNCS.PHASECHK.TRANS64 P0, [R4+URZ+0x13240], R3 ;  /* 0x01324003040085a7 */ /* 0x000ea4000800007f */
[----:B--2---:R-:W-:Y:S05]  /*16000*/  @!P0 BRA `(.L_x_484) ;  /* 0xfffffffc00f08947 */ /* 0x004fea000383ffff */
[----:B------:R-:W-:Y:S05]  /*16010*/  BRA `(.L_x_582) ;  /* 0xffffffd000647947 */ /* 0x000fea000383ffff */
.L_x_490:
[----:B0-----:R0:W1:Y:S02]  /*16020*/  SYNCS.PHASECHK.TRANS64.TRYWAIT P0, [R3+URZ+0x13270], R2 ;  /* 0x01327002030075a7 */ /* 0x001064000800017f */
[----:B-1----:R-:W-:Y:S05]  /*16030*/  @!P0 NANOSLEEP.SYNCS 0x989680 ;  /* 0x009896800000895d */ /* 0x002fea0003900000 */
[----:B------:R-:W1:Y:S02]  /*16040*/  @!P0 SYNCS.PHASECHK.TRANS64 P0, [R3+URZ+0x13270], R2 ;  /* 0x01327002030085a7 */ /* 0x000e64000800007f */
[----:B-1----:R-:W-:Y:S05]  /*16050*/  @!P0 BRA `(.L_x_490) ;  /* 0xfffffffc00f08947 */ /* 0x002fea000383ffff */
[----:B------:R-:W-:Y:S05]  /*16060*/  BRA `(.L_x_583) ;  /* 0xffffffd400007947 */ /* 0x000fea000383ffff */
.L_x_492:
[----:B0-----:R0:W1:Y:S02]  /*16070*/  SYNCS.PHASECHK.TRANS64.TRYWAIT P0, [R3+URZ+0x13260], R2 ;  /* 0x01326002030075a7 */ /* 0x001064000800017f */
[----:B-1----:R-:W-:Y:S05]  /*16080*/  @!P0 NANOSLEEP.SYNCS 0x989680 ;  /* 0x009896800000895d */ /* 0x002fea0003900000 */
[----:B------:R-:W1:Y:S02]  /*16090*/  @!P0 SYNCS.PHASECHK.TRANS64 P0, [R3+URZ+0x13260], R2 ;  /* 0x01326002030085a7 */ /* 0x000e64000800007f */
[----:B-1----:R-:W-:Y:S05]  /*160a0*/  @!P0 BRA `(.L_x_492) ;  /* 0xfffffffc00f08947 */ /* 0x002fea000383ffff */
[----:B------:R-:W-:Y:S05]  /*160b0*/  BRA `(.L_x_584) ;  /* 0xffffffd400087947 */ /* 0x000fea000383ffff */
.L_x_499:
[----:B-1----:R1:W2:Y:S02]  /*160c0*/  SYNCS.PHASECHK.TRANS64.TRYWAIT P1, [R3+URZ+0x13270], R0 ;  /* 0x01327000030075a7 */ /* 0x0022a4000802017f */
[----:B--2---:R-:W-:Y:S05]  /*160d0*/  @!P1 NANOSLEEP.SYNCS 0x989680 ;  /* 0x009896800000995d */ /* 0x004fea0003900000 */
[----:B------:R-:W2:Y:S02]  /*160e0*/  @!P1 SYNCS.PHASECHK.TRANS64 P1, [R3+URZ+0x13270], R0 ;  /* 0x01327000030095a7 */ /* 0x000ea4000802007f */
[----:B--2---:R-:W-:Y:S05]  /*160f0*/  @!P1 BRA `(.L_x_499) ;  /* 0xfffffffc00f09947 */ /* 0x004fea000383ffff */
[----:B------:R-:W-:Y:S05]  /*16100*/  BRA `(.L_x_585) ;  /* 0xffffffd800547947 */ /* 0x000fea000383ffff */
.L_x_501:
[----:B-1----:R1:W2:Y:S02]  /*16110*/  SYNCS.PHASECHK.TRANS64.TRYWAIT P1, [R3+URZ+0x13260], R0 ;  /* 0x01326000030075a7 */ /* 0x0022a4000802017f */
[----:B--2---:R-:W-:Y:S05]  /*16120*/  @!P1 NANOSLEEP.SYNCS 0x989680 ;  /* 0x009896800000995d */ /* 0x004fea0003900000 */
[----:B------:R-:W2:Y:S02]  /*16130*/  @!P1 SYNCS.PHASECHK.TRANS64 P1, [R3+URZ+0x13260], R0 ;  /* 0x01326000030095a7 */ /* 0x000ea4000802007f */
[----:B--2---:R-:W-:Y:S05]  /*16140*/  @!P1 BRA `(.L_x_501) ;  /* 0xfffffffc00f09947 */ /* 0x004fea000383ffff */
[----:B------:R-:W-:Y:S05]  /*16150*/  BRA `(.L_x_586) ;  /* 0xffffffd800587947 */ /* 0x000fea000383ffff */
.L_x_505:
        /* <DEDUP_REMOVED lines=8> */
.L_x_588:
[----:B------:R-:W-:Y:S05]  /*161e0*/  BSYNC B0 ;  /* 0x0000000000007941 */ /* 0x000fea0003800000 */
.L_x_587:
[----:B------:R-:W-:Y:S02]  /*161f0*/  IMAD.MOV.U32 R13, RZ, RZ, R16 ;  /* 0x000000ffff0d7224 */ /* 0x000fe400078e0010 */
[----:B------:R-:W-:Y:S02]  /*16200*/  IMAD.MOV.U32 R12, RZ, RZ, 0x1 ;  /* 0x00000001ff0c7424 */ /* 0x000fe400078e00ff */
[----:B------:R-:W-:Y:S02]  /*16210*/  IMAD.MOV.U32 R11, RZ, RZ, 0x1f ;  /* 0x0000001fff0b7424 */ /* 0x000fe400078e00ff */
[----:B------:R-:W-:Y:S02]  /*16220*/  IMAD.MOV.U32 R15, RZ, RZ, -0x1 ;  /* 0xffffffffff0f7424 */ /* 0x000fe400078e00ff */
[----:B------:R-:W-:Y:S02]  /*16230*/  IMAD.IADD R5, R19, 0x1, R8 ;  /* 0x0000000113057824 */ /* 0x000fe400078e0208 */
[----:B------:R-:W-:-:S07]  /*16240*/  IMAD.MOV.U32 R0, RZ, RZ, R14 ;  /* 0x000000ffff007224 */ /* 0x000fce00078e000e */
[----:B------:R-:W-:Y:S05]  /*16250*/  WARPSYNC.COLLECTIVE R15, `(.L_x_589) ;  /* 0x000000000f087348 */ /* 0x000fea0003c00000 */
[----:B------:R0:W1:Y:S02]  /*16260*/  SHFL.IDX P6, R14, R13, R12, R11 ;  /* 0x0000000c0d0e7389 */ /* 0x00006400000c000b */
[----:B01----:R-:W-:Y:S01]  /*16270*/  ENDCOLLECTIVE ;  /* 0x000000000000791b */ /* 0x003fe20003800000 */
.L_x_589:
[----:B------:R-:W-:Y:S02]  /*16280*/  ULDC UR4, c[0x0][0xc3c] ;  /* 0x00030f0000047ab9 */ /* 0x000fe40000000800 */
[----:B------:R-:W-:-:S13]  /*16290*/  ISETP.GE.OR P1, PT, R5, UR4, !P0 ;  /* 0x0000000405007c0c */ /* 0x000fda000c726670 */
[----:B------:R-:W0:Y:S01]  /*162a0*/  @!P1 LDC.64 R2, c[0x0][0xc80] ;  /* 0x00032000ff029b82 */ /* 0x000e220000000a00 */
[----:B------:R-:W-:Y:S01]  /*162b0*/  MOV R11, RZ ;  /* 0x000000ff000b7202 */ /* 0x000fe20000000f00 */
[----:B------:R-:W-:Y:S02]  /*162c0*/  IMAD.MOV.U32 R4, RZ, RZ, R14 ;  /* 0x000000ffff047224 */ /* 0x000fe400078e000e */
[----:B0-----:R-:W-:-:S06]  /*162d0*/  @!P1 IMAD.WIDE R2, R5, 0x4, R2 ;  /* 0x0000000405029825 */ /* 0x001fcc00078e0202 */
[----:B------:R0:W2:Y:S01]  /*162e0*/  @!P1 LDG.E R3, desc[UR40][R2.64] ;  /* 0x0000002802039981 */ /* 0x0000a2000c1e1900 */
[C---:B------:R-:W-:Y:S02]  /*162f0*/  ISETP.GE.U32.AND P2, PT, R8.reuse, 0x2, PT ;  /* 0x000000020800780c */ /* 0x040fe40003f46070 */
[C---:B------:R-:W-:Y:S02]  /*16300*/  ISETP.GE.U32.AND P3, PT, R8.reuse, 0x4, PT ;  /* 0x000000040800780c */ /* 0x040fe40003f66070 */
[C---:B------:R-:W-:Y:S02]  /*16310*/  ISETP.GE.U32.AND P4, PT, R8.reuse, 0x8, PT ;  /* 0x000000080800780c */ /* 0x040fe40003f86070 */
[C---:B------:R-:W-:Y:S01]  /*16320*/  ISETP.GE.U32.AND P5, PT, R8.reuse, 0x10, PT ;  /* 0x000000100800780c */ /* 0x040fe20003fa6070 */
[----:B0-----:R-:W-:Y:S02]  /*16330*/  IMAD.MOV.U32 R2, RZ, RZ, RZ ;  /* 0x000000ffff027224 */ /* 0x001fe400078e00ff */
[----:B--2---:R-:W-:Y:S01]  /*16340*/  @!P1 IMAD.MOV.U32 R2, RZ, RZ, R3 ;  /* 0x000000ffff029224 */ /* 0x004fe200078e0003 */
[----:B------:R-:W-:-:S03]  /*16350*/  ISETP.NE.AND P1, PT, R8, RZ, PT ;  /* 0x000000ff0800720c */ /* 0x000fc60003f25270 */
[----:B------:R-:W-:-:S10]  /*16360*/  IMAD.MOV.U32 R13, RZ, RZ, R2 ;  /* 0x000000ffff0d7224 */ /* 0x000fd400078e0002 */
[----:B------:R-:W-:Y:S05]  /*16370*/  WARPSYNC.COLLECTIVE R15, `(.L_x_590) ;  /* 0x000000000f087348 */ /* 0x000fea0003c00000 */
[----:B------:R0:W1:Y:S02]  /*16380*/  SHFL.UP P6, R14, R13, R12, R11 ;  /* 0x0400000c0d0e7389 */ /* 0x00006400000c000b */
[----:B01----:R-:W-:Y:S01]  /*16390*/  ENDCOLLECTIVE ;  /* 0x000000000000791b */ /* 0x003fe20003800000 */
.L_x_590:
[----:B------:R-:W-:Y:S01]  /*163a0*/  IMAD.MOV.U32 R12, RZ, RZ, 0x2 ;  /* 0x00000002ff0c7424 */ /* 0x000fe200078e00ff */
[----:B------:R-:W-:-:S05]  /*163b0*/  SEL R5, R14, RZ, P1 ;  /* 0x000000ff0e057207 */ /* 0x000fca0000800000 */
[----:B------:R-:W-:-:S04]  /*163c0*/  IMAD.IADD R5, R2, 0x1, R5 ;  /* 0x0000000102057824 */ /* 0x000fc800078e0205 */
[----:B------:R-:W-:-:S07]  /*163d0*/  IMAD.MOV.U32 R13, RZ, RZ, R5 ;  /* 0x000000ffff0d7224 */ /* 0x000fce00078e0005 */
[----:B------:R-:W-:Y:S05]  /*163e0*/  WARPSYNC.COLLECTIVE R15, `(.L_x_591) ;  /* 0x000000000f087348 */ /* 0x000fea0003c00000 */
[----:B------:R0:W1:Y:S02]  /*163f0*/  SHFL.UP P6, R14, R13, R12, R11 ;  /* 0x0400000c0d0e7389 */ /* 0x00006400000c000b */
[----:B01----:R-:W-:Y:S01]  /*16400*/  ENDCOLLECTIVE ;  /* 0x000000000000791b */ /* 0x003fe20003800000 */
.L_x_591:
[----:B------:R-:W-:Y:S01]  /*16410*/  IMAD.MOV.U32 R12, RZ, RZ, 0x4 ;  /* 0x00000004ff0c7424 */ /* 0x000fe200078e00ff */
[----:B------:R-:W-:-:S05]  /*16420*/  SEL R6, R14, RZ, P2 ;  /* 0x000000ff0e067207 */ /* 0x000fca0001000000 */
[----:B------:R-:W-:-:S04]  /*16430*/  IMAD.IADD R6, R5, 0x1, R6 ;  /* 0x0000000105067824 */ /* 0x000fc800078e0206 */
[----:B------:R-:W-:-:S07]  /*16440*/  IMAD.MOV.U32 R13, RZ, RZ, R6 ;  /* 0x000000ffff0d7224 */ /* 0x000fce00078e0006 */
[----:B------:R-:W-:Y:S05]  /*16450*/  WARPSYNC.COLLECTIVE R15, `(.L_x_592) ;  /* 0x000000000f087348 */ /* 0x000fea0003c00000 */
[----:B------:R0:W1:Y:S02]  /*16460*/  SHFL.UP P6, R14, R13, R12, R11 ;  /* 0x0400000c0d0e7389 */ /* 0x00006400000c000b */
[----:B01----:R-:W-:Y:S01]  /*16470*/  ENDCOLLECTIVE ;  /* 0x000000000000791b */ /* 0x003fe20003800000 */
.L_x_592:
[----:B------:R-:W-:Y:S01]  /*16480*/  IMAD.MOV.U32 R12, RZ, RZ, 0x8 ;  /* 0x00000008ff0c7424 */ /* 0x000fe200078e00ff */
[----:B------:R-:W-:-:S05]  /*16490*/  SEL R7, R14, RZ, P3 ;  /* 0x000000ff0e077207 */ /* 0x000fca0001800000 */
[----:B------:R-:W-:-:S04]  /*164a0*/  IMAD.IADD R7, R6, 0x1, R7 ;  /* 0x0000000106077824 */ /* 0x000fc800078e0207 */
[----:B------:R-:W-:-:S07]  /*164b0*/  IMAD.MOV.U32 R13, RZ, RZ, R7 ;  /* 0x000000ffff0d7224 */ /* 0x000fce00078e0007 */
[----:B------:R-:W-:Y:S05]  /*164c0*/  WARPSYNC.COLLECTIVE R15, `(.L_x_593) ;  /* 0x000000000f087348 */ /* 0x000fea0003c00000 */
[----:B------:R0:W1:Y:S02]  /*164d0*/  SHFL.UP P6, R14, R13, R12, R11 ;  /* 0x0400000c0d0e7389 */ /* 0x00006400000c000b */
[----:B01----:R-:W-:Y:S01]  /*164e0*/  ENDCOLLECTIVE ;  /* 0x000000000000791b */ /* 0x003fe20003800000 */
.L_x_593:
[----:B------:R-:W-:Y:S01]  /*164f0*/  IMAD.MOV.U32 R12, RZ, RZ, 0x10 ;  /* 0x00000010ff0c7424 */ /* 0x000fe200078e00ff */
[----:B------:R-:W-:-:S05]  /*16500*/  SEL R14, R14, RZ, P4 ;  /* 0x000000ff0e0e7207 */ /* 0x000fca0002000000 */
[----:B------:R-:W-:-:S04]  /*16510*/  IMAD.IADD R5, R7, 0x1, R14 ;  /* 0x0000000107057824 */ /* 0x000fc800078e020e */
[----:B------:R-:W-:-:S07]  /*16520*/  IMAD.MOV.U32 R13, RZ, RZ, R5 ;  /* 0x000000ffff0d7224 */ /* 0x000fce00078e0005 */
[----:B------:R-:W-:Y:S05]  /*16530*/  WARPSYNC.COLLECTIVE R15, `(.L_x_594) ;  /* 0x000000000f087348 */ /* 0x000fea0003c00000 */
[----:B------:R0:W1:Y:S02]  /*16540*/  SHFL.UP P6, R14, R13, R12, R11 ;  /* 0x0400000c0d0e7389 */ /* 0x00006400000c000b */
[----:B01----:R-:W-:Y:S01]  /*16550*/  ENDCOLLECTIVE ;  /* 0x000000000000791b */ /* 0x003fe20003800000 */
.L_x_594:
[----:B------:R-:W-:Y:S02]  /*16560*/  IMAD.MOV.U32 R12, RZ, RZ, 0x1f ;  /* 0x0000001fff0c7424 */ /* 0x000fe400078e00ff */
[----:B------:R-:W-:Y:S01]  /*16570*/  IMAD.MOV.U32 R11, RZ, RZ, 0x1f ;  /* 0x0000001fff0b7424 */ /* 0x000fe200078e00ff */
[----:B------:R-:W-:-:S05]  /*16580*/  SEL R14, R14, RZ, P5 ;  /* 0x000000ff0e0e7207 */ /* 0x000fca0002800000 */
[----:B------:R-:W-:-:S04]  /*16590*/  IMAD.IADD R3, R5, 0x1, R14 ;  /* 0x0000000105037824 */ /* 0x000fc800078e020e */
[----:B------:R-:W-:-:S07]  /*165a0*/  IMAD.MOV.U32 R13, RZ, RZ, R3 ;  /* 0x000000ffff0d7224 */ /* 0x000fce00078e0003 */
[----:B------:R-:W-:Y:S05]  /*165b0*/  WARPSYNC.COLLECTIVE R15, `(.L_x_595) ;  /* 0x000000000f087348 */ /* 0x000fea0003c00000 */
[----:B------:R0:W1:Y:S02]  /*165c0*/  SHFL.IDX P6, R14, R13, R12, R11 ;  /* 0x0000000c0d0e7389 */ /* 0x00006400000c000b */
[----:B01----:R-:W-:Y:S01]  /*165d0*/  ENDCOLLECTIVE ;  /* 0x000000000000791b */ /* 0x003fe20003800000 */
.L_x_595:
[----:B------:R-:W-:Y:S05]  /*165e0*/  BRA `(.L_x_596) ;  /* 0xffffffd800d47947 */ /* 0x000fea000383ffff */
.L_x_510:
[----:B------:R-:W-:Y:S01]  /*165f0*/  BSSY B0, `(.L_x_597) ;  /* 0x0000008000007945 */ /* 0x000fe20003800000 */
[----:B-----5:R-:W-:Y:S02]  /*16600*/  IMAD.MOV.U32 R13, RZ, RZ, R2 ;  /* 0x000000ffff0d7224 */ /* 0x020fe400078e0002 */
[----:B------:R-:W-:Y:S02]  /*16610*/  IMAD.MOV.U32 R12, RZ, RZ, 0x1 ;  /* 0x00000001ff0c7424 */ /* 0x000fe400078e00ff */
[----:B------:R-:W-:Y:S02]  /*16620*/  IMAD.MOV.U32 R11, RZ, RZ, RZ ;  /* 0x000000ffff0b7224 */ /* 0x000fe400078e00ff */
[----:B------:R-:W-:-:S07]  /*16630*/  IMAD.MOV.U32 R15, RZ, RZ, -0x1 ;  /* 0xffffffffff0f7424 */ /* 0x000fce00078e00ff */
[----:B01----:R-:W-:Y:S05]  /*16640*/  WARPSYNC.COLLECTIVE R15, `(.L_x_598) ;  /* 0x000000000f087348 */ /* 0x003fea0003c00000 */
[----:B------:R2:W3:Y:S02]  /*16650*/  SHFL.UP P6, R14, R13, R12, R11 ;  /* 0x0400000c0d0e7389 */ /* 0x0004e400000c000b */
[----:B0123--:R-:W-:Y:S01]  /*16660*/  ENDCOLLECTIVE ;  /* 0x000000000000791b */ /* 0x00ffe20003800000 */
.L_x_598:
[----:B------:R-:W-:Y:S05]  /*16670*/  BSYNC B0 ;  /* 0x0000000000007941 */ /* 0x000fea0003800000 */
.L_x_597:
[----:B------:R-:W-:Y:S01]  /*16680*/  SEL R13, R14, RZ, P1 ;  /* 0x000000ff0e0d7207 */ /* 0x000fe20000800000 */
[----:B------:R-:W-:Y:S02]  /*16690*/  IMAD.MOV.U32 R12, RZ, RZ, 0x2 ;  /* 0x00000002ff0c7424 */ /* 0x000fe400078e00ff */
[----:B------:R-:W-:Y:S02]  /*166a0*/  IMAD.MOV.U32 R11, RZ, RZ, RZ ;  /* 0x000000ffff0b7224 */ /* 0x000fe400078e00ff */
[----:B------:R-:W-:Y:S02]  /*166b0*/  IMAD.IADD R13, R2, 0x1, R13 ;  /* 0x00000001020d7824 */ /* 0x000fe400078e020d */
[----:B------:R-:W-:-:S07]  /*166c0*/  IMAD.MOV.U32 R15, RZ, RZ, -0x1 ;  /* 0xffffffffff0f7424 */ /* 0x000fce00078e00ff */
[----:B------:R-:W-:Y:S05]  /*166d0*/  WARPSYNC.COLLECTIVE R15, `(.L_x_599) ;  /* 0x000000000f087348 */ /* 0x000fea0003c00000 */
[----:B------:R0:W1:Y:S02]  /*166e0*/  SHFL.UP P6, R14, R13, R12, R11 ;  /* 0x0400000c0d0e7389 */ /* 0x00006400000c000b */
[----:B01----:R-:W-:Y:S01]  /*166f0*/  ENDCOLLECTIVE ;  /* 0x000000000000791b */ /* 0x003fe20003800000 */
.L_x_599:
[----:B------:R-:W-:Y:S02]  /*16700*/  MOV R12, 0x4 ;  /* 0x00000004000c7802 */ /* 0x000fe40000000f00 */
[----:B------:R-:W-:-:S05]  /*16710*/  SEL R14, R14, RZ, P2 ;  /* 0x000000ff0e0e7207 */ /* 0x000fca0001000000 */
[----:B------:R-:W-:-:S04]  /*16720*/  IMAD.IADD R5, R13, 0x1, R14 ;  /* 0x000000010d057824 */ /* 0x000fc800078e020e */
[----:B------:R-:W-:-:S07]  /*16730*/  IMAD.MOV.U32 R13, RZ, RZ, R5 ;  /* 0x000000ffff0d7224 */ /* 0x000fce00078e0005 */
[----:B------:R-:W-:Y:S05]  /*16740*/  WARPSYNC.COLLECTIVE R15, `(.L_x_600) ;  /* 0x000000000f087348 */ /* 0x000fea0003c00000 */
[----:B------:R0:W1:Y:S02]  /*16750*/  SHFL.UP P6, R14, R13, R12, R11 ;  /* 0x0400000c0d0e7389 */ /* 0x00006400000c000b */
[----:B01----:R-:W-:Y:S01]  /*16760*/  ENDCOLLECTIVE ;  /* 0x000000000000791b */ /* 0x003fe20003800000 */
.L_x_600:
[----:B------:R-:W-:Y:S01]  /*16770*/  IMAD.MOV.U32 R12, RZ, RZ, 0x8 ;  /* 0x00000008ff0c7424 */ /* 0x000fe200078e00ff */
[----:B------:R-:W-:-:S05]  /*16780*/  SEL R6, R14, RZ, P3 ;  /* 0x000000ff0e067207 */ /* 0x000fca0001800000 */
[----:B------:R-:W-:-:S04]  /*16790*/  IMAD.IADD R6, R5, 0x1, R6 ;  /* 0x0000000105067824 */ /* 0x000fc800078e0206 */
[----:B------:R-:W-:-:S07]  /*167a0*/  IMAD.MOV.U32 R13, RZ, RZ, R6 ;  /* 0x000000ffff0d7224 */ /* 0x000fce00078e0006 */
[----:B------:R-:W-:Y:S05]  /*167b0*/  WARPSYNC.COLLECTIVE R15, `(.L_x_601) ;  /* 0x000000000f087348 */ /* 0x000fea0003c00000 */
[----:B------:R0:W1:Y:S02]  /*167c0*/  SHFL.UP P6, R14, R13, R12, R11 ;  /* 0x0400000c0d0e7389 */ /* 0x00006400000c000b */
[----:B01----:R-:W-:Y:S01]  /*167d0*/  ENDCOLLECTIVE ;  /* 0x000000000000791b */ /* 0x003fe20003800000 */
.L_x_601:
[----:B------:R-:W-:Y:S01]  /*167e0*/  IMAD.MOV.U32 R12, RZ, RZ, 0x10 ;  /* 0x00000010ff0c7424 */ /* 0x000fe200078e00ff */
[----:B------:R-:W-:-:S05]  /*167f0*/  SEL R7, R14, RZ, P4 ;  /* 0x000000ff0e077207 */ /* 0x000fca0002000000 */
[----:B------:R-:W-:-:S04]  /*16800*/  IMAD.IADD R7, R6, 0x1, R7 ;  /* 0x0000000106077824 */ /* 0x000fc800078e0207 */
[----:B------:R-:W-:-:S07]  /*16810*/  IMAD.MOV.U32 R13, RZ, RZ, R7 ;  /* 0x000000ffff0d7224 */ /* 0x000fce00078e0007 */
[----:B------:R-:W-:Y:S05]  /*16820*/  WARPSYNC.COLLECTIVE R15, `(.L_x_602) ;  /* 0x000000000f087348 */ /* 0x000fea0003c00000 */
[----:B------:R0:W1:Y:S02]  /*16830*/  SHFL.UP P6, R14, R13, R12, R11 ;  /* 0x0400000c0d0e7389 */ /* 0x00006400000c000b */
[----:B01----:R-:W-:Y:S01]  /*16840*/  ENDCOLLECTIVE ;  /* 0x000000000000791b */ /* 0x003fe20003800000 */
.L_x_602:
        /* <DEDUP_REMOVED lines=8> */
.L_x_603:
[----:B------:R-:W-:Y:S05]  /*168d0*/  BRA `(.L_x_604) ;  /* 0xffffffd800b47947 */ /* 0x000fea000383ffff */
.L_x_512:
[----:B------:R-:W-:Y:S01]  /*168e0*/  BSSY B0, `(.L_x_605) ;  /* 0x0000006000007945 */ /* 0x000fe20003800000 */
[----:B------:R-:W-:Y:S01]  /*168f0*/  PLOP3.LUT P6, PT, P6, PT, PT, 0x8, 0x0 ;  /* 0x000000000000781c */ /* 0x000fe200037ce170 */
[----:B------:R-:W-:-:S12]  /*16900*/  IMAD.MOV.U32 R15, RZ, RZ, -0x1 ;  /* 0xffffffffff0f7424 */ /* 0x000fd800078e00ff */
[----:B0-----:R-:W-:Y:S05]  /*16910*/  WARPSYNC.COLLECTIVE R15, `(.L_x_606) ;  /* 0x000000000f087348 */ /* 0x001fea0003c00000 */
[----:B------:R-:W-:Y:S01]  /*16920*/  VOTE.ANY R14, PT, P6 ;  /* 0x00000000000e7806 */ /* 0x000fe200030e0100 */
[----:B0-----:R-:W-:Y:S06]  /*16930*/  ENDCOLLECTIVE ;  /* 0x000000000000791b */ /* 0x001fec0003800000 */
.L_x_606:
[----:B------:R-:W-:Y:S05]  /*16940*/  BSYNC B0 ;  /* 0x0000000000007941 */ /* 0x000fea0003800000 */
.L_x_605:
[----:B------:R-:W-:Y:S02]  /*16950*/  IMAD.MOV.U32 R5, RZ, RZ, R14 ;  /* 0x000000ffff057224 */ /* 0x000fe400078e000e */
[----:B------:R-:W-:Y:S02]  /*16960*/  IMAD.MOV.U32 R13, RZ, RZ, R2 ;  /* 0x000000ffff0d7224 */ /* 0x000fe400078e0002 */
[----:B------:R-:W0:Y:S01]  /*16970*/  POPC R4, R5 ;  /* 0x0000000500047309 */ /* 0x000e220000000000 */
[----:B------:R-:W-:Y:S02]  /*16980*/  IMAD.MOV.U32 R11, RZ, RZ, 0x1f ;  /* 0x0000001fff0b7424 */ /* 0x000fe400078e00ff */
[----:B------:R-:W-:Y:S02]  /*16990*/  IMAD.MOV.U32 R15, RZ, RZ, -0x1 ;  /* 0xffffffffff0f7424 */ /* 0x000fe400078e00ff */
[----:B0-----:R-:W-:-:S07]  /*169a0*/  IMAD.MOV.U32 R12, RZ, RZ, R4 ;  /* 0x000000ffff0c7224 */ /* 0x001fce00078e0004 */
[----:B------:R-:W-:Y:S05]  /*169b0*/  WARPSYNC.COLLECTIVE R15, `(.L_x_607) ;  /* 0x000000000f087348 */ /* 0x000fea0003c00000 */
[----:B------:R0:W1:Y:S02]  /*169c0*/  SHFL.IDX P6, R14, R13, R12, R11 ;  /* 0x0000000c0d0e7389 */ /* 0x00006400000c000b */
[----:B01----:R-:W-:Y:S01]  /*169d0*/  ENDCOLLECTIVE ;  /* 0x000000000000791b */ /* 0x003fe20003800000 */
.L_x_607:
[----:B------:R-:W-:Y:S01]  /*169e0*/  IMAD.MOV.U32 R17, RZ, RZ, R14 ;  /* 0x000000ffff117224 */ /* 0x000fe200078e000e */
[----:B------:R-:W-:Y:S06]  /*169f0*/  BRA `(.L_x_608) ;  /* 0xffffffd800a47947 */ /* 0x000fec000383ffff */
.L_x_514:
[----:B------:R-:W-:Y:S01]  /*16a00*/  BSSY B0, `(.L_x_609) ;  /* 0x0000007000007945 */ /* 0x000fe20003800000 */
[----:B------:R-:W-:Y:S02]  /*16a10*/  IMAD.MOV.U32 R13, RZ, RZ, R3 ;  /* 0x000000ffff0d7224 */ /* 0x000fe400078e0003 */
[----:B------:R-:W-:Y:S02]  /*16a20*/  IMAD.MOV.U32 R11, RZ, RZ, 0x1f ;  /* 0x0000001fff0b7424 */ /* 0x000fe400078e00ff */
[----:B------:R-:W-:-:S07]  /*16a30*/  IMAD.MOV.U32 R15, RZ, RZ, -0x1 ;  /* 0xffffffffff0f7424 */ /* 0x000fce00078e00ff */
[----:B012---:R-:W-:Y:S05]  /*16a40*/  WARPSYNC.COLLECTIVE R15, `(.L_x_610) ;  /* 0x000000000f087348 */ /* 0x007fea0003c00000 */
[----:B------:R3:W4:Y:S02]  /*16a50*/  SHFL.IDX P6, R14, R13, R12, R11 ;  /* 0x0000000c0d0e7389 */ /* 0x00072400000c000b */
[----:B01234-:R-:W-:Y:S01]  /*16a60*/  ENDCOLLECTIVE ;  /* 0x000000000000791b */ /* 0x01ffe20003800000 */
.L_x_610:
[----:B------:R-:W-:Y:S05]  /*16a70*/  BSYNC B0 ;  /* 0x0000000000007941 */ /* 0x000fea0003800000 */
.L_x_609:
[----:B------:R-:W-:Y:S05]  /*16a80*/  BRA `(.L_x_513) ;  /* 0xffffffd8009c7947 */ /* 0x000fea000383ffff */
.L_x_518:
[----:B0-----:R0:W2:Y:S02]  /*16a90*/  SYNCS.PHASECHK.TRANS64.TRYWAIT P0, [R9+URZ+0x13220], R0 ;  /* 0x01322000090075a7 */ /* 0x0010a4000800017f */
[----:B--2---:R-:W-:Y:S05]  /*16aa0*/  @!P0 NANOSLEEP.SYNCS 0x989680 ;  /* 0x009896800000895d */ /* 0x004fea0003900000 */
[----:B------:R-:W2:Y:S02]  /*16ab0*/  @!P0 SYNCS.PHASECHK.TRANS64 P0, [R9+URZ+0x13220], R0 ;  /* 0x01322000090085a7 */ /* 0x000ea4000800007f */
[----:B--2---:R-:W-:Y:S05]  /*16ac0*/  @!P0 BRA `(.L_x_518) ;  /* 0xfffffffc00f08947 */ /* 0x004fea000383ffff */
[----:B------:R-:W-:Y:S05]  /*16ad0*/  BRA `(.L_x_611) ;  /* 0xffffffdc00887947 */ /* 0x000fea000383ffff */
.L_x_519:
[----:B------:R-:W2:Y:S01]  /*16ae0*/  S2R R2, SR_TID.X ;  /* 0x0000000000027919 */ /* 0x000ea20000002100 */
[----:B------:R-:W-:Y:S01]  /*16af0*/  BSSY B0, `(.L_x_612) ;  /* 0x000000a000007945 */ /* 0x000fe20003800000 */
[----:B------:R-:W-:Y:S02]  /*16b00*/  IMAD.MOV.U32 R12, RZ, RZ, RZ ;  /* 0x000000ffff0c7224 */ /* 0x000fe400078e00ff */
[----:B------:R-:W-:Y:S02]  /*16b10*/  IMAD.MOV.U32 R11, RZ, RZ, 0x1f ;  /* 0x0000001fff0b7424 */ /* 0x000fe400078e00ff */
[----:B------:R-:W-:Y:S01]  /*16b20*/  IMAD.MOV.U32 R15, RZ, RZ, -0x1 ;  /* 0xffffffffff0f7424 */ /* 0x000fe200078e00ff */
[----:B--2---:R-:W-:-:S04]  /*16b30*/  SHF.R.U32.HI R2, RZ, 0x5, R2 ;  /* 0x00000005ff027819 */ /* 0x004fc80000011602 */
[----:B------:R-:W-:-:S05]  /*16b40*/  LOP3.LUT R2, R2, 0x3, RZ, 0xc0, !PT ;  /* 0x0000000302027812 */ /* 0x000fca00078ec0ff */
[----:B------:R-:W-:-:S07]  /*16b50*/  IMAD.MOV.U32 R13, RZ, RZ, R2 ;  /* 0x000000ffff0d7224 */ /* 0x000fce00078e0002 */
[----:B01-3--:R-:W-:Y:S05]  /*16b60*/  WARPSYNC.COLLECTIVE R15, `(.L_x_613) ;  /* 0x000000000f087348 */ /* 0x00bfea0003c00000 */
[----:B------:R2:W4:Y:S02]  /*16b70*/  SHFL.IDX P6, R14, R13, R12, R11 ;  /* 0x0000000c0d0e7389 */ /* 0x00052400000c000b */
[----:B01234-:R-:W-:Y:S01]  /*16b80*/  ENDCOLLECTIVE ;  /* 0x000000000000791b */ /* 0x01ffe20003800000 */
.L_x_613:
[----:B------:R-:W-:Y:S05]  /*16b90*/  BSYNC B0 ;  /* 0x0000000000007941 */ /* 0x000fea0003800000 */
.L_x_612:
[----:B------:R-:W-:Y:S05]  /*16ba0*/  BRA `(.L_x_614) ;  /* 0xffffffdc00707947 */ /* 0x000fea000383ffff */
.L_x_520:
[----:B------:R-:W-:Y:S01]  /*16bb0*/  BSSY B0, `(.L_x_615) ;  /* 0x0000006000007945 */ /* 0x000fe20003800000 */
[----:B------:R-:W-:-:S07]  /*16bc0*/  IMAD.MOV.U32 R15, RZ, RZ, -0x1 ;  /* 0xffffffffff0f7424 */ /* 0x000fce00078e00ff */
[----:B01-3--:R-:W-:Y:S05]  /*16bd0*/  WARPSYNC.COLLECTIVE R15, `(.L_x_616) ;  /* 0x000000000f0c7348 */ /* 0x00bfea0003c00000 */
[----:B------:R-:W-:Y:S02]  /*16be0*/  ELECT P6, UR62, PT ;  /* 0x00000000003e782f */ /* 0x000fe400038c0000 */
[----:B------:R-:W-:Y:S01]  /*16bf0*/  MOV R14, UR62 ;  /* 0x0000003e000e7c02 */ /* 0x000fe20008000f00 */
[----:B01-3--:R-:W-:Y:S10]  /*16c00*/  ENDCOLLECTIVE ;  /* 0x000000000000791b */ /* 0x00bff40003800000 */
.L_x_616:
[----:B------:R-:W-:Y:S05]  /*16c10*/  BSYNC B0 ;  /* 0x0000000000007941 */ /* 0x000fea0003800000 */
.L_x_615:
[----:B------:R-:W-:Y:S05]  /*16c20*/  BRA `(.L_x_617) ;  /* 0xffffffdc00647947 */ /* 0x000fea000383ffff */
.L_x_522:
[----:B0-----:R0:W2:Y:S02]  /*16c30*/  SYNCS.PHASECHK.TRANS64.TRYWAIT P1, [R7+URZ], R2 ;  /* 0x00000002070075a7 */ /* 0x0010a4000802017f */
[----:B--2---:R-:W-:Y:S05]  /*16c40*/  @!P1 NANOSLEEP.SYNCS 0x989680 ;  /* 0x009896800000995d */ /* 0x004fea0003900000 */
[----:B------:R-:W2:Y:S02]  /*16c50*/  @!P1 SYNCS.PHASECHK.TRANS64 P1, [R7+URZ], R2 ;  /* 0x00000002070095a7 */ /* 0x000ea4000802007f */
[----:B--2---:R-:W-:Y:S05]  /*16c60*/  @!P1 BRA `(.L_x_522) ;  /* 0xfffffffc00f09947 */ /* 0x004fea000383ffff */
[----:B------:R-:W-:Y:S05]  /*16c70*/  BRA `(.L_x_618) ;  /* 0xffffffdc00987947 */ /* 0x000fea000383ffff */
.L_x_523:
[----:B--2---:R2:W4:Y:S02]  /*16c80*/  SYNCS.PHASECHK.TRANS64.TRYWAIT P1, [R3+URZ], R0 ;  /* 0x00000000030075a7 */ /* 0x004524000802017f */
[----:B----4-:R-:W-:Y:S05]  /*16c90*/  @!P1 NANOSLEEP.SYNCS 0x989680 ;  /* 0x009896800000995d */ /* 0x010fea0003900000 */
[----:B------:R-:W4:Y:S02]  /*16ca0*/  @!P1 SYNCS.PHASECHK.TRANS64 P1, [R3+URZ], R0 ;  /* 0x00000000030095a7 */ /* 0x000f24000802007f */
[----:B----4-:R-:W-:Y:S05]  /*16cb0*/  @!P1 BRA `(.L_x_523) ;  /* 0xfffffffc00f09947 */ /* 0x010fea000383ffff */
[----:B------:R-:W-:Y:S05]  /*16cc0*/  BRA `(.L_x_619) ;  /* 0xffffffdc008c7947 */ /* 0x000fea000383ffff */
.L_x_525:
[----:B--2---:R2:W4:Y:S02]  /*16cd0*/  SYNCS.PHASECHK.TRANS64.TRYWAIT P1, [R3+URZ+0x13260], R2 ;  /* 0x01326002030075a7 */ /* 0x004524000802017f */
[----:B----4-:R-:W-:Y:S05]  /*16ce0*/  @!P1 NANOSLEEP.SYNCS 0x989680 ;  /* 0x009896800000995d */ /* 0x010fea0003900000 */
[----:B------:R-:W4:Y:S02]  /*16cf0*/  @!P1 SYNCS.PHASECHK.TRANS64 P1, [R3+URZ+0x13260], R2 ;  /* 0x01326002030095a7 */ /* 0x000f24000802007f */
[----:B----4-:R-:W-:Y:S05]  /*16d00*/  @!P1 BRA `(.L_x_525) ;  /* 0xfffffffc00f09947 */ /* 0x010fea000383ffff */
[----:B------:R-:W-:Y:S05]  /*16d10*/  BRA `(.L_x_620) ;  /* 0xffffffdc008c7947 */ /* 0x000fea000383ffff */
.L_x_527:
[----:B----4-:R4:W0:Y:S02]  /*16d20*/  SYNCS.PHASECHK.TRANS64.TRYWAIT P1, [R5+URZ+0x13260], R0 ;  /* 0x01326000050075a7 */ /* 0x010824000802017f */
[----:B0-----:R-:W-:Y:S05]  /*16d30*/  @!P1 NANOSLEEP.SYNCS 0x989680 ;  /* 0x009896800000995d */ /* 0x001fea0003900000 */
[----:B------:R-:W0:Y:S02]  /*16d40*/  @!P1 SYNCS.PHASECHK.TRANS64 P1, [R5+URZ+0x13260], R0 ;  /* 0x01326000050095a7 */ /* 0x000e24000802007f */
[----:B0-----:R-:W-:Y:S05]  /*16d50*/  @!P1 BRA `(.L_x_527) ;  /* 0xfffffffc00f09947 */ /* 0x001fea000383ffff */
[----:B------:R-:W-:Y:S05]  /*16d60*/  BRA `(.L_x_621) ;  /* 0xffffffdc008c7947 */ /* 0x000fea000383ffff */
.L_x_529:
[----:B------:R0:W0:Y:S02]  /*16d70*/  SYNCS.PHASECHK.TRANS64.TRYWAIT P0, [R3+URZ+0x13280], R2 ;  /* 0x01328002030075a7 */ /* 0x000024000800017f */
[----:B0-----:R-:W-:Y:S05]  /*16d80*/  @!P0 NANOSLEEP.SYNCS 0x989680 ;  /* 0x009896800000895d */ /* 0x001fea0003900000 */
[----:B------:R-:W0:Y:S02]  /*16d90*/  @!P0 SYNCS.PHASECHK.TRANS64 P0, [R3+URZ+0x13280], R2 ;  /* 0x01328002030085a7 */ /* 0x000e24000800007f */
[----:B0-----:R-:W-:Y:S05]  /*16da0*/  @!P0 BRA `(.L_x_529) ;  /* 0xfffffffc00f08947 */ /* 0x001fea000383ffff */
[----:B------:R-:W-:Y:S05]  /*16db0*/  BRA `(.L_x_530) ;  /* 0xffffffdc00887947 */ /* 0x000fea000383ffff */
.L_x_622:
        /* <DEDUP_REMOVED lines=12> */
.L_x_2199:


//--------------------- .text._ZN7cutlass13device_kernelIN5flash11enable_sm90INS1_16FlashAttnFwdSm90INS1_25CollectiveMainloopFwdSm90ILi2EN4cute5tupleIJNS5_1CILi1EEES8_S8_EEENS6_IJNS7_ILi192EEENS7_ILi160EEENS7_ILi64EEEEEELi64ENS_12float_e4m3_tEfNS_4arch4Sm90ELb0ELb1ELb0ELb0ELb0ELb0ELb0ELb1ELb1ELb1ELb0ELb0EEENS1_21CollectiveEpilogueFwdINS6_IJSA_SC_SB_EEES9_NS_10bfloat16_tESG_Li384ELb0ELb1ELb0ELb1EEENS1_30DynamicPersistentTileSchedulerILi384ELi128ELb0ELb1ELb1EEEEEEEEEvNT_6ParamsE --------------------------
	.section	.text._ZN7cutlass13device_kernelIN5flash11enable_sm90INS1_16FlashAttnFwdSm90INS1_25CollectiveMainloopFwdSm90ILi2EN4cute5tupleIJNS5_1CILi1EEES8_S8_EEENS6_IJNS7_ILi192EEENS7_ILi160EEENS7_ILi64EEEEEELi64ENS_12float_e4m3_tEfNS_4arch4Sm90ELb0ELb1ELb0ELb0ELb0ELb0ELb0ELb1ELb1ELb1ELb0ELb0EEENS1_21CollectiveEpilogueFwdINS6_IJSA_SC_SB_EEES9_NS_10bfloat16_tESG_Li384ELb0ELb1ELb0ELb1EEENS1_30DynamicPersistentTileSchedulerILi384ELi128ELb0ELb1ELb1EEEEEEEEEvNT_6ParamsE,"ax",@progbits
	.align	128
.text._ZN7cutlass13device_kernelIN5flash11enable_sm90INS1_16FlashAttnFwdSm90INS1_25CollectiveMainloopFwdSm90ILi2EN4cute5tupleIJNS5_1CILi1EEES8_S8_EEENS6_IJNS7_ILi192EEENS7_ILi160EEENS7_ILi64EEEEEELi64ENS_12float_e4m3_tEfNS_4arch4Sm90ELb0ELb1ELb0ELb0ELb0ELb0ELb0ELb1ELb1ELb1ELb0ELb0EEENS1_21CollectiveEpilogueFwdINS6_IJSA_SC_SB_EEES9_NS_10bfloat16_tESG_Li384ELb0ELb1ELb0ELb1EEENS1_30DynamicPersistentTileSchedulerILi384ELi128ELb0ELb1ELb1EEEEEEEEEvNT_6ParamsE:
        .type           _ZN7cutlass13device_kernelIN5flash11enable_sm90INS1_16FlashAttnFwdSm90INS1_25CollectiveMainloopFwdSm90ILi2EN4cute5tupleIJNS5_1CILi1EEES8_S8_EEENS6_IJNS7_ILi192EEENS7_ILi160EEENS7_ILi64EEEEEELi64ENS_12float_e4m3_tEfNS_4arch4Sm90ELb0ELb1ELb0ELb0ELb0ELb0ELb0ELb1ELb1ELb1ELb0ELb0EEENS1_21CollectiveEpilogueFwdINS6_IJSA_SC_SB_EEES9_NS_10bfloat16_tESG_Li384ELb0ELb1ELb0ELb1EEENS1_30DynamicPersistentTileSchedulerILi384ELi128ELb0ELb1ELb1EEEEEEEEEvNT_6ParamsE,@function
        .size           _ZN7cutlass13device_kernelIN5flash11enable_sm90INS1_16FlashAttnFwdSm90INS1_25CollectiveMainloopFwdSm90ILi2EN4cute5tupleIJNS5_1CILi1EEES8_S8_EEENS6_IJNS7_ILi192EEENS7_ILi160EEENS7_ILi64EEEEEELi64ENS_12float_e4m3_tEfNS_4arch4Sm90ELb0ELb1ELb0ELb0ELb0ELb0ELb0ELb1ELb1ELb1ELb0ELb0EEENS1_21CollectiveEpilogueFwdINS6_IJSA_SC_SB_EEES9_NS_10bfloat16_tESG_Li384ELb0ELb1ELb0ELb1EEENS1_30DynamicPersistentTileSchedulerILi384ELi128ELb0ELb1ELb1EEEEEEEEEvNT_6ParamsE,(.L_x_2200 - _ZN7cutlass13device_kernelIN5flash11enable_sm90INS1_16FlashAttnFwdSm90INS1_25CollectiveMainloopFwdSm90ILi2EN4cute5tupleIJNS5_1CILi1EEES8_S8_EEENS6_IJNS7_ILi192EEENS7_ILi160EEENS7_ILi64EEEEEELi64ENS_12float_e4m3_tEfNS_4arch4Sm90ELb0ELb1ELb0ELb0ELb0ELb0ELb0ELb1ELb1ELb1ELb0ELb0EEENS1_21CollectiveEpilogueFwdINS6_IJSA_SC_SB_EEES9_NS_10bfloat16_tESG_Li384ELb0ELb1ELb0ELb1EEENS1_30DynamicPersistentTileSchedulerILi384ELi128ELb0ELb1ELb1EEEEEEEEEvNT_6ParamsE)
        .other          _ZN7cutlass13device_kernelIN5flash11enable_sm90INS1_16FlashAttnFwdSm90INS1_25CollectiveMainloopFwdSm90ILi2EN4cute5tupleIJNS5_1CILi1EEES8_S8_EEENS6_IJNS7_ILi192EEENS7_ILi160EEENS7_ILi64EEEEEELi64ENS_12float_e4m3_tEfNS_4arch4Sm90ELb0ELb1ELb0ELb0ELb0ELb0ELb0ELb1ELb1ELb1ELb0ELb0EEENS1_21CollectiveEpilogueFwdINS6_IJSA_SC_SB_EEES9_NS_10bfloat16_tESG_Li384ELb0ELb1ELb0ELb1EEENS1_30DynamicPersistentTileSchedulerILi384ELi128ELb0ELb1ELb1EEEEEEEEEvNT_6ParamsE,@"STO_CUDA_ENTRY STV_DEFAULT"
_ZN7cutlass13device_kernelIN5flash11enable_sm90INS1_16FlashAttnFwdSm90INS1_25CollectiveMainloopFwdSm90ILi2EN4cute5tupleIJNS5_1CILi1EEES8_S8_EEENS6_IJNS7_ILi192EEENS7_ILi160EEENS7_ILi64EEEEEELi64ENS_12float_e4m3_tEfNS_4arch4Sm90ELb0ELb1ELb0ELb0ELb0ELb0ELb0ELb1ELb1ELb1ELb0ELb0EEENS1_21CollectiveEpilogueFwdINS6_IJSA_SC_SB_EEES9_NS_10bfloat16_tESG_Li384ELb0ELb1ELb0ELb1EEENS1_30DynamicPersistentTileSchedulerILi384ELi128ELb0ELb1ELb1EEEEEEEEEvNT_6ParamsE:
        /* <DEDUP_REMOVED lines=17> */
.L_x_624:
[----:B------:R-:W-:Y:S05]  /*0110*/  BSYNC B0 ;  /* 0x0000000000007941 */ /* 0x000fea0003800000 */
.L_x_623:
        /* <DEDUP_REMOVED lines=41> */
.L_x_625:
        /* <DEDUP_REMOVED lines=22> */
.L_x_626:
        /* <DEDUP_REMOVED lines=18> */
.L_x_627:
        /* <DEDUP_REMOVED lines=22> */
.L_x_628:
        /* <DEDUP_REMOVED lines=22> */
.L_x_629:
[----:B------:R-:W-:Y:S01]  /*08f0*/  PLOP3.LUT P0, PT, PT, PT, UP0, 0x80, 0x0 ;  /* 0x000000000000781c */ /* 0x000fe20003f0f008 */
[----:B------:R-:W-:Y:S01]  /*0900*/  UMOV UR38, 0x1 ;  /* 0x0000000100267882 */ /* 0x000fe20000000000 */
[----:B------:R-:W-:Y:S01]  /*0910*/  NOP ;  /* 0x0000000000007918 */ /* 0x000fe20000000000 */
[----:B------:R-:W-:Y:S01]  /*0920*/  USEL UR38, UR38, 0x2, !UP0 ;  /* 0x0000000226267887 */ /* 0x000fe2000c000000 */
[----:B------:R-:W-:Y:S01]  /*0930*/  ULDC.64 UR48, c[0x0][0x208] ;  /* 0x0000820000307ab9 */ /* 0x000fe20000000a00 */
[----:B012-4-:R-:W-:Y:S08]  /*0940*/  BAR.SYNC.DEFER_BLOCKING 0x0 ;  /* 0x0000000000007b1d */ /* 0x017ff00000010000 */
[----:B------:R-:W-:Y:S05]  /*0950*/  @!P0 BRA `(.L_x_630) ;  /* 0x0000011400348947 */ /* 0x000fea0003800000 */
.L_x_631:
[----:B------:R-:W-:-:S08]  /*0960*/  NOP ;  /* 0x0000000000007918 */ /* 0x000fd00000000000 */
[----:B------:R-:W0:Y:S02]  /*0970*/  USETMAXREG.TRY_ALLOC.CTAPOOL UP0, 0xa0 ;  /* 0x000000a0000079c8 */ /* 0x000e240008000600 */
[----:B0-----:R-:W-:-:S13]  /*0980*/  PLOP3.LUT P0, PT, PT, PT, UP0, 0x80, 0x0 ;  /* 0x000000000000781c */ /* 0x001fda0003f0f008 */
[----:B------:R-:W-:Y:S05]  /*0990*/  @!P0 BRA `(.L_x_631) ;  /* 0xfffffffc00f08947 */ /* 0x000fea000383ffff */
[----:B------:R-:W0:Y:S08]  /*09a0*/  S2UR UR4, SR_CTAID.X ;  /* 0x00000000000479c3 */ /* 0x000e300000002500 */
[----:B------:R-:W-:Y:S08]  /*09b0*/  BAR.ARV 0x4, 0x200 ;  /* 0x0108000000007b1d */ /* 0x000ff00000002000 */
[----:B------:R-:W0:Y:S08]  /*09c0*/  LDC R0, c[0x0][0xc38] ;  /* 0x00030e00ff007b82 */ /* 0x000e300000000800 */
[----:B------:R-:W-:Y:S06]  /*09d0*/  BAR.ARV 0x8, 0x200 ;  /* 0x0208000000007b1d */ /* 0x000fec0000002000 */
[----:B0-----:R-:W-:-:S13]  /*09e0*/  ISETP.LE.AND P0, PT, R0, UR4, PT ;  /* 0x0000000400007c0c */ /* 0x001fda000bf03270 */
[----:B------:R-:W-:Y:S05]  /*09f0*/  @P0 EXIT ;  /* 0x000000000000094d */ /* 0x000fea0003800000 */
[----:B------:R-:W-:Y:S01]  /*0a00*/  VIADD R0, R23, 0xffffff80 ;  /* 0xffffff8017007836 */ /* 0x000fe20000000000 */
[----:B------:R-:W-:Y:S01]  /*0a10*/  ULOP3.LUT UR47, UR38, 0x1, URZ, 0xfc, !UPT ;  /* 0x00000001262f7892 */ /* 0x000fe2000f8efc3f */
[----:B------:R-:W-:Y:S01]  /*0a20*/  UMOV UR46, URZ ;  /* 0x0000003f002e7c82 */ /* 0x000fe20008000000 */
[----:B------:R-:W-:Y:S02]  /*0a30*/  UMOV UR36, URZ ;  /* 0x0000003f00247c82 */ /* 0x000fe40008000000 */
[----:B------:R-:W-:Y:S01]  /*0a40*/  SHF.R.S32.HI R3, RZ, 0x1f, R0 ;  /* 0x0000001fff037819 */ /* 0x000fe20000011400 */
[----:B------:R-:W-:-:S03]  /*0a50*/  UMOV UR37, URZ ;  /* 0x0000003f00257c82 */ /* 0x000fc60008000000 */
[CC--:B------:R-:W-:Y:S02]  /*0a60*/  LEA.HI R2, R3.reuse, R0.reuse, RZ, 0x7 ;  /* 0x0000000003027211 */ /* 0x0c0fe400078f38ff */
[CC--:B------:R-:W-:Y:S02]  /*0a70*/  LEA.HI R4, R3.reuse, R0.reuse, RZ, 0x5 ;  /* 0x0000000003047211 */ /* 0x0c0fe400078f28ff */
[----:B------:R-:W-:Y:S02]  /*0a80*/  LOP3.LUT R5, R2, 0xffffff80, RZ, 0xc0, !PT ;  /* 0xffffff8002057812 */ /* 0x000fe400078ec0ff */
[----:B------:R-:W-:Y:S01]  /*0a90*/  SHF.R.S32.HI R2, RZ, 0x7, R2 ;  /* 0x00000007ff027819 */ /* 0x000fe20000011402 */
[----:B------:R-:W-:Y:S02]  /*0aa0*/  IMAD.SHL.U32 R6, R4, 0x20, RZ ;  /* 0x0000002004067824 */ /* 0x000fe400078e00ff */
[----:B------:R-:W-:Y:S01]  /*0ab0*/  IMAD.IADD R18, R0, 0x1, -R5 ;  /* 0x0000000100127824 */ /* 0x000fe200078e0a05 */
[CC--:B------:R-:W-:Y:S01]  /*0ac0*/  LEA.HI R5, R3.reuse, R0.reuse, RZ, 0x2 ;  /* 0x0000000003057211 */ /* 0x0c0fe200078f10ff */
[----:B------:R-:W-:Y:S01]  /*0ad0*/  IMAD.HI R7, R2, 0x55555556, RZ ;  /* 0x5555555602077827 */ /* 0x000fe200078e02ff */
[----:B------:R-:W-:-:S02]  /*0ae0*/  LEA.HI R3, R3, R0, RZ, 0x4 ;  /* 0x0000000003037211 */ /* 0x000fc400078f20ff */
[----:B------:R-:W-:Y:S02]  /*0af0*/  SHF.R.S32.HI R9, RZ, 0x1f, R18 ;  /* 0x0000001fff097819 */ /* 0x000fe40000011412 */
[----:B------:R-:W-:Y:S02]  /*0b00*/  LOP3.LUT R13, R5, 0xfffffffc, RZ, 0xc0, !PT ;  /* 0xfffffffc050d7812 */ /* 0x000fe400078ec0ff */
[----:B------:R-:W-:Y:S02]  /*0b10*/  LEA.HI R8, R9, R18, RZ, 0x2 ;  /* 0x0000001209087211 */ /* 0x000fe400078f10ff */
[----:B------:R-:W-:Y:S01]  /*0b20*/  SHF.R.S32.HI R4, RZ, 0x4, R3 ;  /* 0x00000004ff047819 */ /* 0x000fe20000011403 */
[----:B------:R-:W-:Y:S01]  /*0b30*/  IMAD.IADD R13, R0, 0x1, -R13 ;  /* 0x00000001000d7824 */ /* 0x000fe200078e0a0d */
[--C-:B------:R-:W-:Y:S02]  /*0b40*/  SHF.R.S32.HI R10, RZ, 0x2, R8.reuse ;  /* 0x00000002ff0a7819 */ /* 0x100fe40000011408 */
[----:B------:R-:W-:-:S02]  /*0b50*/  SHF.R.S32.HI R11, RZ, 0x1f, R8 ;  /* 0x0000001fff0b7819 */ /* 0x000fc40000011408 */
[----:B------:R-:W-:Y:S02]  /*0b60*/  LOP3.LUT R5, R3, 0x3fffff0, RZ, 0xc0, !PT ;  /* 0x03fffff003057812 */ /* 0x000fe400078ec0ff */
[----:B------:R-:W-:Y:S02]  /*0b70*/  LEA.HI R11, R11, R10, RZ, 0x3 ;  /* 0x0000000a0b0b7211 */ /* 0x000fe400078f18ff */
[----:B------:R-:W-:Y:S01]  /*0b80*/  LEA.HI R3, R3, R4, RZ, 0x1 ;  /* 0x0000000403037211 */ /* 0x000fe200078f08ff */
[----:B------:R-:W-:Y:S01]  /*0b90*/  IMAD.IADD R5, R0, 0x1, -R5 ;  /* 0x0000000100057824 */ /* 0x000fe200078e0a05 */
[----:B------:R-:W-:Y:S02]  /*0ba0*/  LOP3.LUT R11, R11, 0xfffffff8, RZ, 0xc0, !PT ;  /* 0xfffffff80b0b7812 */ /* 0x000fe400078ec0ff */
[----:B------:R-:W-:Y:S02]  /*0bb0*/  LEA.HI R9, R9, R18, RZ, 0x5 ;  /* 0x0000001209097211 */ /* 0x000fe400078f28ff */
[----:B------:R-:W-:Y:S01]  /*0bc0*/  LOP3.LUT R6, R6, 0xfffffc00, RZ, 0xc0, !PT ;  /* 0xfffffc0006067812 */ /* 0x000fe200078ec0ff */
[----:B------:R-:W-:Y:S01]  /*0bd0*/  IMAD.IADD R10, R10, 0x1, -R11 ;  /* 0x000000010a0a7824 */ /* 0x000fe200078e0a0b */
[----:B------:R-:W-:-:S02]  /*0be0*/  LOP3.LUT R3, R3, 0x1ffffffe, RZ, 0xc0, !PT ;  /* 0x1ffffffe03037812 */ /* 0x000fc400078ec0ff */
[----:B------:R-:W-:Y:S01]  /*0bf0*/  LEA.HI R7, R7, R7, RZ, 0x1 ;  /* 0x0000000707077211 */ /* 0x000fe200078f08ff */
[----:B------:R-:W-:Y:S01]  /*0c00*/  IMAD R6, R5, 0x40, R6 ;  /* 0x0000004005067824 */ /* 0x000fe200078e0206 */
[----:B------:R-:W-:Y:S01]  /*0c10*/  LEA.HI R0, R13, R13, RZ, 0x1 ;  /* 0x0000000d0d007211 */ /* 0x000fe200078f08ff */
[----:B------:R-:W-:Y:S01]  /*0c20*/  IMAD.IADD R3, R4, 0x1, -R3 ;  /* 0x0000000104037824 */ /* 0x000fe200078e0a03 */
[----:B------:R-:W-:Y:S01]  /*0c30*/  SHF.R.S32.HI R9, RZ, 0x5, R9 ;  /* 0x00000005ff097819 */ /* 0x000fe20000011409 */
[----:B------:R-:W-:Y:S01]  /*0c40*/  IMAD R7, R7, -0x3, R2 ;  /* 0xfffffffd07077824 */ /* 0x000fe200078e0202 */
[----:B------:R-:W-:Y:S01]  /*0c50*/  LOP3.LUT R0, R0, 0x1ffffffe, RZ, 0xc0, !PT ;  /* 0x1ffffffe00007812 */ /* 0x000fe200078ec0ff */
[----:B------:R-:W-:Y:S01]  /*0c60*/  IMAD R156, R3, 0x8, R6 ;  /* 0x00000008039c7824 */ /* 0x000fe200078e0206 */
[----:B------:R-:W-:Y:S01]  /*0c70*/  LOP3.LUT R3, R8, 0x7ffffffc, RZ, 0xc0, !PT ;  /* 0x7ffffffc08037812 */ /* 0x000fe200078ec0ff */
[----:B------:R-:W-:Y:S02]  /*0c80*/  IMAD R10, R9, 0x10, R10 ;  /* 0x00000010090a7824 */ /* 0x000fe400078e020a */
[----:B------:R-:W-:-:S02]  /*0c90*/  IMAD.IADD R19, R13, 0x1, -R0 ;  /* 0x000000010d137824 */ /* 0x000fc400078e0a00 */
[----:B------:R-:W-:Y:S02]  /*0ca0*/  IMAD R22, R7, 0x40, R10 ;  /* 0x0000004007167824 */ /* 0x000fe400078e020a */
[----:B------:R-:W-:Y:S02]  /*0cb0*/  IMAD.IADD R18, R18, 0x1, -R3 ;  /* 0x0000000112127824 */ /* 0x000fe400078e0a03 */
[----:B------:R-:W-:-:S07]  /*0cc0*/  IMAD R19, R19, 0x8, R22 ;  /* 0x0000000813137824 */ /* 0x000fce00078e0216 */
.L_x_720:
[----:B------:R-:W-:Y:S01]  /*0cd0*/  ULDC UR5, c[0x0][0xc60] ;  /* 0x0003180000057ab9 */ /* 0x000fe20000000800 */
[----:B------:R-:W-:Y:S01]  /*0ce0*/  UMOV UR9, UR4 ;  /* 0x0000000400097c82 */ /* 0x000fe20008000000 */
[----:B------:R-:W-:-:S11]  /*0cf0*/  UISETP.NE.AND UP0, UPT, UR5, 0x1, UPT ;  /* 0x000000010500788c */ /* 0x000fd6000bf05270 */
[----:B------:R-:W-:Y:S01]  /*0d00*/  @UP0 ULDC UR6, c[0x0][0xc64] ;  /* 0x0003190000060ab9 */ /* 0x000fe20000000800 */
[----:B------:R-:W-:Y:S01]  /*0d10*/  @UP0 ULDC UR8, c[0x0][0xc68] ;  /* 0x00031a0000080ab9 */ /* 0x000fe20000000800 */
[----:B------:R-:W-:-:S04]  /*0d20*/  UIMAD.WIDE.U32 UR6, UR4, UR6, URZ ;  /* 0x00000006040672a5 */ /* 0x000fc8000f8e003f */
[----:B------:R-:W-:-:S03]  /*0d30*/  @UP0 USHF.R.U32.HI UR9, URZ, UR8, UR7 ;  /* 0x000000083f090299 */ /* 0x000fc60008011607 */
[----:B------:R-:W-:Y:S02]  /*0d40*/  ULDC UR6, c[0x0][0xc78] ;  /* 0x00031e0000067ab9 */ /* 0x000fe40000000800 */
[----:B------:R-:W-:Y:S02]  /*0d50*/  UISETP.GE.AND UP0, UPT, UR9, UR6, UPT ;  /* 0x000000060900728c */ /* 0x000fe4000bf06270 */
[----:B------:R-:W-:-:S04]  /*0d60*/  UIADD3 UR6, -UR9, URZ, URZ ;  /* 0x0000003f09067290 */ /* 0x000fc8000fffe13f */
[----:B------:R-:W-:Y:S01]  /*0d70*/  PLOP3.LUT P0, PT, PT, PT, UP0, 0x80, 0x0 ;  /* 0x000000000000781c */ /* 0x000fe20003f0f008 */
[----:B------:R-:W-:-:S12]  /*0d80*/  UIMAD UR7, UR5, UR6, UR4 ;  /* 0x00000006050772a4 */ /* 0x000fd8000f8e0204 */
[----:B012--5:R-:W-:Y:S05]  /*0d90*/  @!P0 BRA `(.L_x_632) ;  /* 0x0000000000208947 */ /* 0x027fea0003800000 */
[----:B------:R-:W-:Y:S01]  /*0da0*/  ULDC UR6, c[0x0][0xc6c] ;  /* 0x00031b0000067ab9 */ /* 0x000fe20000000800 */
[----:B------:R-:W-:Y:S01]  /*0db0*/  UMOV UR8, UR7 ;  /* 0x0000000700087c82 */ /* 0x000fe20008000000 */
[----:B------:R-:W-:-:S11]  /*0dc0*/  UISETP.NE.AND UP0, UPT, UR6, 0x1, UPT ;  /* 0x000000010600788c */ /* 0x000fd6000bf05270 */
[----:B------:R-:W-:Y:S02]  /*0dd0*/  @UP0 ULDC.64 UR10, c[0x0][0xc70] ;  /* 0x00031c00000a0ab9 */ /* 0x000fe40000000a00 */
[----:B------:R-:W-:-:S04]  /*0de0*/  UIMAD.WIDE.U32 UR4, UR7, UR10, URZ ;  /* 0x0000000a070472a5 */ /* 0x000fc8000f8e003f */
[----:B------:R-:W-:-:S04]  /*0df0*/  @UP0 USHF.R.U32.HI UR8, URZ, UR11, UR5 ;  /* 0x0000000b3f080299 */ /* 0x000fc80008011605 */
[----:B------:R-:W-:Y:S01]  /*0e00*/  UIMAD UR4, UR8, UR6, URZ ;  /* 0x00000006080472a4 */ /* 0x000fe2000f8e023f */
[----:B------:R-:W-:Y:S11]  /*0e10*/  BRA `(.L_x_633) ;  /* 0x00000000001c7947 */ /* 0x000ff60003800000 */
.L_x_632:
[----:B------:R-:W-:Y:S01]  /*0e20*/  ULDC UR6, c[0x0][0xc54] ;  /* 0x0003150000067ab9 */ /* 0x000fe20000000800 */
[----:B------:R-:W-:Y:S01]  /*0e30*/  UMOV UR8, UR7 ;  /* 0x0000000700087c82 */ /* 0x000fe20008000000 */
[----:B------:R-:W-:-:S11]  /*0e40*/  UISETP.NE.AND UP0, UPT, UR6, 0x1, UPT ;  /* 0x000000010600788c */ /* 0x000fd6000bf05270 */
[----:B------:R-:W-:Y:S02]  /*0e50*/  @UP0 ULDC.64 UR10, c[0x0][0xc58] ;  /* 0x00031600000a0ab9 */ /* 0x000fe40000000a00 */
[----:B------:R-:W-:-:S04]  /*0e60*/  UIMAD.WIDE.U32 UR4, UR7, UR10, URZ ;  /* 0x0000000a070472a5 */ /* 0x000fc8000f8e003f */
[----:B------:R-:W-:-:S04]  /*0e70*/  @UP0 USHF.R.U32.HI UR8, URZ, UR11, UR5 ;  /* 0x0000000b3f080299 */ /* 0x000fc80008011605 */
[----:B------:R-:W-:-:S12]  /*0e80*/  UIMAD UR4, UR8, UR6, URZ ;  /* 0x00000006080472a4 */ /* 0x000fd8000f8e023f */
.L_x_633:
[----:B------:R-:W-:Y:S01]  /*0e90*/  ULDC UR40, c[0x0][0xc48] ;  /* 0x0003120000287ab9 */ /* 0x000fe20000000800 */
[----:B------:R-:W-:Y:S01]  /*0ea0*/  UIADD3 UR6, UR7, -UR4, URZ ;  /* 0x8000000407067290 */ /* 0x000fe2000fffe03f */
[----:B------:R-:W-:Y:S01]  /*0eb0*/  IMAD.MOV.U32 R3, RZ, RZ, 0x3f800000 ;  /* 0x3f800000ff037424 */ /* 0x000fe200078e00ff */
[----:B------:R-:W-:Y:S01]  /*0ec0*/  UISETP.NE.AND UP2, UPT, UR40, 0x1, UPT ;  /* 0x000000012800788c */ /* 0x000fe2000bf45270 */
[----:B------:R-:W-:Y:S01]  /*0ed0*/  IMAD.MOV.U32 R0, RZ, RZ, 0x3f800000 ;  /* 0x3f800000ff007424 */ /* 0x000fe200078e00ff */
[----:B------:R-:W-:Y:S01]  /*0ee0*/  ULDC.64 UR4, c[0x0][0x990] ;  /* 0x0002640000047ab9 */ /* 0x000fe20000000a00 */
[----:B------:R-:W-:Y:S01]  /*0ef0*/  ULDC UR18, c[0x0][0xc54] ;  /* 0x0003150000127ab9 */ /* 0x000fe20000000800 */
[----:B------:R-:W-:Y:S01]  /*0f00*/  UISETP.NE.U32.AND UP0, UPT, UR4, URZ, UPT ;  /* 0x0000003f0400728c */ /* 0x000fe2000bf05070 */
[----:B------:R-:W0:Y:S01]  /*0f10*/  LDC R8, c[0x0][0x448] ;  /* 0x00011200ff087b82 */ /* 0x000e220000000800 */
[----:B------:R-:W-:Y:S02]  /*0f20*/  UIMAD UR18, UR9, UR18, UR6 ;  /* 0x00000012091272a4 */ /* 0x000fe4000f8e0206 */
[----:B------:R-:W-:Y:S01]  /*0f30*/  UISETP.NE.AND.EX UP0, UPT, UR5, URZ, UPT, UP0 ;  /* 0x0000003f0500728c */ /* 0x000fe2000bf05300 */
[----:B------:R-:W-:-:S02]  /*0f40*/  ULDC.64 UR6, c[0x0][0x998] ;  /* 0x0002660000067ab9 */ /* 0x000fc40000000a00 */
[----:B------:R-:W-:Y:S01]  /*0f50*/  @UP2 ULDC UR10, c[0x0][0xc4c] ;  /* 0x00031300000a2ab9 */ /* 0x000fe20000000800 */
[----:B------:R-:W-:Y:S01]  /*0f60*/  UISETP.NE.U32.AND UP1, UPT, UR6, URZ, UPT ;  /* 0x0000003f0600728c */ /* 0x000fe2000bf25070 */
[----:B------:R-:W1:Y:S01]  /*0f70*/  LDC.64 R12, c[0x0][0x9e0] ;  /* 0x00027800ff0c7b82 */ /* 0x000e620000000a00 */
[----:B------:R-:W-:Y:S01]  /*0f80*/  UIMAD.WIDE.U32 UR10, UR18, UR10, URZ ;  /* 0x0000000a120a72a5 */ /* 0x000fe2000f8e003f */
[----:B------:R-:W-:Y:S01]  /*0f90*/  PLOP3.LUT P0, PT, PT, PT, UP0, 0x80, 0x0 ;  /* 0x000000000000781c */ /* 0x000fe20003f0f008 */
[----:B------:R-:W-:Y:S01]  /*0fa0*/  @UP2 ULDC UR9, c[0x0][0xc50] ;  /* 0x0003140000092ab9 */ /* 0x000fe20000000800 */
[----:B------:R-:W-:Y:S01]  /*0fb0*/  UISETP.NE.AND.EX UP1, UPT, UR7, URZ, UPT, UP1 ;  /* 0x0000003f0700728c */ /* 0x000fe2000bf25310 */
[----:B------:R-:W-:Y:S01]  /*0fc0*/  UMOV UR39, UR18 ;  /* 0x0000001200277c82 */ /* 0x000fe20008000000 */
[----:B------:R-:W-:Y:S02]  /*0fd0*/  @UP2 USHF.R.U32.HI UR39, URZ, UR9, UR11 ;  /* 0x000000093f272299 */ /* 0x000fe4000801160b */
[----:B------:R-:W2:Y:S01]  /*0fe0*/  LDC R105, c[0x0][0x288] ;  /* 0x0000a200ff697b82 */ /* 0x000ea20000000800 */
[----:B------:R-:W-:Y:S01]  /*0ff0*/  @UP0 ULDC.64 UR10, c[0x0][0x9a8] ;  /* 0x00026a00000a0ab9 */ /* 0x000fe20000000a00 */
[----:B------:R-:W-:Y:S01]  /*1000*/  @UP0 USHF.R.S32.HI UR9, URZ, 0x1f, UR39 ;  /* 0x0000001f3f090899 */ /* 0x000fe20008011427 */
[----:B------:R-:W-:Y:S01]  /*1010*/  PLOP3.LUT P1, PT, PT, PT, UP1, 0x80, 0x0 ;  /* 0x000000000000781c */ /* 0x000fe20003f2f018 */
[----:B------:R-:W-:-:S02]  /*1020*/  @UP0 UIMAD.WIDE.U32 UR12, UR39, UR10, URZ ;  /* 0x0000000a270c02a5 */ /* 0x000fc4000f8e003f */
[----:B------:R-:W-:Y:S02]  /*1030*/  @UP0 UIMAD UR9, UR9, UR10, URZ ;  /* 0x0000000a090902a4 */ /* 0x000fe4000f8e023f */
[----:B------:R-:W3:Y:S01]  /*1040*/  LDC R9, c[0x0][0x2f0] ;  /* 0x0000bc00ff097b82 */ /* 0x000ee20000000800 */
[----:B------:R-:W-:Y:S02]  /*1050*/  @UP1 USHF.R.S32.HI UR10, URZ, 0x1f, UR39 ;  /* 0x0000001f3f0a1899 */ /* 0x000fe40008011427 */
[----:B------:R-:W-:Y:S01]  /*1060*/  UIADD3 UR15, -UR39, URZ, URZ ;  /* 0x0000003f270f7290 */ /* 0x000fe2000fffe13f */
[----:B------:R-:W-:Y:S01]  /*1070*/  @UP1 ULDC.64 UR16, c[0x0][0x9b8] ;  /* 0x00026e0000101ab9 */ /* 0x000fe20000000a00 */
[----:B------:R-:W-:Y:S02]  /*1080*/  @UP0 UIMAD UR14, UR39, UR11, UR9 ;  /* 0x0000000b270e02a4 */ /* 0x000fe4000f8e0209 */
[----:B------:R-:W-:Y:S02]  /*1090*/  @UP1 UIMAD UR9, UR10, UR16, URZ ;  /* 0x000000100a0912a4 */ /* 0x000fe4000f8e023f */
[----:B------:R-:W-:-:S02]  /*10a0*/  UIMAD UR40, UR40, UR15, UR18 ;  /* 0x0000000f282872a4 */ /* 0x000fc4000f8e0212 */
[----:B------:R-:W-:Y:S02]  /*10b0*/  @UP1 UIMAD UR15, UR39, UR17, UR9 ;  /* 0x00000011270f12a4 */ /* 0x000fe4000f8e0209 */
[----:B------:R-:W-:Y:S02]  /*10c0*/  @UP0 USHF.R.S32.HI UR9, URZ, 0x1f, UR40 ;  /* 0x0000001f3f090899 */ /* 0x000fe40008011428 */
[----:B------:R-:W-:Y:S02]  /*10d0*/  @UP1 UIMAD.WIDE.U32 UR10, UR39, UR16, URZ ;  /* 0x00000010270a12a5 */ /* 0x000fe4000f8e003f */
[----:B------:R-:W-:Y:S01]  /*10e0*/  @UP1 USHF.R.S32.HI UR20, URZ, 0x1f, UR40 ;  /* 0x0000001f3f141899 */ /* 0x000fe20008011428 */
[----:B------:R-:W-:Y:S01]  /*10f0*/  @UP0 ULDC.64 UR16, c[0x0][0x9b0] ;  /* 0x00026c0000100ab9 */ /* 0x000fe20000000a00 */
[----:B------:R-:W-:Y:S01]  /*1100*/  @UP1 ULDC.64 UR18, c[0x0][0x9c0] ;  /* 0x0002700000121ab9 */ /* 0x000fe20000000a00 */
[----:B------:R-:W-:Y:S02]  /*1110*/  @UP0 UIADD3 UR13, UR13, UR14, URZ ;  /* 0x0000000e0d0d0290 */ /* 0x000fe4000fffe03f */
[----:B------:R-:W-:-:S02]  /*1120*/  @UP0 UIMAD UR9, UR9, UR16, URZ ;  /* 0x00000010090902a4 */ /* 0x000fc4000f8e023f */
[----:B------:R-:W-:Y:S02]  /*1130*/  @UP1 UIADD3 UR11, UR11, UR15, URZ ;  /* 0x0000000f0b0b1290 */ /* 0x000fe4000fffe03f */
[----:B------:R-:W-:Y:S02]  /*1140*/  @UP1 UIMAD UR14, UR20, UR18, URZ ;  /* 0x00000012140e12a4 */ /* 0x000fe4000f8e023f */
        /* <DEDUP_REMOVED lines=12> */
[----:B------:R-:W-:Y:S01]  /*1210*/  ULOP3.LUT UR8, URZ, UR8, URZ, 0x33, !UPT ;  /* 0x000000083f087292 */ /* 0x000fe2000f8e333f */
[----:B------:R-:W-:Y:S01]  /*1220*/  IMAD.U32 R5, RZ, RZ, UR5 ;  /* 0x00000005ff057e24 */ /* 0x000fe2000f8e00ff */
[----:B------:R-:W-:Y:S01]  /*1230*/  ULDC UR4, c[0x0][0xc3c] ;  /* 0x00030f0000047ab9 */ /* 0x000fe20000000800 */
[----:B------:R-:W-:Y:S01]  /*1240*/  IMAD.U32 R7, RZ, RZ, UR7 ;  /* 0x00000007ff077e24 */ /* 0x000fe2000f8e00ff */
[----:B------:R-:W-:Y:S02]  /*1250*/  ULDC UR5, c[0x0][0x988] ;  /* 0x0002620000057ab9 */ /* 0x000fe40000000800 */
[----:B------:R2:W4:Y:S01]  /*1260*/  @P0 LDG.E R3, desc[UR48][R4.64] ;  /* 0x0000003004030981 */ /* 0x000522000c1e1900 */
[----:B------:R-:W-:Y:S01]  /*1270*/  UIADD3 UR4, UR8, UR4, URZ ;  /* 0x0000000408047290 */ /* 0x000fe2000fffe03f */
[----:B------:R-:W-:Y:S02]  /*1280*/  ULDC.64 UR6, c[0x0][0x418] ;  /* 0x0001060000067ab9 */ /* 0x000fe40000000a00 */
[----:B------:R-:W4:Y:S01]  /*1290*/  @P1 LDG.E R0, desc[UR48][R6.64] ;  /* 0x0000003006001981 */ /* 0x000f22000c1e1900 */
[----:B0-----:R-:W-:Y:S01]  /*12a0*/  ISETP.NE.AND P1, PT, R8, 0x1, PT ;  /* 0x000000010800780c */ /* 0x001fe20003f25270 */
[----:B------:R-:W-:Y:S01]  /*12b0*/  UIMAD UR41, UR4, 0xc0, URZ ;  /* 0x000000c0042978a4 */ /* 0x000fe2000f8e023f */
[----:B------:R-:W0:Y:S01]  /*12c0*/  LDC R8, c[0x0][0x424] ;  /* 0x00010900ff087b82 */ /* 0x000e220000000800 */
[----:B------:R-:W-:-:S02]  /*12d0*/  ISETP.NE.U32.AND P0, PT, RZ, UR6, PT ;  /* 0x00000006ff007c0c */ /* 0x000fc4000bf05070 */
[----:B------:R-:W-:Y:S01]  /*12e0*/  UIADD3 UR4, UR41, 0xbf, URZ ;  /* 0x000000bf29047890 */ /* 0x000fe2000fffe03f */
[----:B-1----:R-:W-:Y:S02]  /*12f0*/  ISETP.GE.AND P2, PT, R13, 0x1, PT ;  /* 0x000000010d00780c */ /* 0x002fe40003f46270 */
[----:B------:R-:W-:Y:S02]  /*1300*/  ISETP.NE.AND.EX P0, PT, RZ, UR7, PT, P0 ;  /* 0x00000007ff007c0c */ /* 0x000fe4000bf05300 */
[----:B--2---:R-:W-:-:S03]  /*1310*/  IADD3 R5, -R105, 0x1, RZ ;  /* 0x0000000169057810 */ /* 0x004fc60007ffe1ff */
[----:B------:R-:W1:Y:S08]  /*1320*/  @P1 LDC R10, c[0x0][0x44c] ;  /* 0x00011300ff0a1b82 */ /* 0x000e700000000800 */
[----:B------:R-:W2:Y:S01]  /*1330*/  @P1 LDC R11, c[0x0][0x450] ;  /* 0x00011400ff0b1b82 */ /* 0x000ea20000000800 */
[----:B-1----:R-:W-:-:S04]  /*1340*/  @P1 IMAD.HI.U32 R4, R10, UR4, RZ ;  /* 0x000000040a041c27 */ /* 0x002fc8000f8e00ff */
[----:B----4-:R-:W-:Y:S01]  /*1350*/  FMUL.FTZ R0, R3, R0 ;  /* 0x0000000003007220 */ /* 0x010fe20000410000 */
[----:B------:R-:W-:Y:S01]  /*1360*/  IMAD.U32 R3, RZ, RZ, UR4 ;  /* 0x00000004ff037e24 */ /* 0x000fe2000f8e00ff */
[----:B--2---:R-:W-:Y:S02]  /*1370*/  @P1 SHF.R.U32.HI R3, RZ, R11, R4 ;  /* 0x0000000bff031219 */ /* 0x004fe40000011604 */
[----:B------:R-:W-:Y:S01]  /*1380*/  FMUL.FTZ R6, R0, UR5 ;  /* 0x0000000500067c20 */ /* 0x000fe20008410000 */
[----:B0-----:R-:W-:-:S04]  /*1390*/  SEL R0, R8, 0x1, P0 ;  /* 0x0000000108007807 */ /* 0x001fc80000000000 */
[----:B------:R-:W-:Y:S01]  /*13a0*/  R2UR UR42, R6 ;  /* 0x00000000062a72ca */ /* 0x000fe200000e0000 */
[CC--:B---3--:R-:W-:Y:S02]  /*13b0*/  IMAD R6, R0.reuse, R9.reuse, R5 ;  /* 0x0000000900067224 */ /* 0x0c8fe400078e0205 */
[----:B------:R-:W-:Y:S02]  /*13c0*/  IMAD R17, R0, R9, RZ ;  /* 0x0000000900117224 */ /* 0x000fe400078e02ff */
[----:B------:R-:W-:-:S04]  /*13d0*/  IMAD.IADD R5, R6, 0x1, R3 ;  /* 0x0000000106057824 */ /* 0x000fc800078e0203 */
[----:B------:R-:W-:Y:S01]  /*13e0*/  IMAD.IADD R3, R5, 0x1, R12 ;  /* 0x0000000105037824 */ /* 0x000fe200078e020c */
[----:B------:R-:W-:Y:S06]  /*13f0*/  @!P2 BRA `(.L_x_634) ;  /* 0x000000000040a947 */ /* 0x000fec0003800000 */
[C---:B------:R-:W-:Y:S01]  /*1400*/  ISETP.GT.AND P0, PT, R5.reuse, RZ, PT ;  /* 0x000000ff0500720c */ /* 0x040fe20003f04270 */
[----:B------:R-:W-:-:S12]  /*1410*/  VIADD R4, R5, 0xffffffff ;  /* 0xffffffff05047836 */ /* 0x000fd80000000000 */
[----:B------:R-:W-:Y:S05]  /*1420*/  @P0 BRA `(.L_x_635) ;  /* 0x00000000001c0947 */ /* 0x000fea0003800000 */
[----:B------:R-:W-:Y:S01]  /*1430*/  ISETP.NE.AND P0, PT, R13, 0x1, PT ;  /* 0x000000010d00780c */ /* 0x000fe20003f05270 */
[----:B------:R-:W-:-:S12]  /*1440*/  IMAD.MOV R5, RZ, RZ, -R5 ;  /* 0x000000ffff057224 */ /* 0x000fd800078e0a05 */
[----:B------:R-:W0:Y:S02]  /*1450*/  @P0 LDC.64 R6, c[0x0][0x9e8] ;  /* 0x00027a00ff060b82 */ /* 0x000e240000000a00 */
[----:B0-----:R-:W-:-:S05]  /*1460*/  @P0 IMAD.HI.U32 R4, R5, R6, RZ ;  /* 0x0000000605040227 */ /* 0x001fca00078e00ff */
[----:B------:R-:W-:-:S04]  /*1470*/  @P0 SHF.R.U32.HI R5, RZ, R7, R4 ;  /* 0x00000007ff050219 */ /* 0x000fc80000011604 */
[----:B------:R-:W-:Y:S01]  /*1480*/  LOP3.LUT R4, RZ, R5, RZ, 0x33, !PT ;  /* 0x00000005ff047212 */ /* 0x000fe200078e33ff */
[----:B------:R-:W-:Y:S06]  /*1490*/  BRA `(.L_x_636) ;  /* 0x0000000000107947 */ /* 0x000fec0003800000 */
.L_x_635:
[----:B------:R-:W-:-:S13]  /*14a0*/  ISETP.NE.AND P0, PT, R13, 0x1, PT ;  /* 0x000000010d00780c */ /* 0x000fda0003f05270 */
[----:B------:R-:W0:Y:S02]  /*14b0*/  @P0 LDC.64 R6, c[0x0][0x9e8] ;  /* 0x00027a00ff060b82 */ /* 0x000e240000000a00 */
[----:B0-----:R-:W-:-:S05]  /*14c0*/  @P0 IMAD.HI.U32 R6, R4, R6, RZ ;  /* 0x0000000604060227 */ /* 0x001fca00078e00ff */
[----:B------:R-:W-:-:S07]  /*14d0*/  @P0 SHF.R.U32.HI R4, RZ, R7, R6 ;  /* 0x00000007ff040219 */ /* 0x000fce0000011606 */
.L_x_636:
[----:B------:R-:W-:-:S05]  /*14e0*/  IMAD R4, R4, R13, R13 ;  /* 0x0000000d04047224 */ /* 0x000fca00078e020d */
[----:B------:R-:W-:-:S07]  /*14f0*/  VIMNMX R3, R3, R4, PT ;  /* 0x0000000403037248 */ /* 0x000fce0003fe0100 */
.L_x_634:
[----:B------:R-:W0:Y:S01]  /*1500*/  @P1 LDC R5, c[0x0][0x44c] ;  /* 0x00011300ff051b82 */ /* 0x000e220000000800 */
[----:B------:R-:W-:Y:S01]  /*1510*/  IMAD.U32 R4, RZ, RZ, UR41 ;  /* 0x00000029ff047e24 */ /* 0x000fe2000f8e00ff */
[----:B------:R-:W-:Y:S01]  /*1520*/  ULDC UR4, c[0x0][0x9dc] ;  /* 0x0002770000047ab9 */ /* 0x000fe20000000800 */
[CC--:B------:R-:W-:Y:S02]  /*1530*/  IMAD R105, R0.reuse, R9.reuse, -R105 ;  /* 0x0000000900697224 */ /* 0x0c0fe400078e0a69 */
[----:B------:R-:W-:Y:S02]  /*1540*/  VIADD R3, R3, 0x9f ;  /* 0x0000009f03037836 */ /* 0x000fe40000000000 */
[----:B------:R-:W-:Y:S01]  /*1550*/  IMAD R0, R0, R9, 0x9f ;  /* 0x0000009f00007424 */ /* 0x000fe200078e0209 */
[----:B------:R-:W1:Y:S03]  /*1560*/  @P1 LDC R6, c[0x0][0x450] ;  /* 0x00011400ff061b82 */ /* 0x000e660000000800 */
[----:B------:R-:W-:-:S04]  /*1570*/  IMAD.HI R0, R0, 0x66666667, RZ ;  /* 0x6666666700007827 */ /* 0x000fc800078e02ff */
[----:B0-----:R-:W-:-:S05]  /*1580*/  @P1 IMAD.HI.U32 R5, R5, UR41, RZ ;  /* 0x0000002905051c27 */ /* 0x001fca000f8e00ff */
[----:B-1----:R-:W-:-:S05]  /*1590*/  @P1 SHF.R.U32.HI R4, RZ, R6, R5 ;  /* 0x00000006ff041219 */ /* 0x002fca0000011605 */
[----:B------:R-:W-:Y:S02]  /*15a0*/  IMAD.IADD R6, R105, 0x1, R4 ;  /* 0x0000000169067824 */ /* 0x000fe400078e0204 */
[----:B------:R-:W-:Y:S01]  /*15b0*/  IMAD.HI R4, R3, 0x66666667, RZ ;  /* 0x6666666703047827 */ /* 0x000fe200078e02ff */
[----:B------:R-:W-:-:S03]  /*15c0*/  SHF.R.U32.HI R3, RZ, 0x1f, R0 ;  /* 0x0000001fff037819 */ /* 0x000fc60000011600 */
[----:B------:R-:W-:Y:S01]  /*15d0*/  VIADD R7, R6, -UR4 ;  /* 0x8000000406077c36 */ /* 0x000fe20008000000 */
[----:B------:R-:W-:Y:S02]  /*15e0*/  SHF.R.U32.HI R5, RZ, 0x1f, R4 ;  /* 0x0000001fff057819 */ /* 0x000fe40000011604 */
[----:B------:R-:W-:Y:S02]  /*15f0*/  LEA.HI.SX32 R3, R0, R3, 0x1a ;  /* 0x0000000300037211 */ /* 0x000fe400078fd2ff */
[----:B------:R-:W-:Y:S02]  /*1600*/  LEA.HI.SX32 R104, R4, R5, 0x1a ;  /* 0x0000000504687211 */ /* 0x000fe400078fd2ff */
[----:B------:R-:W-:Y:S02]  /*1610*/  R2UR UR4, R7 ;  /* 0x00000000070472ca */ /* 0x000fe400000e0000 */
[----:B------:R-:W-:Y:S01]  /*1620*/  VIMNMX R104, R3, R104, PT ;  /* 0x0000006803687248 */ /* 0x000fe20003fe0100 */
[----:B------:R-:W-:-:S12]  /*1630*/  @!P2 BRA `(.L_x_637) ;  /* 0x000000000044a947 */ /* 0x000fd80003800000 */
[----:B------:R-:W-:-:S13]  /*1640*/  ISETP.GT.AND P0, PT, R6, -0x1, PT ;  /* 0xffffffff0600780c */ /* 0x000fda0003f04270 */
[----:B------:R-:W-:Y:S05]  /*1650*/  @P0 BRA `(.L_x_638) ;  /* 0x00000000001c0947 */ /* 0x000fea0003800000 */
[----:B------:R-:W-:Y:S02]  /*1660*/  ISETP.NE.AND P0, PT, R13, 0x1, PT ;  /* 0x000000010d00780c */ /* 0x000fe40003f05270 */
[----:B------:R-:W-:-:S11]  /*1670*/  LOP3.LUT R3, RZ, R6, RZ, 0x33, !PT ;  /* 0x00000006ff037212 */ /* 0x000fd600078e33ff */
[----:B------:R-:W0:Y:S02]  /*1680*/  @P0 LDC.64 R4, c[0x0][0x9e8] ;  /* 0x00027a00ff040b82 */ /* 0x000e240000000a00 */
[----:B0-----:R-:W-:-:S05]  /*1690*/  @P0 IMAD.HI.U32 R0, R3, R4, RZ ;  /* 0x0000000403000227 */ /* 0x001fca00078e00ff */
[----:B------:R-:W-:-:S04]  /*16a0*/  @P0 SHF.R.U32.HI R3, RZ, R5, R0 ;  /* 0x00000005ff030219 */ /* 0x000fc80000011600 */
[----:B------:R-:W-:Y:S01]  /*16b0*/  LOP3.LUT R6, RZ, R3, RZ, 0x33, !PT ;  /* 0x00000003ff067212 */ /* 0x000fe200078e33ff */
[----:B------:R-:W-:Y:S06]  /*16c0*/  BRA `(.L_x_639) ;  /* 0x0000000000107947 */ /* 0x000fec0003800000 */
.L_x_638:
[----:B------:R-:W-:-:S13]  /*16d0*/  ISETP.NE.AND P0, PT, R13, 0x1, PT ;  /* 0x000000010d00780c */ /* 0x000fda0003f05270 */
[----:B------:R-:W0:Y:S02]  /*16e0*/  @P0 LDC.64 R4, c[0x0][0x9e8] ;  /* 0x00027a00ff040b82 */ /* 0x000e240000000a00 */
[----:B0-----:R-:W-:-:S05]  /*16f0*/  @P0 IMAD.HI.U32 R0, R6, R4, RZ ;  /* 0x0000000406000227 */ /* 0x001fca00078e00ff */
[----:B------:R-:W-:-:S07]  /*1700*/  @P0 SHF.R.U32.HI R6, RZ, R5, R0 ;  /* 0x00000005ff060219 */ /* 0x000fce0000011600 */
.L_x_639:
[----:B------:R-:W-:-:S05]  /*1710*/  IMAD R6, R6, R13, RZ ;  /* 0x0000000d06067224 */ /* 0x000fca00078e02ff */
[----:B------:R-:W-:-:S13]  /*1720*/  R2UR UR5, R6 ;  /* 0x00000000060572ca */ /* 0x000fda00000e0000 */
[----:B------:R-:W-:-:S04]  /*1730*/  UISETP.LT.AND UP0, UPT, UR4, UR5, UPT ;  /* 0x000000050400728c */ /* 0x000fc8000bf01270 */
[----:B------:R-:W-:-:S12]  /*1740*/  USEL UR4, UR4, UR5, !UP0 ;  /* 0x0000000504047287 */ /* 0x000fd8000c000000 */
.L_x_637:
[----:B------:R-:W-:Y:S01]  /*1750*/  UIMAD.WIDE UR4, UR4, 0x66666667, URZ ;  /* 0x66666667040478a5 */ /* 0x000fe2000f8e023f */
[----:B------:R-:W-:Y:S01]  /*1760*/  PLOP3.LUT P0, PT, PT, PT, PT, 0x80, 0x0 ;  /* 0x000000000000781c */ /* 0x000fe20003f0f070 */
[----:B------:R-:W-:Y:S01]  /*1770*/  IMAD.MOV.U32 R4, RZ, RZ, RZ ;  /* 0x000000ffff047224 */ /* 0x000fe200078e00ff */
[----:B------:R-:W-:Y:S01]  /*1780*/  CS2R R54, SRZ ;  /* 0x0000000000367805 */ /* 0x000fe2000001ff00 */
[----:B------:R-:W-:Y:S01]  /*1790*/  USHF.R.U32.HI UR4, URZ, 0x1f, UR5 ;  /* 0x0000001f3f047899 */ /* 0x000fe20008011605 */
[----:B------:R-:W-:Y:S01]  /*17a0*/  IMAD.MOV.U32 R6, RZ, RZ, RZ ;  /* 0x000000ffff067224 */ /* 0x000fe200078e00ff */
[----:B------:R-:W-:Y:S02]  /*17b0*/  CS2R R12, SRZ ;  /* 0x00000000000c7805 */ /* 0x000fe4000001ff00 */
[----:B------:R-:W-:Y:S01]  /*17c0*/  CS2R R52, SRZ ;  /* 0x0000000000347805 */ /* 0x000fe2000001ff00 */
[----:B------:R-:W-:Y:S01]  /*17d0*/  ULEA.HI.SX32 UR4, UR5, UR4, 0x1a ;  /* 0x0000000405047291 */ /* 0x000fe2000f8fd23f */
[----:B------:R-:W-:Y:S01]  /*17e0*/  CS2R R14, SRZ ;  /* 0x00000000000e7805 */ /* 0x000fe2000001ff00 */
[----:B------:R-:W-:Y:S01]  /*17f0*/  IMAD.MOV.U32 R9, RZ, RZ, RZ ;  /* 0x000000ffff097224 */ /* 0x000fe200078e00ff */
[----:B------:R-:W-:Y:S01]  /*1800*/  CS2R R46, SRZ ;  /* 0x00000000002e7805 */ /* 0x000fe2000001ff00 */
[----:B------:R-:W-:Y:S01]  /*1810*/  UISETP.LT.AND UP0, UPT, URZ, UR4, UPT ;  /* 0x000000043f00728c */ /* 0x000fe2000bf01270 */
[----:B------:R-:W-:-:S02]  /*1820*/  CS2R R20, SRZ ;  /* 0x0000000000147805 */ /* 0x000fc4000001ff00 */
[----:B------:R-:W-:Y:S02]  /*1830*/  CS2R R44, SRZ ;  /* 0x00000000002c7805 */ /* 0x000fe4000001ff00 */
[----:B------:R-:W-:Y:S01]  /*1840*/  CS2R R24, SRZ ;  /* 0x0000000000187805 */ /* 0x000fe2000001ff00 */
[----:B------:R-:W-:Y:S01]  /*1850*/  USEL UR43, URZ, UR4, !UP0 ;  /* 0x000000043f2b7287 */ /* 0x000fe2000c000000 */
[----:B------:R-:W-:Y:S01]  /*1860*/  CS2R R38, SRZ ;  /* 0x0000000000267805 */ /* 0x000fe2000001ff00 */
[----:B------:R-:W-:Y:S01]  /*1870*/  IMAD.MOV.U32 R26, RZ, RZ, RZ ;  /* 0x000000ffff1a7224 */ /* 0x000fe200078e00ff */
[----:B------:R-:W-:Y:S02]  /*1880*/  CS2R R36, SRZ ;  /* 0x0000000000247805 */ /* 0x000fe4000001ff00 */
[----:B------:R-:W-:Y:S02]  /*1890*/  CS2R R28, SRZ ;  /* 0x00000000001c7805 */ /* 0x000fe4000001ff00 */
[----:B------:R-:W-:-:S02]  /*18a0*/  CS2R R30, SRZ ;  /* 0x00000000001e7805 */ /* 0x000fc4000001ff00 */
[----:B------:R-:W-:Y:S02]  /*18b0*/  ISETP.GT.AND P1, PT, R104, UR43, PT ;  /* 0x0000002b68007c0c */ /* 0x000fe4000bf24270 */
[----:B------:R-:W-:Y:S02]  /*18c0*/  CS2R R32, SRZ ;  /* 0x0000000000207805 */ /* 0x000fe4000001ff00 */
[----:B------:R-:W-:Y:S02]  /*18d0*/  CS2R R56, SRZ ;  /* 0x0000000000387805 */ /* 0x000fe4000001ff00 */
[----:B------:R-:W-:-:S07]  /*18e0*/  CS2R R58, SRZ ;  /* 0x00000000003a7805 */ /* 0x000fce000001ff00 */
[----:B------:R-:W-:Y:S05]  /*18f0*/  @!P1 BRA `(.L_x_640) ;  /* 0x000000ec00189947 */ /* 0x000fea0003800000 */
[----:B------:R-:W-:Y:S01]  /*1900*/  VIADD R0, R23, 0xffffff80 ;  /* 0xffffff8017007836 */ /* 0x000fe20000000000 */
[----:B------:R-:W0:Y:S01]  /*1910*/  S2UR UR44, SR_CgaCtaId ;  /* 0x00000000002c79c3 */ /* 0x000e220000008800 */
[----:B------:R-:W-:-:S03]  /*1920*/  UMOV UR45, 0x400 ;  /* 0x00000400002d7882 */ /* 0x000fc60000000000 */
[----:B------:R-:W-:-:S04]  /*1930*/  SHF.R.S32.HI R3, RZ, 0x1f, R0 ;  /* 0x0000001fff037819 */ /* 0x000fc80000011400 */
[----:B------:R-:W-:-:S04]  /*1940*/  LEA.HI R3, R3, R0, RZ, 0x7 ;  /* 0x0000000003037211 */ /* 0x000fc800078f38ff */
[----:B------:R-:W-:-:S06]  /*1950*/  SHF.R.S32.HI R3, RZ, 0x7, R3 ;  /* 0x00000007ff037819 */ /* 0x000fcc0000011403 */
[----:B------:R-:W1:Y:S01]  /*1960*/  SHFL.IDX PT, R3, R3, RZ, 0x1f ;  /* 0x00001fff03037589 */ /* 0x000e6200000e0000 */
[----:B0-----:R-:W-:Y:S01]  /*1970*/  ULEA UR45, UR44, UR45, 0x18 ;  /* 0x0000002d2c2d7291 */ /* 0x001fe2000f8ec03f */
[----:B-1----:R-:W-:-:S13]  /*1980*/  R2UR UR6, R3 ;  /* 0x00000000030672ca */ /* 0x002fda00000e0000 */
        /* <DEDUP_REMOVED lines=26> */
.L_x_641:
[----:B------:R-:W-:Y:S01]  /*1b30*/  ULEA.HI UR4, UR46, UR46, URZ, 0x1 ;  /* 0x0000002e2e047291 */ /* 0x000fe2000f8f083f */
[----:B------:R-:W-:-:S03]  /*1b40*/  IMAD.U32 R3, RZ, RZ, UR47 ;  /* 0x0000002fff037e24 */ /* 0x000fc6000f8e00ff */
[----:B------:R-:W-:Y:S02]  /*1b50*/  ULOP3.LUT UR4, UR4, 0xfffffffe, URZ, 0xc0, !UPT ;  /* 0xfffffffe04047892 */ /* 0x000fe4000f8ec03f */
[----:B------:R-:W-:Y:S02]  /*1b60*/  ISETP.NE.AND P0, PT, R3, 0x3, PT ;  /* 0x000000030300780c */ /* 0x000fe40003f05270 */
[----:B------:R-:W-:-:S06]  /*1b70*/  UIADD3 UR4, UR46, -UR4, URZ ;  /* 0x800000042e047290 */ /* 0x000fcc000fffe03f */
[----:B------:R-:W-:-:S05]  /*1b80*/  IMAD.U32 R0, RZ, RZ, UR4 ;  /* 0x00000004ff007e24 */ /* 0x000fca000f8e00ff */
[----:B------:R-:W-:-:S04]  /*1b90*/  SHF.L.U32 R0, R0, 0x1f, RZ ;  /* 0x0000001f00007819 */ /* 0x000fc800000006ff */
[----:B------:R-:W0:Y:S02]  /*1ba0*/  SYNCS.PHASECHK.TRANS64.TRYWAIT P1, [UR45+0x13200], R0 ;  /* 0x01320000ff0075a7 */ /* 0x000e24000802016d */
[----:B0-----:R-:W-:Y:S05]  /*1bb0*/  @!P1 BRA `(.L_x_642) ;  /* 0x0000013c00209947 */ /* 0x001fea0003800000 */
.L_x_803:
[----:B------:R-:W-:Y:S05]  /*1bc0*/  @!P0 BRA `(.L_x_643) ;  /* 0x0000000000048947 */ /* 0x000fea0003800000 */
[----:B------:R-:W-:Y:S01]  /*1bd0*/  BPT.TRAP 0x1 ;  /* 0x000000040000795c */ /* 0x000fe20000300000 */
.L_x_643:
[----:B0-----:R-:W-:Y:S02]  /*1be0*/  IMAD.U32 R3, RZ, RZ, UR37 ;  /* 0x00000025ff037e24 */ /* 0x001fe4000f8e00ff */
[----:B------:R-:W-:-:S03]  /*1bf0*/  IMAD.U32 R0, RZ, RZ, UR36 ;  /* 0x00000024ff007e24 */ /* 0x000fc6000f8e00ff */
[----:B------:R-:W-:Y:S02]  /*1c00*/  LEA R3, R3, UR45, 0x3 ;  /* 0x0000002d03037c11 */ /* 0x000fe4000f8e18ff */
[----:B------:R-:W-:-:S04]  /*1c10*/  SHF.L.U32 R0, R0, 0x1f, RZ ;  /* 0x0000001f00007819 */ /* 0x000fc800000006ff */
[----:B------:R0:W1:Y:S01]  /*1c20*/  SYNCS.PHASECHK.TRANS64.TRYWAIT P1, [R3+URZ+0x13230], R0 ;  /* 0x01323000030075a7 */ /* 0x000062000802017f */
[----:B------:R-:W-:Y:S05]  /*1c30*/  @!P0 BRA `(.L_x_644) ;  /* 0x0000000000048947 */ /* 0x000fea0003800000 */
[----:B------:R-:W-:Y:S01]  /*1c40*/  BPT.TRAP 0x1 ;  /* 0x000000040000795c */ /* 0x000fe20000300000 */
.L_x_644:
[----:B-1----:R-:W-:Y:S05]  /*1c50*/  @P1 BRA `(.L_x_645) ;  /* 0x0000000000081947 */ /* 0x002fea0003800000 */
[----:B------:R-:W1:Y:S02]  /*1c60*/  SYNCS.PHASECHK.TRANS64.TRYWAIT P1, [R3+URZ+0x13230], R0 ;  /* 0x01323000030075a7 */ /* 0x000e64000802017f */
[----:B-1----:R-:W-:Y:S05]  /*1c70*/  @!P1 BRA `(.L_x_646) ;  /* 0x0000013c00089947 */ /* 0x002fea0003800000 */
.L_x_645:
[----:B------:R-:W-:Y:S01]  /*1c80*/  UIADD3 UR4, UR45, 0xe000, URZ ;  /* 0x0000e0002d047890 */ /* 0x000fe2000fffe03f */
[----:B------:R-:W-:Y:S02]  /*1c90*/  LOP3.LUT P3, RZ, R23, 0x7f, RZ, 0xc0, !PT ;  /* 0x0000007f17ff7812 */ /* 0x000fe4000786c0ff */
[----:B------:R-:W-:Y:S01]  /*1ca0*/  LOP3.LUT R2, R2, 0xfffffff7, RZ, 0xc0, !PT ;  /* 0xfffffff702027812 */ /* 0x000fe200078ec0ff */
[----:B------:R-:W-:-:S04]  /*1cb0*/  USHF.R.U32.HI UR4, URZ, 0x4, UR4 ;  /* 0x000000043f047899 */ /* 0x000fc80008011604 */
[----:B------:R-:W-:-:S06]  /*1cc0*/  ULOP3.LUT UR4, UR4, 0x3fff, URZ, 0xc0, !UPT ;  /* 0x00003fff04047892 */ /* 0x000fcc000f8ec03f */
[----:B------:R-:W-:Y:S01]  /*1cd0*/  IMAD.U32 R7, RZ, RZ, UR4 ;  /* 0x00000004ff077e24 */ /* 0x000fe2000f8e00ff */
[----:B------:R-:W-:Y:S05]  /*1ce0*/  WARPSYNC.ALL ;  /* 0x0000000000007948 */ /* 0x000fea0003800000 */
[----:B------:R-:W-:Y:S02]  /*1cf0*/  LOP3.LUT R7, R7, 0x10000, RZ, 0xfc, !PT ;  /* 0x0001000007077812 */ /* 0x000fe400078efcff */
[----:B------:R-:W-:Y:S02]  /*1d00*/  @P3 LOP3.LUT R2, R2, 0x8, RZ, 0xfc, !PT ;  /* 0x0000000802023812 */ /* 0x000fe400078efcff */
[----:B------:R-:W-:Y:S01]  /*1d10*/  R2UR UR12, R7 ;  /* 0x00000000070c72ca */ /* 0x000fe200000e0000 */
[----:B------:R-:W-:Y:S01]  /*1d20*/  ULOP3.LUT UR50, UR50, 0x10000, URZ, 0xfc, !UPT ;  /* 0x0001000032327892 */ /* 0x000fe2000f8efc3f */
[----:B------:R-:W-:Y:S01]  /*1d30*/  WARPGROUP.ARRIVE ;  /* 0x00000000000079c5 */ /* 0x000fe20000000000 */
[----:B------:R-:W-:Y:S01]  /*1d40*/  UMOV UR9, 0x80000020 ;  /* 0x8000002000097882 */ /* 0x000fe20000000000 */
[----:B------:R-:W-:Y:S01]  /*1d50*/  UMOV UR11, 0x80000020 ;  /* 0x80000020000b7882 */ /* 0x000fe20000000000 */
[----:B------:R-:W-:Y:S01]  /*1d60*/  UMOV UR7, 0x80000020 ;  /* 0x8000002000077882 */ /* 0x000fe20000000000 */
[----:B------:R-:W-:Y:S01]  /*1d70*/  ULDC UR13, c[0x0][0x448] ;  /* 0x00011200000d7ab9 */ /* 0x000fe20000000800 */
[----:B01----:R-:W-:Y:S01]  /*1d80*/  VIADD R0, R19, UR41 ;  /* 0x0000002913007c36 */ /* 0x003fe20008000000 */
[----:B------:R-:W-:Y:S01]  /*1d90*/  UMOV UR8, UR50 ;  /* 0x0000003200087c82 */ /* 0x000fe20008000000 */
[----:B------:R-:W-:Y:S01]  /*1da0*/  UISETP.NE.AND UP0, UPT, UR13, 0x1, UPT ;  /* 0x000000010d00788c */ /* 0x000fe2000bf05270 */
[----:B------:R-:W0:Y:S01]  /*1db0*/  LDC R8, c[0x0][0x288] ;  /* 0x0000a200ff087b82 */ /* 0x000e220000000800 */
[----:B------:R-:W-:Y:S01]  /*1dc0*/  IMAD.MOV.U32 R4, RZ, RZ, R0 ;  /* 0x000000ffff047224 */ /* 0x000fe200078e0000 */
[----:B------:R-:W-:Y:S01]  /*1dd0*/  ULDC UR21, c[0x0][0x9dc] ;  /* 0x0002770000157ab9 */ /* 0x000fe20000000800 */
[----:B------:R-:W-:-:S02]  /*1de0*/  UIMAD UR12, UR37, 0x280, UR12 ;  /* 0x00000280250c78a4 */ /* 0x000fc4000f8e020c */
[----:B------:R-:W-:Y:S02]  /*1df0*/  PLOP3.LUT P1, PT, PT, PT, UP0, 0x80, 0x0 ;  /* 0x000000000000781c */ /* 0x000fe40003f2f008 */
[----:B------:R-:W-:Y:S01]  /*1e00*/  UIADD3 UR4, UR12, 0x80, URZ ;  /* 0x000000800c047890 */ /* 0x000fe2000fffe03f */
[----:B------:R-:W-:Y:S01]  /*1e10*/  PLOP3.LUT P2, PT, PT, PT, UP0, 0x80, 0x0 ;  /* 0x000000000000781c */ /* 0x000fe20003f4f008 */
[----:B------:R-:W-:Y:S02]  /*1e20*/  UIADD3 UR5, UR12, 0x100, URZ ;  /* 0x000001000c057890 */ /* 0x000fe4000fffe03f */
[----:B------:R-:W-:Y:S01]  /*1e30*/  UMOV UR10, UR12 ;  /* 0x0000000c000a7c82 */ /* 0x000fe20008000000 */
[----:B------:R-:W-:Y:S01]  /*1e40*/  UIADD3 UR6, UR12, 0x2, URZ ;  /* 0x000000020c067890 */ /* 0x000fe2000fffe03f */
[----:B------:R-:W-:Y:S01]  /*1e50*/  QGMMA.64x32x32.F32.E4M3.E4M3 R88, gdesc[UR8], RZ, !UPT, gsb0 ;  /* 0x00600000085879f3 */ /* 0x000fe2000c0008ff */
[----:B------:R-:W-:Y:S01]  /*1e60*/  UMOV UR10, UR4 ;  /* 0x00000004000a7c82 */ /* 0x000fe20008000000 */
[----:B------:R-:W-:Y:S01]  /*1e70*/  UMOV UR11, 0x80000020 ;  /* 0x80000020000b7882 */ /* 0x000fe20000000000 */
[----:B------:R-:W-:Y:S01]  /*1e80*/  UIADD3 UR4, UR12, 0x180, URZ ;  /* 0x000001800c047890 */ /* 0x000fe2000fffe03f */
[----:B------:R-:W-:-:S02]  /*1e90*/  WARPGROUP.DEPBAR.LE gsb0, 0x0 ;  /* 0x00008000000079c5 */ /* 0x000fc40000010000 */
[----:B------:R-:W-:-:S06]  /*1ea0*/  WARPGROUP.ARRIVE ;  /* 0x00000000000079c5 */ /* 0x000fcc0000000000 */
[----:B------:R-:W-:Y:S01]  /*1eb0*/  QGMMA.64x32x32.F32.E4M3.E4M3 R72, gdesc[UR8], RZ, !UPT, gsb0 ;  /* 0x00600000084879f3 */ /* 0x000fe2000c0008ff */
[----:B------:R-:W-:Y:S01]  /*1ec0*/  UMOV UR10, UR5 ;  /* 0x00000005000a7c82 */ /* 0x000fe20008000000 */
[----:B------:R-:W-:Y:S01]  /*1ed0*/  UMOV UR11, 0x80000020 ;  /* 0x80000020000b7882 */ /* 0x000fe20000000000 */
[----:B------:R-:W-:Y:S01]  /*1ee0*/  UIADD3 UR5, UR12, 0x200, URZ ;  /* 0x000002000c057890 */ /* 0x000fe2000fffe03f */
        /* <DEDUP_REMOVED lines=16> */
[----:B------:R-:W-:Y:S01]  /*1ff0*/  UIADD3 UR11, UR12, 0x102, URZ ;  /* 0x000001020c0b7890 */ /* 0x000fe2000fffe03f */
[----:B------:R-:W-:Y:S02]  /*2000*/  WARPGROUP.DEPBAR.LE gsb0, 0x0 ;  /* 0x00008000000079c5 */ /* 0x000fe40000010000 */
[----:B------:R-:W-:-:S06]  /*2010*/  WARPGROUP.ARRIVE ;  /* 0x00000000000079c5 */ /* 0x000fcc0000000000 */
[----:B------:R-:W-:Y:S01]  /*2020*/  QGMMA.64x32x32.F32.E4M3.E4M3 R88, gdesc[UR4], R88, gsb0 ;  /* 0x00600000045879f3 */ /* 0x000fe20008000858 */
[----:B------:R-:W-:Y:S01]  /*2030*/  UMOV UR6, UR10 ;  /* 0x0000000a00067c82 */ /* 0x000fe20008000000 */
[----:B------:R-:W-:Y:S01]  /*2040*/  UMOV UR7, 0x80000020 ;  /* 0x8000002000077882 */ /* 0x000fe20000000000 */
[----:B------:R-:W-:Y:S02]  /*2050*/  UIADD3 UR10, UR12, 0x182, URZ ;  /* 0x000001820c0a7890 */ /* 0x000fe4000fffe03f */
[----:B------:R-:W-:Y:S01]  /*2060*/  UIADD3 UR12, UR12, 0x202, URZ ;  /* 0x000002020c0c7890 */ /* 0x000fe2000fffe03f */
[----:B------:R-:W-:Y:S02]  /*2070*/  WARPGROUP.DEPBAR.LE gsb0, 0x0 ;  /* 0x00008000000079c5 */ /* 0x000fe40000010000 */
[----:B------:R-:W-:-:S06]  /*2080*/  WARPGROUP.ARRIVE ;  /* 0x00000000000079c5 */ /* 0x000fcc0000000000 */
[----:B------:R-:W-:Y:S01]  /*2090*/  QGMMA.64x32x32.F32.E4M3.E4M3 R72, gdesc[UR4], R72, gsb0 ;  /* 0x00600000044879f3 */ /* 0x000fe20008000848 */
[----:B------:R-:W-:Y:S01]  /*20a0*/  UMOV UR6, UR11 ;  /* 0x0000000b00067c82 */ /* 0x000fe20008000000 */
[----:B------:R-:W-:Y:S01]  /*20b0*/  UMOV UR7, 0x80000020 ;  /* 0x8000002000077882 */ /* 0x000fe20000000000 */
[----:B------:R-:W-:Y:S02]  /*20c0*/  WARPGROUP.DEPBAR.LE gsb0, 0x0 ;  /* 0x00008000000079c5 */ /* 0x000fe40000010000 */
[----:B------:R-:W-:-:S06]  /*20d0*/  WARPGROUP.ARRIVE ;  /* 0x00000000000079c5 */ /* 0x000fcc0000000000 */
[----:B------:R-:W-:Y:S01]  /*20e0*/  QGMMA.64x32x32.F32.E4M3.E4M3 R56, gdesc[UR4], R56, gsb0 ;  /* 0x00600000043879f3 */ /* 0x000fe20008000838 */
[----:B------:R-:W-:Y:S01]  /*20f0*/  UMOV UR6, UR10 ;  /* 0x0000000a00067c82 */ /* 0x000fe20008000000 */
[----:B------:R-:W-:Y:S01]  /*2100*/  UMOV UR7, 0x80000020 ;  /* 0x8000002000077882 */ /* 0x000fe20000000000 */
[----:B------:R-:W-:Y:S01]  /*2110*/  ULOP3.LUT UR10, URZ, UR21, URZ, 0x33, !UPT ;  /* 0x000000153f0a7292 */ /* 0x000fe2000f8e333f */
        /* <DEDUP_REMOVED lines=8> */
[----:B------:R-:W-:Y:S02]  /*21a0*/  @UP0 ULDC UR6, c[0x0][0x44c] ;  /* 0x0001130000060ab9 */ /* 0x000fe40000000800 */
[----:B------:R-:W-:Y:S01]  /*21b0*/  @P1 IMAD.HI.U32 R5, R0, UR6, RZ ;  /* 0x0000000600051c27 */ /* 0x000fe2000f8e00ff */
[----:B------:R-:W-:-:S03]  /*21c0*/  @UP0 ULDC UR6, c[0x0][0x450] ;  /* 0x0001140000060ab9 */ /* 0x000fc60000000800 */
[----:B------:R-:W-:Y:S01]  /*21d0*/  @!P3 VIADD R0, R3, 0x13240 ;  /* 0x000132400300b836 */ /* 0x000fe20000000000 */
[----:B------:R-:W-:Y:S01]  /*21e0*/  @P2 SHF.R.U32.HI R4, RZ, UR6, R5 ;  /* 0x00000006ff042c19 */ /* 0x000fe20008011605 */
[----:B------:R-:W-:Y:S01]  /*21f0*/  IMAD.MOV.U32 R5, RZ, RZ, -0xa0 ;  /* 0xffffff60ff057424 */ /* 0x000fe200078e00ff */
[----:B------:R-:W-:Y:S02]  /*2200*/  ULDC.64 UR6, c[0x0][0x9e0] ;  /* 0x0002780000067ab9 */ /* 0x000fe40000000a00 */
[----:B------:R-:W-:Y:S01]  /*2210*/  UISETP.GE.AND UP1, UPT, UR7, 0x1, UPT ;  /* 0x000000010700788c */ /* 0x000fe2000bf26270 */
[----:B------:R-:W1:Y:S01]  /*2220*/  SHFL.IDX PT, R14, R4, RZ, 0x1c1f ;  /* 0x001c1fff040e7589 */ /* 0x000e6200000e0000 */
[----:B------:R-:W-:Y:S01]  /*2230*/  @!P3 PRMT R0, RZ, 0x654, R0 ;  /* 0x00000654ff00b816 */ /* 0x000fe20000000000 */
[----:B------:R-:W-:-:S03]  /*2240*/  IMAD R5, R104, R5, 0xa1 ;  /* 0x000000a168057424 */ /* 0x000fc600078e0205 */
[----:B------:R-:W-:Y:S01]  /*2250*/  PLOP3.LUT P1, PT, PT, PT, UP1, 0x40, 0x0 ;  /* 0x000000000000781c */ /* 0x000fe20003f2e818 */
[----:B------:R-:W-:Y:S02]  /*2260*/  IMAD R6, R18, -0x2, R5 ;  /* 0xfffffffe12067824 */ /* 0x000fe400078e0205 */
[----:B------:R-:W-:Y:S01]  /*2270*/  VIADD R12, R5, 0xffffffff ;  /* 0xffffffff050c7836 */ /* 0x000fe20000000000 */
[----:B------:R-:W-:Y:S02]  /*2280*/  WARPGROUP.DEPBAR.LE gsb0, 0x0 ;  /* 0x00008000000079c5 */ /* 0x000fe40000010000 */
[----:B------:R2:W-:Y:S02]  /*2290*/  @!P3 SYNCS.ARRIVE.TRANS64.RED.A1T0 RZ, [R0+URZ], RZ ;  /* 0x000000ff00ffb9a7 */ /* 0x0005e4000810043f */
[----:B--2---:R-:W-:-:S04]  /*22a0*/  IMAD R0, R104, -0xa0, R17 ;  /* 0xffffff6068007824 */ /* 0x004fc800078e0211 */
[----:B------:R-:W-:Y:S01]  /*22b0*/  VIADD R3, R0, 0xa0 ;  /* 0x000000a000037836 */ /* 0x000fe20000000000 */
[C---:B0-----:R-:W-:Y:S01]  /*22c0*/  IADD3 R0, R6.reuse, -R8, R17 ;  /* 0x8000000806007210 */ /* 0x041fe20007ffe011 */
[----:B------:R-:W-:Y:S02]  /*22d0*/  VIADD R6, R6, 0xffffffff ;  /* 0xffffffff06067836 */ /* 0x000fe40000000000 */
[----:B------:R-:W-:Y:S02]  /*22e0*/  IMAD R9, R18, -0x2, R3 ;  /* 0xfffffffe12097824 */ /* 0x000fe400078e0203 */
[C---:B------:R-:W-:Y:S02]  /*22f0*/  VIADD R10, R0.reuse, UR6 ;  /* 0x00000006000a7c36 */ /* 0x040fe40008000000 */
[----:B------:R-:W-:-:S03]  /*2300*/  VIADD R11, R0, UR10 ;  /* 0x0000000a000b7c36 */ /* 0x000fc60008000000 */
[----:B-1----:R-:W-:Y:S01]  /*2310*/  VIADDMNMX R0, R14, R10, R9, PT ;  /* 0x0000000a0e007246 */ /* 0x002fe20003800109 */
[----:B------:R-:W-:Y:S01]  /*2320*/  IMAD.IADD R3, R11, 0x1, R14 ;  /* 0x000000010b037824 */ /* 0x000fe200078e020e */
[----:B------:R-:W-:Y:S06]  /*2330*/  @P1 BRA `(.L_x_647) ;  /* 0x0000000000541947 */ /* 0x000fec0003800000 */
[----:B------:R-:W-:Y:S01]  /*2340*/  IADD3 R5, R17, -R8, R14 ;  /* 0x8000000811057210 */ /* 0x000fe20007ffe00e */
[----:B------:R-:W-:Y:S03]  /*2350*/  BSSY B0, `(.L_x_648) ;  /* 0x0000010000007945 */ /* 0x000fe60003800000 */
[----:B------:R-:W-:-:S13]  /*2360*/  ISETP.GT.AND P1, PT, R5, -0x1, PT ;  /* 0xffffffff0500780c */ /* 0x000fda0003f24270 */
[----:B------:R-:W-:Y:S05]  /*2370*/  @P1 BRA `(.L_x_649) ;  /* 0x0000000000201947 */ /* 0x000fea0003800000 */
[----:B------:R-:W-:Y:S01]  /*2380*/  UISETP.NE.AND UP2, UPT, UR7, 0x1, UPT ;  /* 0x000000010700788c */ /* 0x000fe2000bf45270 */
[----:B------:R-:W-:-:S05]  /*2390*/  LOP3.LUT R5, RZ, R5, RZ, 0x33, !PT ;  /* 0x00000005ff057212 */ /* 0x000fca00078e33ff */
[----:B------:R-:W-:-:S05]  /*23a0*/  PLOP3.LUT P1, PT, PT, PT, UP2, 0x80, 0x0 ;  /* 0x000000000000781c */ /* 0x000fca0003f2f028 */
[----:B------:R-:W-:-:S08]  /*23b0*/  @UP2 ULDC.64 UR10, c[0x0][0x9e8] ;  /* 0x00027a00000a2ab9 */ /* 0x000fd00000000a00 */
[----:B------:R-:W-:-:S05]  /*23c0*/  @P1 IMAD.HI.U32 R13, R5, UR10, RZ ;  /* 0x0000000a050d1c27 */ /* 0x000fca000f8e00ff */
[----:B------:R-:W-:-:S04]  /*23d0*/  @P1 SHF.R.U32.HI R5, RZ, UR11, R13 ;  /* 0x0000000bff051c19 */ /* 0x000fc8000801160d */
[----:B------:R-:W-:Y:S01]  /*23e0*/  LOP3.LUT R5, RZ, R5, RZ, 0x33, !PT ;  /* 0x00000005ff057212 */ /* 0x000fe200078e33ff */
[----:B------:R-:W-:Y:S06]  /*23f0*/  BRA `(.L_x_650) ;  /* 0x0000000000147947 */ /* 0x000fec0003800000 */
.L_x_649:
[----:B------:R-:W-:-:S06]  /*2400*/  UISETP.NE.AND UP2, UPT, UR7, 0x1, UPT ;  /* 0x000000010700788c */ /* 0x000fcc000bf45270 */
[----:B------:R-:W-:-:S05]  /*2410*/  PLOP3.LUT P1, PT, PT, PT, UP2, 0x80, 0x0 ;  /* 0x000000000000781c */ /* 0x000fca0003f2f028 */
[----:B------:R-:W-:-:S08]  /*2420*/  @UP2 ULDC.64 UR10, c[0x0][0x9e8] ;  /* 0x00027a00000a2ab9 */ /* 0x000fd00000000a00 */
[----:B------:R-:W-:-:S05]  /*2430*/  @P1 IMAD.HI.U32 R13, R5, UR10, RZ ;  /* 0x0000000a050d1c27 */ /* 0x000fca000f8e00ff */
[----:B------:R-:W-:-:S07]  /*2440*/  @P1 SHF.R.U32.HI R5, RZ, UR11, R13 ;  /* 0x0000000bff051c19 */ /* 0x000fce000801160d */
.L_x_650:
[----:B------:R-:W-:Y:S05]  /*2450*/  BSYNC B0 ;  /* 0x0000000000007941 */ /* 0x000fea0003800000 */
.L_x_648:
[----:B------:R-:W-:-:S05]  /*2460*/  IMAD R5, R5, UR7, R6 ;  /* 0x0000000705057c24 */ /* 0x000fca000f8e0206 */
[----:B------:R-:W-:Y:S02]  /*2470*/  VIMNMX R3, R3, R5, !PT ;  /* 0x0000000503037248 */ /* 0x000fe40007fe0100 */
[----:B------:R-:W-:-:S07]  /*2480*/  VIADDMNMX R0, R5, UR7, R0, PT ;  /* 0x0000000705007c46 */ /* 0x000fce000b800100 */
.L_x_647:
[C---:B------:R-:W-:Y:S01]  /*2490*/  ISETP.GE.AND P1, PT, R12.reuse, 0x2, PT ;  /* 0x000000020c00780c */ /* 0x040fe20003f26270 */
[----:B------:R-:W0:Y:S01]  /*24a0*/  SHFL.IDX PT, R4, R4, 0x1, 0x1c1f ;  /* 0x003c1f0004047f89 */ /* 0x000e2200000e0000 */
[----:B------:R-:W-:Y:S02]  /*24b0*/  ISETP.GE.AND P2, PT, R12, 0x9, PT ;  /* 0x000000090c00780c */ /* 0x000fe40003f46270 */
[----:B------:R-:W-:Y:S02]  /*24c0*/  LOP3.LUT R16, R16, 0xefffffff, RZ, 0xc0, !PT ;  /* 0xefffffff10107812 */ /* 0x000fe400078ec0ff */
[----:B------:R-:W-:Y:S02]  /*24d0*/  ISETP.GE.AND P3, PT, R12, 0xa, PT ;  /* 0x0000000a0c00780c */ /* 0x000fe40003f66270 */
[----:B------:R-:W-:Y:S02]  /*24e0*/  LOP3.LUT R2, R2, 0xfffffffb, RZ, 0xc0, !PT ;  /* 0xfffffffb02027812 */ /* 0x000fe400078ec0ff */
[----:B------:R-:W-:-:S03]  /*24f0*/  ISETP.GE.AND P4, PT, R12, 0x31, PT ;  /* 0x000000310c00780c */ /* 0x000fc60003f86270 */
[----:B------:R-:W-:Y:S02]  /*2500*/  @P1 LOP3.LUT R16, R16, 0x10000000, RZ, 0xfc, !PT ;  /* 0x1000000010101812 */ /* 0x000fe400078efcff */
[C---:B------:R-:W-:Y:S02]  /*2510*/  ISETP.GT.AND P1, PT, R3.reuse, 0x1, !P1 ;  /* 0x000000010300780c */ /* 0x040fe40004f24270 */
[----:B------:R-:W-:Y:S02]  /*2520*/  LOP3.LUT R16, R16, 0xdfffffff, RZ, 0xc0, !PT ;  /* 0xdfffffff10107812 */ /* 0x000fe400078ec0ff */
[----:B------:R-:W-:Y:S02]  /*2530*/  ISETP.LT.OR P1, PT, R0, 0x2, P1 ;  /* 0x000000020000780c */ /* 0x000fe40000f21670 */
[----:B------:R-:W-:Y:S02]  /*2540*/  @P2 LOP3.LUT R16, R16, 0x20000000, RZ, 0xfc, !PT ;  /* 0x2000000010102812 */ /* 0x000fe400078efcff */
[----:B------:R-:W-:-:S02]  /*2550*/  ISETP.GT.AND P2, PT, R3, 0x8, !P2 ;  /* 0x000000080300780c */ /* 0x000fc40005744270 */
[----:B------:R-:W-:Y:S02]  /*2560*/  FSEL R89, R89, -INF , !P1 ;  /* 0xff80000059597808 */ /* 0x000fe40004800000 */
[----:B------:R-:W-:Y:S02]  /*2570*/  LOP3.LUT R16, R16, 0xbfffffff, RZ, 0xc0, !PT ;  /* 0xbfffffff10107812 */ /* 0x000fe400078ec0ff */
[----:B------:R-:W-:Y:S02]  /*2580*/  ISETP.GT.AND P1, PT, R3, 0x9, !P3 ;  /* 0x000000090300780c */ /* 0x000fe40005f24270 */
[----:B------:R-:W-:Y:S02]  /*2590*/  ISETP.LT.OR P2, PT, R0, 0x9, P2 ;  /* 0x000000090000780c */ /* 0x000fe40001741670 */
[----:B------:R-:W-:Y:S02]  /*25a0*/  @P3 LOP3.LUT R16, R16, 0x40000000, RZ, 0xfc, !PT ;  /* 0x4000000010103812 */ /* 0x000fe400078efcff */
[----:B------:R-:W-:-:S02]  /*25b0*/  ISETP.LT.OR P1, PT, R0, 0xa, P1 ;  /* 0x0000000a0000780c */ /* 0x000fc40000f21670 */
[----:B------:R-:W-:Y:S02]  /*25c0*/  FSEL R92, R92, -INF , !P2 ;  /* 0xff8000005c5c7808 */ /* 0x000fe40005000000 */
[C---:B------:R-:W-:Y:S02]  /*25d0*/  ISETP.GE.AND P3, PT, R12.reuse, 0x11, PT ;  /* 0x000000110c00780c */ /* 0x040fe40003f66270 */
[----:B------:R-:W-:Y:S02]  /*25e0*/  ISETP.GE.AND P2, PT, R12, 0x12, PT ;  /* 0x000000120c00780c */ /* 0x000fe40003f46270 */
[----:B------:R-:W-:Y:S02]  /*25f0*/  FSEL R93, R93, -INF , !P1 ;  /* 0xff8000005d5d7808 */ /* 0x000fe40004800000 */
[----:B------:R-:W-:Y:S02]  /*2600*/  ISETP.GT.AND P1, PT, R3, 0x10, !P3 ;  /* 0x000000100300780c */ /* 0x000fe40005f24270 */
[----:B------:R-:W-:-:S02]  /*2610*/  LOP3.LUT R16, R16, 0x7fffffff, RZ, 0xc0, !PT ;  /* 0x7fffffff10107812 */ /* 0x000fc400078ec0ff */
[----:B------:R-:W-:-:S03]  /*2620*/  ISETP.LT.OR P1, PT, R0, 0x11, P1 ;  /* 0x000000110000780c */ /* 0x000fc60000f21670 */
[----:B------:R-:W-:Y:S02]  /*2630*/  @P3 LOP3.LUT R16, R16, 0x80000000, RZ, 0xfc, !PT ;  /* 0x8000000010103812 */ /* 0x000fe400078efcff */
[----:B------:R-:W-:Y:S02]  /*2640*/  FSEL R96, R96, -INF , !P1 ;  /* 0xff80000060607808 */ /* 0x000fe40004800000 */
[----:B------:R-:W-:Y:S02]  /*2650*/  @P2 LOP3.LUT R2, R2, 0x4, RZ, 0xfc, !PT ;  /* 0x0000000402022812 */ /* 0x000fe400078efcff */
[----:B------:R-:W-:Y:S02]  /*2660*/  ISETP.GT.AND P1, PT, R3, 0x11, !P2 ;  /* 0x000000110300780c */ /* 0x000fe40005724270 */
[----:B------:R-:W-:Y:S02]  /*2670*/  ISETP.GE.AND P2, PT, R12, 0x19, PT ;  /* 0x000000190c00780c */ /* 0x000fe40003f46270 */
[----:B------:R-:W-:-:S02]  /*2680*/  ISETP.LT.OR P1, PT, R0, 0x12, P1 ;  /* 0x000000120000780c */ /* 0x000fc40000f21670 */
[----:B------:R-:W-:Y:S02]  /*2690*/  LOP3.LUT R2, R2, 0xfffffffd, RZ, 0xc0, !PT ;  /* 0xfffffffd02027812 */ /* 0x000fe400078ec0ff */
[----:B------:R-:W-:Y:S02]  /*26a0*/  FSEL R97, R97, -INF , !P1 ;  /* 0xff80000061617808 */ /* 0x000fe40004800000 */
[----:B------:R-:W-:Y:S02]  /*26b0*/  ISETP.GT.AND P1, PT, R3, 0x18, !P2 ;  /* 0x000000180300780c */ /* 0x000fe40005724270 */
[----:B------:R-:W-:Y:S02]  /*26c0*/  ISETP.GE.AND P3, PT, R12, 0x22, PT ;  /* 0x000000220c00780c */ /* 0x000fe40003f66270 */
[----:B------:R-:W-:Y:S02]  /*26d0*/  ISETP.LT.OR P1, PT, R0, 0x19, P1 ;  /* 0x000000190000780c */ /* 0x000fe40000f21670 */
[----:B------:R-:W-:-:S02]  /*26e0*/  @P2 LOP3.LUT R2, R2, 0x2, RZ, 0xfc, !PT ;  /* 0x0000000202022812 */ /* 0x000fc400078efcff */
[----:B------:R-:W-:Y:S02]  /*26f0*/  ISETP.GE.AND P2, PT, R12, 0x1a, PT ;  /* 0x0000001a0c00780c */ /* 0x000fe40003f46270 */
[----:B------:R-:W-:Y:S02]  /*2700*/  FSEL R100, R100, -INF , !P1 ;  /* 0xff80000064647808 */ /* 0x000fe40004800000 */
[----:B------:R-:W-:Y:S02]  /*2710*/  ISETP.GT.AND P1, PT, R3, 0x19, !P2 ;  /* 0x000000190300780c */ /* 0x000fe40005724270 */
[----:B------:R-:W-:Y:S02]  /*2720*/  LOP3.LUT R2, R2, 0xfffffffe, RZ, 0xc0, !PT ;  /* 0xfffffffe02027812 */ /* 0x000fe400078ec0ff */
[----:B------:R-:W-:Y:S02]  /*2730*/  ISETP.LT.OR P1, PT, R0, 0x1a, P1 ;  /* 0x0000001a0000780c */ /* 0x000fe40000f21670 */
[----:B------:R-:W-:-:S02]  /*2740*/  LOP3.LUT R16, R16, 0xfffffffd, RZ, 0xc0, !PT ;  /* 0xfffffffd10107812 */ /* 0x000fc400078ec0ff */
[----:B------:R-:W-:Y:S02]  /*2750*/  FSEL R101, R101, -INF , !P1 ;  /* 0xff80000065657808 */ /* 0x000fe40004800000 */
[----:B------:R-:W-:Y:S02]  /*2760*/  ISETP.GE.AND P1, PT, R12, 0x21, PT ;  /* 0x000000210c00780c */ /* 0x000fe40003f26270 */
[----:B------:R-:W-:Y:S02]  /*2770*/  @P2 LOP3.LUT R2, R2, 0x1, RZ, 0xfc, !PT ;  /* 0x0000000102022812 */ /* 0x000fe400078efcff */
[----:B------:R-:W-:Y:S02]  /*2780*/  ISETP.GT.AND P2, PT, R3, 0x20, !P1 ;  /* 0x000000200300780c */ /* 0x000fe40004f44270 */
[----:B------:R-:W-:Y:S02]  /*2790*/  @P3 LOP3.LUT R16, R16, 0x2, RZ, 0xfc, !PT ;  /* 0x0000000210103812 */ /* 0x000fe400078efcff */
[----:B------:R-:W-:-:S02]  /*27a0*/  ISETP.LT.OR P2, PT, R0, 0x21, P2 ;  /* 0x000000210000780c */ /* 0x000fc40001741670 */
[----:B------:R-:W-:Y:S02]  /*27b0*/  LOP3.LUT R16, R16, 0xfffffffb, RZ, 0xc0, !PT ;  /* 0xfffffffb10107812 */ /* 0x000fe400078ec0ff */
[----:B------:R-:W-:Y:S02]  /*27c0*/  FSEL R72, R72, -INF , !P2 ;  /* 0xff80000048487808 */ /* 0x000fe40005000000 */
[----:B------:R-:W-:Y:S02]  /*27d0*/  ISETP.GT.AND P2, PT, R3, 0x21, !P3 ;  /* 0x000000210300780c */ /* 0x000fe40005f44270 */
[----:B------:R-:W-:Y:S02]  /*27e0*/  ISETP.GE.AND P3, PT, R12, 0x29, PT ;  /* 0x000000290c00780c */ /* 0x000fe40003f66270 */
[----:B------:R-:W-:-:S04]  /*27f0*/  ISETP.LT.OR P2, PT, R0, 0x22, P2 ;  /* 0x000000220000780c */ /* 0x000fc80001741670 */
[----:B------:R-:W-:Y:S02]  /*2800*/  FSEL R73, R73, -INF , !P2 ;  /* 0xff80000049497808 */ /* 0x000fe40005000000 */
[----:B------:R-:W-:-:S04]  /*2810*/  ISETP.GT.AND P2, PT, R3, 0x28, !P3 ;  /* 0x000000280300780c */ /* 0x000fc80005f44270 */
[----:B------:R-:W-:Y:S02]  /*2820*/  ISETP.LT.OR P2, PT, R0, 0x29, P2 ;  /* 0x000000290000780c */ /* 0x000fe40001741670 */
[----:B------:R-:W-:Y:S02]  /*2830*/  @P3 LOP3.LUT R16, R16, 0x4, RZ, 0xfc, !PT ;  /* 0x0000000410103812 */ /* 0x000fe400078efcff */
[----:B------:R-:W-:Y:S02]  /*2840*/  FSEL R76, R76, -INF , !P2 ;  /* 0xff8000004c4c7808 */ /* 0x000fe40005000000 */
[----:B------:R-:W-:Y:S02]  /*2850*/  ISETP.GE.AND P2, PT, R12, 0x2a, PT ;  /* 0x0000002a0c00780c */ /* 0x000fe40003f46270 */
[----:B------:R-:W-:Y:S02]  /*2860*/  LOP3.LUT R16, R16, 0xffbfffff, RZ, 0xc0, !PT ;  /* 0xffbfffff10107812 */ /* 0x000fe400078ec0ff */
[----:B------:R-:W-:-:S02]  /*2870*/  ISETP.GT.AND P3, PT, R3, 0x29, !P2 ;  /* 0x000000290300780c */ /* 0x000fc40005764270 */
[----:B------:R-:W-:Y:S02]  /*2880*/  @P4 LOP3.LUT R16, R16, 0x400000, RZ, 0xfc, !PT ;  /* 0x0040000010104812 */ /* 0x000fe400078efcff */
[----:B------:R-:W-:Y:S02]  /*2890*/  ISETP.LT.OR P3, PT, R0, 0x2a, P3 ;  /* 0x0000002a0000780c */ /* 0x000fe40001f61670 */
[----:B------:R-:W-:Y:S02]  /*28a0*/  LOP3.LUT R16, R16, 0xffdfffff, RZ, 0xc0, !PT ;  /* 0xffdfffff10107812 */ /* 0x000fe400078ec0ff */
[----:B------:R-:W-:Y:S02]  /*28b0*/  FSEL R77, R77, -INF , !P3 ;  /* 0xff8000004d4d7808 */ /* 0x000fe40005800000 */
[----:B------:R-:W-:Y:S02]  /*28c0*/  ISETP.GT.AND P3, PT, R3, 0x30, !P4 ;  /* 0x000000300300780c */ /* 0x000fe40006764270 */
[----:B------:R-:W-:-:S02]  /*28d0*/  ISETP.GE.AND P4, PT, R12, 0x32, PT ;  /* 0x000000320c00780c */ /* 0x000fc40003f86270 */
[----:B------:R-:W-:-:S04]  /*28e0*/  ISETP.LT.OR P3, PT, R0, 0x31, P3 ;  /* 0x000000310000780c */ /* 0x000fc80001f61670 */
[----:B------:R-:W-:Y:S02]  /*28f0*/  FSEL R80, R80, -INF , !P3 ;  /* 0xff80000050507808 */ /* 0x000fe40005800000 */
[----:B------:R-:W-:-:S04]  /*2900*/  ISETP.GT.AND P3, PT, R3, 0x31, !P4 ;  /* 0x000000310300780c */ /* 0x000fc80006764270 */
[----:B------:R-:W-:Y:S02]  /*2910*/  ISETP.LT.OR P3, PT, R0, 0x32, P3 ;  /* 0x000000320000780c */ /* 0x000fe40001f61670 */
[----:B------:R-:W-:Y:S02]  /*2920*/  @P4 LOP3.LUT R16, R16, 0x200000, RZ, 0xfc, !PT ;  /* 0x0020000010104812 */ /* 0x000fe400078efcff */
[----:B------:R-:W-:Y:S02]  /*2930*/  ISETP.GE.AND P4, PT, R12, 0x39, PT ;  /* 0x000000390c00780c */ /* 0x000fe40003f86270 */
[----:B------:R-:W-:Y:S02]  /*2940*/  LOP3.LUT R16, R16, 0xffefffff, RZ, 0xc0, !PT ;  /* 0xffefffff10107812 */ /* 0x000fe400078ec0ff */
[----:B------:R-:W-:Y:S02]  /*2950*/  FSEL R81, R81, -INF , !P3 ;  /* 0xff80000051517808 */ /* 0x000fe40005800000 */
[----:B------:R-:W-:-:S04]  /*2960*/  ISETP.GT.AND P3, PT, R3, 0x38, !P4 ;  /* 0x000000380300780c */ /* 0x000fc80006764270 */
[----:B------:R-:W-:-:S03]  /*2970*/  ISETP.LT.OR P3, PT, R0, 0x39, P3 ;  /* 0x000000390000780c */ /* 0x000fc60001f61670 */
        /* <DEDUP_REMOVED lines=116> */
[----:B------:R-:W-:Y:S02]  /*30c0*/  FSEL R25, R25, -INF , !P3 ;  /* 0xff80000019197808 */ /* 0x000fe40005800000 */
[----:B------:R-:W-:Y:S02]  /*30d0*/  LOP3.LUT R16, R16, 0xfbffffff, RZ, 0xc0, !PT ;  /* 0xfbffffff10107812 */ /* 0x000fe400078ec0ff */
[----:B------:R-:W-:-:S04]  /*30e0*/  ISETP.GT.AND P3, PT, R3, 0x88, !P4 ;  /* 0x000000880300780c */ /* 0x000fc80006764270 */
[----:B------:R-:W-:-:S03]  /*30f0*/  ISETP.LT.OR P3, PT, R0, 0x89, P3 ;  /* 0x000000890000780c */ /* 0x000fc60001f61670 */
[----:B------:R-:W-:Y:S02]  /*3100*/  @P4 LOP3.LUT R16, R16, 0x4000000, RZ, 0xfc, !PT ;  /* 0x0400000010104812 */ /* 0x000fe400078efcff */
[----:B------:R-:W-:Y:S02]  /*3110*/  ISETP.GE.AND P4, PT, R12, 0x8a, PT ;  /* 0x0000008a0c00780c */ /* 0x000fe40003f86270 */
[----:B------:R-:W-:Y:S02]  /*3120*/  FSEL R28, R28, -INF , !P3 ;  /* 0xff8000001c1c7808 */ /* 0x000fe40005800000 */
[----:B------:R-:W-:Y:S02]  /*3130*/  ISETP.GT.AND P3, PT, R3, 0x89, !P4 ;  /* 0x000000890300780c */ /* 0x000fe40006764270 */
[----:B------:R-:W-:Y:S02]  /*3140*/  LOP3.LUT R16, R16, 0xff7fffff, RZ, 0xc0, !PT ;  /* 0xff7fffff10107812 */ /* 0x000fe400078ec0ff */
[----:B------:R-:W-:-:S04]  /*3150*/  ISETP.LT.OR P3, PT, R0, 0x8a, P3 ;  /* 0x0000008a0000780c */ /* 0x000fc80001f61670 */
[----:B------:R-:W-:Y:S02]  /*3160*/  FSEL R29, R29, -INF , !P3 ;  /* 0xff8000001d1d7808 */ /* 0x000fe40005800000 */
[----:B------:R-:W-:Y:S02]  /*3170*/  ISETP.GE.AND P3, PT, R12, 0x91, PT ;  /* 0x000000910c00780c */ /* 0x000fe40003f66270 */
[----:B------:R-:W-:Y:S02]  /*3180*/  @P4 LOP3.LUT R16, R16, 0x800000, RZ, 0xfc, !PT ;  /* 0x0080000010104812 */ /* 0x000fe400078efcff */
[----:B------:R-:W-:Y:S02]  /*3190*/  ISETP.GT.AND P4, PT, R3, 0x90, !P3 ;  /* 0x000000900300780c */ /* 0x000fe40005f84270 */
[----:B------:R-:W-:Y:S02]  /*31a0*/  LOP3.LUT R16, R16, 0xfffffffe, RZ, 0xc0, !PT ;  /* 0xfffffffe10107812 */ /* 0x000fe400078ec0ff */
[----:B------:R-:W-:-:S04]  /*31b0*/  ISETP.LT.OR P4, PT, R0, 0x91, P4 ;  /* 0x000000910000780c */ /* 0x000fc80002781670 */
[----:B------:R-:W-:Y:S02]  /*31c0*/  FSEL R32, R32, -INF , !P4 ;  /* 0xff80000020207808 */ /* 0x000fe40006000000 */
[----:B------:R-:W-:-:S04]  /*31d0*/  ISETP.GE.AND P4, PT, R12, 0x92, PT ;  /* 0x000000920c00780c */ /* 0x000fc80003f86270 */
[----:B------:R-:W-:-:S04]  /*31e0*/  ISETP.GT.AND P5, PT, R3, 0x91, !P4 ;  /* 0x000000910300780c */ /* 0x000fc800067a4270 */
[----:B------:R-:W-:-:S04]  /*31f0*/  ISETP.LT.OR P5, PT, R0, 0x92, P5 ;  /* 0x000000920000780c */ /* 0x000fc80002fa1670 */
[----:B------:R-:W-:Y:S02]  /*3200*/  FSEL R33, R33, -INF , !P5 ;  /* 0xff80000021217808 */ /* 0x000fe40006800000 */
[----:B------:R-:W-:-:S04]  /*3210*/  ISETP.GE.AND P5, PT, R12, 0x99, PT ;  /* 0x000000990c00780c */ /* 0x000fc80003fa6270 */
[----:B------:R-:W-:-:S04]  /*3220*/  ISETP.GT.AND P6, PT, R3, 0x98, !P5 ;  /* 0x000000980300780c */ /* 0x000fc80006fc4270 */
[----:B------:R-:W-:-:S04]  /*3230*/  ISETP.LT.OR P6, PT, R0, 0x99, P6 ;  /* 0x000000990000780c */ /* 0x000fc800037c1670 */
[----:B------:R-:W-:Y:S02]  /*3240*/  FSEL R36, R36, -INF , !P6 ;  /* 0xff80000024247808 */ /* 0x000fe40007000000 */
[----:B------:R-:W-:-:S13]  /*3250*/  ISETP.GE.AND P6, PT, R12, 0x1, PT ;  /* 0x000000010c00780c */ /* 0x000fda0003fc6270 */
[----:B------:R-:W-:Y:S02]  /*3260*/  @P6 LOP3.LUT R16, R16, 0x1, RZ, 0xfc, !PT ;  /* 0x0000000110106812 */ /* 0x000fe400078efcff */
[----:B------:R-:W-:Y:S02]  /*3270*/  ISETP.GT.AND P6, PT, R3, RZ, !P6 ;  /* 0x000000ff0300720c */ /* 0x000fe400077c4270 */
[----:B------:R-:W-:Y:S02]  /*3280*/  LOP3.LUT R16, R16, 0xf7ffffff, RZ, 0xc0, !PT ;  /* 0xf7ffffff10107812 */ /* 0x000fe400078ec0ff */
[----:B------:R-:W-:-:S04]  /*3290*/  ISETP.LT.OR P6, PT, R0, 0x1, P6 ;  /* 0x000000010000780c */ /* 0x000fc800037c1670 */
[----:B------:R-:W-:Y:S01]  /*32a0*/  FSEL R5, R88, -INF , !P6 ;  /* 0xff80000058057808 */ /* 0x000fe20007000000 */
[----:B0-----:R-:W-:Y:S01]  /*32b0*/  IMAD.IADD R88, R11, 0x1, R4 ;  /* 0x000000010b587824 */ /* 0x001fe200078e0204 */
[----:B------:R-:W-:-:S13]  /*32c0*/  ISETP.GE.AND P6, PT, R12, 0x9a, PT ;  /* 0x0000009a0c00780c */ /* 0x000fda0003fc6270 */
[----:B------:R-:W-:Y:S02]  /*32d0*/  @P6 LOP3.LUT R16, R16, 0x8000000, RZ, 0xfc, !PT ;  /* 0x0800000010106812 */ /* 0x000fe400078efcff */
[----:B------:R-:W-:-:S04]  /*32e0*/  ISETP.GT.AND P6, PT, R3, 0x99, !P6 ;  /* 0x000000990300780c */ /* 0x000fc800077c4270 */
[----:B------:R-:W-:Y:S02]  /*32f0*/  ISETP.LT.OR P6, PT, R0, 0x9a, P6 ;  /* 0x0000009a0000780c */ /* 0x000fe400037c1670 */
[----:B------:R-:W-:Y:S02]  /*3300*/  VIADDMNMX R0, R4, R10, R9, PT ;  /* 0x0000000a04007246 */ /* 0x000fe40003800109 */
[----:B------:R-:W-:Y:S02]  /*3310*/  FSEL R37, R37, -INF , !P6 ;  /* 0xff80000025257808 */ /* 0x000fe40007000000 */
[----:B------:R-:W-:-:S13]  /*3320*/  PLOP3.LUT P6, PT, PT, PT, UP1, 0x40, 0x0 ;  /* 0x000000000000781c */ /* 0x000fda0003fce818 */
[----:B------:R-:W-:Y:S05]  /*3330*/  @P6 BRA `(.L_x_651) ;  /* 0x00000000005c6947 */ /* 0x000fea0003800000 */
        /* <DEDUP_REMOVED lines=8> */
[----:B------:R-:W-:Y:S01]  /*33c0*/  @P6 IMAD.HI.U32 R4, R3, UR10, RZ ;  /* 0x0000000a03046c27 */ /* 0x000fe2000f8e00ff */
[----:B------:R-:W-:-:S13]  /*33d0*/  PLOP3.LUT P6, PT, PT, PT, UP2, 0x80, 0x0 ;  /* 0x000000000000781c */ /* 0x000fda0003fcf028 */
[----:B------:R-:W-:-:S04]  /*33e0*/  @P6 SHF.R.U32.HI R3, RZ, UR11, R4 ;  /* 0x0000000bff036c19 */ /* 0x000fc80008011604 */
[----:B------:R-:W-:Y:S01]  /*33f0*/  LOP3.LUT R3, RZ, R3, RZ, 0x33, !PT ;  /* 0x00000003ff037212 */ /* 0x000fe200078e33ff */
[----:B------:R-:W-:Y:S06]  /*3400*/  BRA `(.L_x_654) ;  /* 0x0000000000187947 */ /* 0x000fec0003800000 */
.L_x_653:
[----:B------:R-:W-:-:S06]  /*3410*/  UISETP.NE.AND UP2, UPT, UR7, 0x1, UPT ;  /* 0x000000010700788c */ /* 0x000fcc000bf45270 */
[----:B------:R-:W-:-:S05]  /*3420*/  PLOP3.LUT P6, PT, PT, PT, UP2, 0x80, 0x0 ;  /* 0x000000000000781c */ /* 0x000fca0003fcf028 */
[----:B------:R-:W-:-:S08]  /*3430*/  @UP2 ULDC.64 UR10, c[0x0][0x9e8] ;  /* 0x00027a00000a2ab9 */ /* 0x000fd00000000a00 */
[----:B------:R-:W-:Y:S01]  /*3440*/  @P6 IMAD.HI.U32 R4, R3, UR10, RZ ;  /* 0x0000000a03046c27 */ /* 0x000fe2000f8e00ff */
[----:B------:R-:W-:-:S13]  /*3450*/  PLOP3.LUT P6, PT, PT, PT, UP2, 0x80, 0x0 ;  /* 0x000000000000781c */ /* 0x000fda0003fcf028 */
[----:B------:R-:W-:-:S07]  /*3460*/  @P6 SHF.R.U32.HI R3, RZ, UR11, R4 ;  /* 0x0000000bff036c19 */ /* 0x000fce0008011604 */
.L_x_654:
[----:B------:R-:W-:Y:S05]  /*3470*/  BSYNC B0 ;  /* 0x0000000000007941 */ /* 0x000fea0003800000 */
.L_x_652:
[----:B------:R-:W-:-:S05]  /*3480*/  IMAD R3, R3, UR7, R6 ;  /* 0x0000000703037c24 */ /* 0x000fca000f8e0206 */
[----:B------:R-:W-:Y:S02]  /*3490*/  VIMNMX R88, R88, R3, !PT ;  /* 0x0000000358587248 */ /* 0x000fe40007fe0100 */
[----:B------:R-:W-:-:S07]  /*34a0*/  VIADDMNMX R0, R3, UR7, R0, PT ;  /* 0x0000000703007c46 */ /* 0x000fce000b800100 */
.L_x_651:
[C---:B------:R-:W-:Y:S01]  /*34b0*/  ISETP.GT.AND P1, PT, R88.reuse, 0x20, !P1 ;  /* 0x000000205800780c */ /* 0x040fe20004f24270 */
[----:B------:R-:W-:Y:S01]  /*34c0*/  IMAD.U32 R106, RZ, RZ, UR42 ;  /* 0x0000002aff6a7e24 */ /* 0x000fe2000f8e00ff */
[----:B------:R-:W-:Y:S01]  /*34d0*/  ISETP.GT.AND P2, PT, R88, 0x29, !P2 ;  /* 0x000000295800780c */ /* 0x000fe20005744270 */
[----:B------:R-:W-:Y:S01]  /*34e0*/  @UP0 ULDC UR10, c[0x0][0x44c] ;  /* 0x00011300000a0ab9 */ /* 0x000fe20000000800 */
[C---:B------:R-:W-:Y:S01]  /*34f0*/  ISETP.LT.OR P1, PT, R0.reuse, 0x21, P1 ;  /* 0x000000210000780c */ /* 0x040fe20000f21670 */
[----:B------:R-:W-:Y:S01]  /*3500*/  UIMAD.WIDE.U32 UR10, UR41, UR10, URZ ;  /* 0x0000000a290a72a5 */ /* 0x000fe2000f8e003f */
[----:B------:R-:W-:Y:S01]  /*3510*/  ISETP.LT.OR P2, PT, R0, 0x2a, P2 ;  /* 0x0000002a0000780c */ /* 0x000fe20001741670 */
[----:B------:R-:W-:Y:S01]  /*3520*/  @UP0 ULDC UR14, c[0x0][0x450] ;  /* 0x00011400000e0ab9 */ /* 0x000fe20000000800 */
[----:B------:R-:W-:Y:S01]  /*3530*/  FSEL R74, R74, -INF , !P1 ;  /* 0xff8000004a4a7808 */ /* 0x000fe20004800000 */
[----:B------:R-:W-:Y:S01]  /*3540*/  UMOV UR12, UR41 ;  /* 0x00000029000c7c82 */ /* 0x000fe20008000000 */
[----:B------:R-:W-:Y:S01]  /*3550*/  LOP3.LUT P1, RZ, R16, 0x2, RZ, 0xc0, !PT ;  /* 0x0000000210ff7812 */ /* 0x000fe2000782c0ff */
[----:B------:R-:W-:Y:S01]  /*3560*/  @UP0 USHF.R.U32.HI UR12, URZ, UR14, UR11 ;  /* 0x0000000e3f0c0299 */ /* 0x000fe2000801160b */
[----:B------:R-:W-:-:S02]  /*3570*/  FSEL R79, R79, -INF , !P2 ;  /* 0xff8000004f4f7808 */ /* 0x000fc40005000000 */
[----:B------:R-:W-:Y:S02]  /*3580*/  ISETP.GT.AND P1, PT, R88, 0x21, !P1 ;  /* 0x000000215800780c */ /* 0x000fe40004f24270 */
[----:B------:R-:W-:Y:S02]  /*3590*/  LOP3.LUT P2, RZ, R16, 0x10000, RZ, 0xc0, !PT ;  /* 0x0001000010ff7812 */ /* 0x000fe4000784c0ff */
[----:B------:R-:W-:Y:S02]  /*35a0*/  ISETP.LT.OR P1, PT, R0, 0x22, P1 ;  /* 0x000000220000780c */ /* 0x000fe40000f21670 */
[C---:B------:R-:W-:Y:S02]  /*35b0*/  LOP3.LUT P6, RZ, R16.reuse, 0x8000, RZ, 0xc0, !PT ;  /* 0x0000800010ff7812 */ /* 0x040fe400078cc0ff */
[----:B------:R-:W-:Y:S02]  /*35c0*/  FSEL R75, R75, -INF , !P1 ;  /* 0xff8000004b4b7808 */ /* 0x000fe40004800000 */
[----:B------:R-:W-:-:S02]  /*35d0*/  LOP3.LUT P1, RZ, R16, 0x4, RZ, 0xc0, !PT ;  /* 0x0000000410ff7812 */ /* 0x000fc4000782c0ff */
[----:B------:R-:W-:Y:S02]  /*35e0*/  FMNMX.FTZ R3, R5, R89, !PT ;  /* 0x0000005905037209 */ /* 0x000fe40007810000 */
[----:B------:R-:W-:Y:S02]  /*35f0*/  ISETP.GT.AND P1, PT, R88, 0x28, !P1 ;  /* 0x000000285800780c */ /* 0x000fe40004f24270 */
[----:B------:R-:W-:Y:S02]  /*3600*/  FMNMX.FTZ R4, R92, R3, !PT ;  /* 0x000000035c047209 */ /* 0x000fe40007810000 */
[----:B------:R-:W-:Y:S02]  /*3610*/  ISETP.LT.OR P1, PT, R0, 0x29, P1 ;  /* 0x000000290000780c */ /* 0x000fe40000f21670 */
[----:B------:R-:W-:Y:S02]  /*3620*/  FMNMX.FTZ R3, R93, R4, !PT ;  /* 0x000000045d037209 */ /* 0x000fe40007810000 */
[----:B------:R-:W-:-:S02]  /*3630*/  FSEL R78, R78, -INF , !P1 ;  /* 0xff8000004e4e7808 */ /* 0x000fc40004800000 */
[----:B------:R-:W-:Y:S02]  /*3640*/  LOP3.LUT P1, RZ, R16, 0x400000, RZ, 0xc0, !PT ;  /* 0x0040000010ff7812 */ /* 0x000fe4000782c0ff */
[----:B------:R-:W-:Y:S02]  /*3650*/  FMNMX.FTZ R4, R96, R3, !PT ;  /* 0x0000000360047209 */ /* 0x000fe40007810000 */
[----:B------:R-:W-:Y:S02]  /*3660*/  ISETP.GT.AND P1, PT, R88, 0x30, !P1 ;  /* 0x000000305800780c */ /* 0x000fe40004f24270 */
[----:B------:R-:W-:Y:S02]  /*3670*/  FMNMX.FTZ R3, R97, R4, !PT ;  /* 0x0000000461037209 */ /* 0x000fe40007810000 */
[----:B------:R-:W-:Y:S02]  /*3680*/  ISETP.LT.OR P1, PT, R0, 0x31, P1 ;  /* 0x000000310000780c */ /* 0x000fe40000f21670 */
[----:B------:R-:W-:-:S02]  /*3690*/  FMNMX.FTZ R4, R100, R3, !PT ;  /* 0x0000000364047209 */ /* 0x000fc40007810000 */
[----:B------:R-:W-:Y:S02]  /*36a0*/  FSEL R82, R82, -INF , !P1 ;  /* 0xff80000052527808 */ /* 0x000fe40004800000 */
[----:B------:R-:W-:Y:S02]  /*36b0*/  LOP3.LUT P1, RZ, R16, 0x200000, RZ, 0xc0, !PT ;  /* 0x0020000010ff7812 */ /* 0x000fe4000782c0ff */
[----:B------:R-:W-:Y:S02]  /*36c0*/  FMNMX.FTZ R3, R101, R4, !PT ;  /* 0x0000000465037209 */ /* 0x000fe40007810000 */
[----:B------:R-:W-:Y:S02]  /*36d0*/  ISETP.GT.AND P1, PT, R88, 0x31, !P1 ;  /* 0x000000315800780c */ /* 0x000fe40004f24270 */
[----:B------:R-:W-:Y:S02]  /*36e0*/  FMNMX.FTZ R4, R72, R3, !PT ;  /* 0x0000000348047209 */ /* 0x000fe40007810000 */
[----:B------:R-:W-:-:S02]  /*36f0*/  ISETP.LT.OR P1, PT, R0, 0x32, P1 ;  /* 0x000000320000780c */ /* 0x000fc40000f21670 */
[----:B------:R-:W-:Y:S02]  /*3700*/  FMNMX.FTZ R3, R73, R4, !PT ;  /* 0x0000000449037209 */ /* 0x000fe40007810000 */
[----:B------:R-:W-:Y:S02]  /*3710*/  FSEL R83, R83, -INF , !P1 ;  /* 0xff80000053537808 */ /* 0x000fe40004800000 */
[----:B------:R-:W-:Y:S02]  /*3720*/  LOP3.LUT P1, RZ, R16, 0x100000, RZ, 0xc0, !PT ;  /* 0x0010000010ff7812 */ /* 0x000fe4000782c0ff */
[----:B------:R-:W-:Y:S02]  /*3730*/  FMNMX.FTZ R4, R76, R3, !PT ;  /* 0x000000034c047209 */ /* 0x000fe40007810000 */
[----:B------:R-:W-:Y:S02]  /*3740*/  ISETP.GT.AND P1, PT, R88, 0x38, !P1 ;  /* 0x000000385800780c */ /* 0x000fe40004f24270 */
[----:B------:R-:W-:-:S02]  /*3750*/  FMNMX.FTZ R3, R77, R4, !PT ;  /* 0x000000044d037209 */ /* 0x000fc40007810000 */
[----:B------:R-:W-:Y:S02]  /*3760*/  ISETP.LT.OR P1, PT, R0, 0x39, P1 ;  /* 0x000000390000780c */ /* 0x000fe40000f21670 */
[----:B------:R-:W-:Y:S02]  /*3770*/  FMNMX.FTZ R4, R80, R3, !PT ;  /* 0x0000000350047209 */ /* 0x000fe40007810000 */
[----:B------:R-:W-:Y:S02]  /*3780*/  FSEL R86, R86, -INF , !P1 ;  /* 0xff80000056567808 */ /* 0x000fe40004800000 */
[----:B------:R-:W-:Y:S02]  /*3790*/  LOP3.LUT P1, RZ, R16, 0x80000, RZ, 0xc0, !PT ;  /* 0x0008000010ff7812 */ /* 0x000fe4000782c0ff */
[----:B------:R-:W-:Y:S02]  /*37a0*/  FMNMX.FTZ R3, R81, R4, !PT ;  /* 0x0000000451037209 */ /* 0x000fe40007810000 */
[----:B------:R-:W-:-:S02]  /*37b0*/  ISETP.GT.AND P1, PT, R88, 0x39, !P1 ;  /* 0x000000395800780c */ /* 0x000fc40004f24270 */
[----:B------:R-:W-:Y:S02]  /*37c0*/  FMNMX.FTZ R4, R84, R3, !PT ;  /* 0x0000000354047209 */ /* 0x000fe40007810000 */
[----:B------:R-:W-:Y:S02]  /*37d0*/  ISETP.LT.OR P1, PT, R0, 0x3a, P1 ;  /* 0x0000003a0000780c */ /* 0x000fe40000f21670 */
[----:B------:R-:W-:Y:S02]  /*37e0*/  FMNMX.FTZ R3, R85, R4, !PT ;  /* 0x0000000455037209 */ /* 0x000fe40007810000 */
[----:B------:R-:W-:Y:S02]  /*37f0*/  FSEL R87, R87, -INF , !P1 ;  /* 0xff80000057577808 */ /* 0x000fe40004800000 */
[----:B------:R-:W-:Y:S02]  /*3800*/  LOP3.LUT P1, RZ, R16, 0x40000, RZ, 0xc0, !PT ;  /* 0x0004000010ff7812 */ /* 0x000fe4000782c0ff */
[----:B------:R-:W-:-:S02]  /*3810*/  FMNMX.FTZ R4, R56, R3, !PT ;  /* 0x0000000338047209 */ /* 0x000fc40007810000 */
[----:B------:R-:W-:Y:S02]  /*3820*/  ISETP.GT.AND P1, PT, R88, 0x40, !P1 ;  /* 0x000000405800780c */ /* 0x000fe40004f24270 */
[----:B------:R-:W-:Y:S02]  /*3830*/  FMNMX.FTZ R3, R57, R4, !PT ;  /* 0x0000000439037209 */ /* 0x000fe40007810000 */
[----:B------:R-:W-:Y:S02]  /*3840*/  ISETP.LT.OR P1, PT, R0, 0x41, P1 ;  /* 0x000000410000780c */ /* 0x000fe40000f21670 */
[----:B------:R-:W-:Y:S02]  /*3850*/  FMNMX.FTZ R4, R60, R3, !PT ;  /* 0x000000033c047209 */ /* 0x000fe40007810000 */
        /* <DEDUP_REMOVED lines=8> */
[----:B------:R-:W-:Y:S02]  /*38e0*/  ISETP.GT.AND P1, PT, R88, 0x48, !P2 ;  /* 0x000000485800780c */ /* 0x000fe40005724270 */
[----:B------:R-:W-:Y:S02]  /*38f0*/  LOP3.LUT P2, RZ, R16, 0x20, RZ, 0xc0, !PT ;  /* 0x0000002010ff7812 */ /* 0x000fe4000784c0ff */
[----:B------:R-:W-:Y:S02]  /*3900*/  ISETP.LT.OR P1, PT, R0, 0x49, P1 ;  /* 0x000000490000780c */ /* 0x000fe40000f21670 */
[----:B------:R-:W-:Y:S02]  /*3910*/  FMNMX.FTZ R4, R68, R3, !PT ;  /* 0x0000000344047209 */ /* 0x000fe40007810000 */
[----:B------:R-:W-:Y:S02]  /*3920*/  FSEL R62, R62, -INF , !P1 ;  /* 0xff8000003e3e7808 */ /* 0x000fe40004800000 */
[----:B------:R-:W-:-:S02]  /*3930*/  ISETP.GT.AND P1, PT, R88, 0x49, !P6 ;  /* 0x000000495800780c */ /* 0x000fc40007724270 */
[----:B------:R-:W-:Y:S02]  /*3940*/  LOP3.LUT P6, RZ, R16, 0x10, RZ, 0xc0, !PT ;  /* 0x0000001010ff7812 */ /* 0x000fe400078cc0ff */
        /* <DEDUP_REMOVED lines=41> */
[----:B------:R-:W-:Y:S01]  /*3be0*/  ISETP.GT.AND P3, PT, R88, 0x90, !P3 ;  /* 0x000000905800780c */ /* 0x000fe20005f64270 */
[----:B------:R-:W0:Y:S01]  /*3bf0*/  SHFL.BFLY PT, R3, R4, 0x2, 0x1f ;  /* 0x0c401f0004037f89 */ /* 0x000e2200000e0000 */
[----:B------:R-:W-:Y:S02]  /*3c00*/  ISETP.LT.OR P1, PT, R0, 0x62, P1 ;  /* 0x000000620000780c */ /* 0x000fe40000f21670 */
[----:B------:R-:W-:Y:S02]  /*3c10*/  ISETP.GT.AND P4, PT, R88, 0x91, !P4 ;  /* 0x000000915800780c */ /* 0x000fe40006784270 */
[----:B------:R-:W-:Y:S02]  /*3c20*/  FSEL R43, R43, -INF , !P1 ;  /* 0xff8000002b2b7808 */ /* 0x000fe40004800000 */
[----:B------:R-:W-:Y:S02]  /*3c30*/  LOP3.LUT P1, RZ, R16, 0x100, RZ, 0xc0, !PT ;  /* 0x0000010010ff7812 */ /* 0x000fe4000782c0ff */
[----:B------:R-:W-:-:S02]  /*3c40*/  ISETP.LT.OR P3, PT, R0, 0x91, P3 ;  /* 0x000000910000780c */ /* 0x000fc40001f61670 */
[C---:B------:R-:W-:Y:S02]  /*3c50*/  ISETP.GT.AND P1, PT, R88.reuse, 0x68, !P1 ;  /* 0x000000685800780c */ /* 0x040fe40004f24270 */
[----:B------:R-:W-:Y:S02]  /*3c60*/  ISETP.GT.AND P5, PT, R88, 0x98, !P5 ;  /* 0x000000985800780c */ /* 0x000fe40006fa4270 */
[C---:B------:R-:W-:Y:S02]  /*3c70*/  ISETP.LT.OR P1, PT, R0.reuse, 0x69, P1 ;  /* 0x000000690000780c */ /* 0x040fe40000f21670 */
[----:B------:R-:W-:Y:S02]  /*3c80*/  ISETP.LT.OR P4, PT, R0, 0x92, P4 ;  /* 0x000000920000780c */ /* 0x000fe40002781670 */
[----:B------:R-:W-:Y:S02]  /*3c90*/  FSEL R46, R46, -INF , !P1 ;  /* 0xff8000002e2e7808 */ /* 0x000fe40004800000 */
[----:B------:R-:W-:-:S02]  /*3ca0*/  LOP3.LUT P1, RZ, R16, 0x80, RZ, 0xc0, !PT ;  /* 0x0000008010ff7812 */ /* 0x000fc4000782c0ff */
[----:B------:R-:W-:Y:S02]  /*3cb0*/  FSEL R34, R34, -INF , !P3 ;  /* 0xff80000022227808 */ /* 0x000fe40005800000 */
[----:B------:R-:W-:Y:S02]  /*3cc0*/  ISETP.GT.AND P1, PT, R88, 0x69, !P1 ;  /* 0x000000695800780c */ /* 0x000fe40004f24270 */
[----:B0-----:R-:W-:Y:S02]  /*3cd0*/  FMNMX.FTZ R6, R4, R3, !PT ;  /* 0x0000000304067209 */ /* 0x001fe40007810000 */
[C---:B------:R-:W-:Y:S02]  /*3ce0*/  ISETP.LT.OR P1, PT, R0.reuse, 0x6a, P1 ;  /* 0x0000006a0000780c */ /* 0x040fe40000f21670 */
[----:B------:R-:W-:Y:S01]  /*3cf0*/  ISETP.LT.OR P5, PT, R0, 0x99, P5 ;  /* 0x000000990000780c */ /* 0x000fe20002fa1670 */
[----:B------:R-:W0:Y:S01]  /*3d00*/  SHFL.BFLY PT, R3, R6, 0x1, 0x1f ;  /* 0x0c201f0006037f89 */ /* 0x000e2200000e0000 */
[----:B------:R-:W-:-:S02]  /*3d10*/  FSEL R47, R47, -INF , !P1 ;  /* 0xff8000002f2f7808 */ /* 0x000fc40004800000 */
[----:B------:R-:W-:Y:S02]  /*3d20*/  LOP3.LUT P1, RZ, R16, 0x40, RZ, 0xc0, !PT ;  /* 0x0000004010ff7812 */ /* 0x000fe4000782c0ff */
[----:B------:R-:W-:Y:S02]  /*3d30*/  FSEL R35, R35, -INF , !P4 ;  /* 0xff80000023237808 */ /* 0x000fe40006000000 */
[----:B------:R-:W-:Y:S02]  /*3d40*/  ISETP.GT.AND P1, PT, R88, 0x70, !P1 ;  /* 0x000000705800780c */ /* 0x000fe40004f24270 */
[----:B------:R-:W-:Y:S02]  /*3d50*/  FSEL R38, R38, -INF , !P5 ;  /* 0xff80000026267808 */ /* 0x000fe40006800000 */
[----:B------:R-:W-:Y:S02]  /*3d60*/  ISETP.LT.OR P1, PT, R0, 0x71, P1 ;  /* 0x000000710000780c */ /* 0x000fe40000f21670 */
[----:B------:R-:W-:-:S02]  /*3d70*/  R2UR UR13, R105 ;  /* 0x00000000690d72ca */ /* 0x000fc400000e0000 */
[----:B------:R-:W-:Y:S02]  /*3d80*/  FSEL R50, R50, -INF , !P1 ;  /* 0xff80000032327808 */ /* 0x000fe40004800000 */
[----:B------:R-:W-:Y:S02]  /*3d90*/  ISETP.GT.AND P1, PT, R88, 0x71, !P2 ;  /* 0x000000715800780c */ /* 0x000fe40005724270 */
[----:B------:R-:W-:Y:S02]  /*3da0*/  LOP3.LUT P2, RZ, R16, 0x2000000, RZ, 0xc0, !PT ;  /* 0x0200000010ff7812 */ /* 0x000fe4000784c0ff */
[----:B------:R-:W-:Y:S02]  /*3db0*/  ISETP.LT.OR P1, PT, R0, 0x72, P1 ;  /* 0x000000720000780c */ /* 0x000fe40000f21670 */
[----:B0-----:R-:W-:Y:S02]  /*3dc0*/  FMNMX.FTZ R3, R6, R3, !PT ;  /* 0x0000000306037209 */ /* 0x001fe40007810000 */
[----:B------:R-:W-:Y:S01]  /*3dd0*/  FSEL R51, R51, -INF , !P1 ;  /* 0xff80000033337808 */ /* 0x000fe20004800000 */
[----:B------:R-:W-:Y:S01]  /*3de0*/  UIADD3 UR10, UR13, UR12, URZ ;  /* 0x0000000c0d0a7290 */ /* 0x000fe2000fffe03f */
[----:B------:R-:W-:Y:S01]  /*3df0*/  ISETP.GT.AND P1, PT, R88, 0x78, !P6 ;  /* 0x000000785800780c */ /* 0x000fe20007724270 */
[----:B------:R-:W-:-:S01]  /*3e00*/  FFMA.FTZ R106, R3, R106, -8 ;  /* 0xc1000000036a7423 */ /* 0x000fc2000001006a */
[----:B------:R-:W-:Y:S01]  /*3e10*/  LOP3.LUT P6, RZ, R16, 0x1000000, RZ, 0xc0, !PT ;  /* 0x0100000010ff7812 */ /* 0x000fe200078cc0ff */
[----:B------:R-:W-:Y:S01]  /*3e20*/  UIADD3 UR6, UR10, UR6, URZ ;  /* 0x000000060a067290 */ /* 0x000fe2000fffe03f */
[----:B------:R-:W-:-:S04]  /*3e30*/  ISETP.LT.OR P1, PT, R0, 0x79, P1 ;  /* 0x000000790000780c */ /* 0x000fc80000f21670 */
[----:B------:R-:W-:Y:S02]  /*3e40*/  FSEL R54, R54, -INF , !P1 ;  /* 0xff80000036367808 */ /* 0x000fe40004800000 */
[----:B------:R-:W-:-:S04]  /*3e50*/  LOP3.LUT P1, RZ, R16, 0x8, RZ, 0xc0, !PT ;  /* 0x0000000810ff7812 */ /* 0x000fc8000782c0ff */
[----:B------:R-:W-:-:S04]  /*3e60*/  ISETP.GT.AND P1, PT, R88, 0x79, !P1 ;  /* 0x000000795800780c */ /* 0x000fc80004f24270 */
        /* <DEDUP_REMOVED lines=31> */
[----:B------:R-:W-:-:S04]  /*4060*/  ISETP.GT.AND P1, PT, R88, RZ, !P1 ;  /* 0x000000ff5800720c */ /* 0x000fc80004f24270 */
[----:B------:R-:W-:-:S04]  /*4070*/  ISETP.LT.OR P1, PT, R0, 0x1, P1 ;  /* 0x000000010000780c */ /* 0x000fc80000f21670 */
[----:B------:R-:W-:Y:S02]  /*4080*/  FSEL R90, R90, -INF , !P1 ;  /* 0xff8000005a5a7808 */ /* 0x000fe40004800000 */
[----:B------:R-:W-:Y:S02]  /*4090*/  ISETP.GT.AND P1, PT, R88, 0x80, !P2 ;  /* 0x000000805800780c */ /* 0x000fe40005724270 */
[----:B------:R-:W-:Y:S02]  /*40a0*/  FMNMX.FTZ R15, R90, R91, !PT ;  /* 0x0000005b5a0f7209 */ /* 0x000fe40007810000 */
[----:B------:R-:W-:Y:S02]  /*40b0*/  ISETP.LT.OR P1, PT, R0, 0x81, P1 ;  /* 0x000000810000780c */ /* 0x000fe40000f21670 */
[----:B------:R-:W-:Y:S02]  /*40c0*/  FMNMX.FTZ R20, R94, R15, !PT ;  /* 0x0000000f5e147209 */ /* 0x000fe40007810000 */
[----:B------:R-:W-:-:S02]  /*40d0*/  FSEL R26, R26, -INF , !P1 ;  /* 0xff8000001a1a7808 */ /* 0x000fc40004800000 */
[----:B------:R-:W-:Y:S02]  /*40e0*/  ISETP.GT.AND P1, PT, R88, 0x81, !P6 ;  /* 0x000000815800780c */ /* 0x000fe40007724270 */
[----:B------:R-:W-:Y:S02]  /*40f0*/  FMNMX.FTZ R15, R95, R20, !PT ;  /* 0x000000145f0f7209 */ /* 0x000fe40007810000 */
[----:B------:R-:W-:Y:S02]  /*4100*/  ISETP.LT.OR P1, PT, R0, 0x82, P1 ;  /* 0x000000820000780c */ /* 0x000fe40000f21670 */
[----:B------:R-:W-:Y:S02]  /*4110*/  FMNMX.FTZ R20, R98, R15, !PT ;  /* 0x0000000f62147209 */ /* 0x000fe40007810000 */
[----:B------:R-:W-:Y:S02]  /*4120*/  FSEL R27, R27, -INF , !P1 ;  /* 0xff8000001b1b7808 */ /* 0x000fe40004800000 */
[----:B------:R-:W-:-:S02]  /*4130*/  FSETP.NEU.FTZ.AND P1, PT, R3, -INF , PT ;  /* 0xff8000000300780b */ /* 0x000fc40003f3d000 */
[----:B------:R-:W-:Y:S02]  /*4140*/  FMNMX.FTZ R21, R99, R20, !PT ;  /* 0x0000001463157209 */ /* 0x000fe40007810000 */
[----:B------:R-:W-:Y:S02]  /*4150*/  FSEL R106, R106, RZ, P1 ;  /* 0x000000ff6a6a7208 */ /* 0x000fe40000800000 */
[C---:B------:R-:W-:Y:S02]  /*4160*/  LOP3.LUT P6, RZ, R16.reuse, 0x4000000, RZ, 0xc0, !PT ;  /* 0x0400000010ff7812 */ /* 0x040fe400078cc0ff */
[----:B------:R-:W-:Y:S01]  /*4170*/  LOP3.LUT P2, RZ, R16, 0x800000, RZ, 0xc0, !PT ;  /* 0x0080000010ff7812 */ /* 0x000fe2000784c0ff */
[--C-:B------:R-:W-:Y:S01]  /*4180*/  FFMA.FTZ R14, R72, UR42, -R106.reuse ;  /* 0x0000002a480e7c23 */ /* 0x100fe2000801086a */
[----:B------:R-:W-:Y:S01]  /*4190*/  FMNMX.FTZ R72, R102, R21, !PT ;  /* 0x0000001566487209 */ /* 0x000fe20007810000 */
[--C-:B------:R-:W-:Y:S01]  /*41a0*/  FFMA.FTZ R73, R73, UR42, -R106.reuse ;  /* 0x0000002a49497c23 */ /* 0x100fe2000801086a */
[----:B------:R-:W-:-:S01]  /*41b0*/  FFMA.FTZ R20, R76, UR42, -R106 ;  /* 0x0000002a4c147c23 */ /* 0x000fc2000801086a */
[--C-:B------:R-:W-:Y:S01]  /*41c0*/  FFMA.FTZ R80, R80, UR42, -R106.reuse ;  /* 0x0000002a50507c23 */ /* 0x100fe2000801086a */
[----:B------:R-:W-:Y:S01]  /*41d0*/  FMNMX.FTZ R21, R103, R72, !PT ;  /* 0x0000004867157209 */ /* 0x000fe20007810000 */
[----:B------:R0:W-:Y:S01]  /*41e0*/  MUFU.EX2 R15, R73 ;  /* 0x00000049000f7308 */ /* 0x0001e20000000800 */
[----:B------:R-:W-:-:S01]  /*41f0*/  FFMA.FTZ R84, R84, UR42, -R106 ;  /* 0x0000002a54547c23 */ /* 0x000fc2000801086a */
[--C-:B------:R-:W-:Y:S01]  /*4200*/  FFMA.FTZ R4, R5, UR42, -R106.reuse ;  /* 0x0000002a05047c23 */ /* 0x100fe2000801086a */
[----:B------:R-:W-:Y:S01]  /*4210*/  FMNMX.FTZ R72, R74, R21, !PT ;  /* 0x000000154a487209 */ /* 0x000fe20007810000 */
[--C-:B------:R-:W-:Y:S01]  /*4220*/  FFMA.FTZ R5, R89, UR42, -R106.reuse ;  /* 0x0000002a59057c23 */ /* 0x100fe2000801086a */
[----:B------:R-:W-:-:S01]  /*4230*/  FFMA.FTZ R89, R64, UR42, -R106 ;  /* 0x0000002a40597c23 */ /* 0x000fc2000801086a */
[----:B------:R-:W-:Y:S01]  /*4240*/  ISETP.GT.AND P1, PT, R88, 0x88, !P6 ;  /* 0x000000885800780c */ /* 0x000fe20007724270 */
[----:B------:R-:W-:-:S01]  /*4250*/  FFMA.FTZ R6, R92, UR42, -R106 ;  /* 0x0000002a5c067c23 */ /* 0x000fc2000801086a */
[----:B------:R-:W-:Y:S01]  /*4260*/  FMNMX.FTZ R21, R75, R72, !PT ;  /* 0x000000484b157209 */ /* 0x000fe20007810000 */
[----:B------:R-:W-:Y:S01]  /*4270*/  MUFU.EX2 R4, R4 ;  /* 0x0000000400047308 */ /* 0x000fe20000000800 */
[----:B------:R-:W-:Y:S01]  /*4280*/  ISETP.LT.OR P1, PT, R0, 0x89, P1 ;  /* 0x000000890000780c */ /* 0x000fe20000f21670 */
[--C-:B------:R-:W-:Y:S01]  /*4290*/  FFMA.FTZ R9, R93, UR42, -R106.reuse ;  /* 0x0000002a5d097c23 */ /* 0x100fe2000801086a */
[----:B------:R-:W-:Y:S01]  /*42a0*/  FMNMX.FTZ R72, R78, R21, !PT ;  /* 0x000000154e487209 */ /* 0x000fe20007810000 */
[--C-:B------:R-:W-:Y:S01]  /*42b0*/  FFMA.FTZ R10, R96, UR42, -R106.reuse ;  /* 0x0000002a600a7c23 */ /* 0x100fe2000801086a */
[----:B------:R-:W-:Y:S01]  /*42c0*/  FSEL R30, R30, -INF , !P1 ;  /* 0xff8000001e1e7808 */ /* 0x000fe20004800000 */
[--C-:B------:R-:W-:Y:S01]  /*42d0*/  FFMA.FTZ R11, R97, UR42, -R106.reuse ;  /* 0x0000002a610b7c23 */ /* 0x100fe2000801086a */
[----:B0-----:R-:W-:Y:S01]  /*42e0*/  FMNMX.FTZ R73, R79, R72, !PT ;  /* 0x000000484f497209 */ /* 0x001fe20007810000 */
[--C-:B------:R-:W-:Y:S01]  /*42f0*/  FFMA.FTZ R72, R81, UR42, -R106.reuse ;  /* 0x0000002a51487c23 */ /* 0x100fe2000801086a */
[----:B------:R0:W-:Y:S01]  /*4300*/  MUFU.EX2 R21, R80 ;  /* 0x0000005000157308 */ /* 0x0001e20000000800 */
[----:B------:R-:W-:Y:S01]  /*4310*/  ISETP.GT.AND P1, PT, R88, 0x89, !P2 ;  /* 0x000000895800780c */ /* 0x000fe20005724270 */
[--C-:B------:R-:W-:Y:S01]  /*4320*/  FFMA.FTZ R12, R100, UR42, -R106.reuse ;  /* 0x0000002a640c7c23 */ /* 0x100fe2000801086a */
[----:B------:R-:W-:Y:S01]  /*4330*/  FMNMX.FTZ R76, R82, R73, !PT ;  /* 0x00000049524c7209 */ /* 0x000fe20007810000 */
[--C-:B------:R-:W-:Y:S01]  /*4340*/  FFMA.FTZ R13, R101, UR42, -R106.reuse ;  /* 0x0000002a650d7c23 */ /* 0x100fe2000801086a */
[----:B------:R-:W-:Y:S01]  /*4350*/  ISETP.LT.OR P1, PT, R0, 0x8a, P1 ;  /* 0x0000008a0000780c */ /* 0x000fe20000f21670 */
[--C-:B------:R-:W-:Y:S01]  /*4360*/  FFMA.FTZ R77, R77, UR42, -R106.reuse ;  /* 0x0000002a4d4d7c23 */ /* 0x100fe2000801086a */
[----:B------:R-:W-:Y:S01]  /*4370*/  FMNMX.FTZ R73, R83, R76, !PT ;  /* 0x0000004c53497209 */ /* 0x000fe20007810000 */
[----:B------:R-:W1:Y:S01]  /*4380*/  MUFU.EX2 R5, R5 ;  /* 0x0000000500057308 */ /* 0x000e620000000800 */
[----:B------:R-:W-:Y:S01]  /*4390*/  FSEL R31, R31, -INF , !P1 ;  /* 0xff8000001f1f7808 */ /* 0x000fe20004800000 */
[--C-:B------:R-:W-:Y:S01]  /*43a0*/  FFMA.FTZ R56, R56, UR42, -R106.reuse ;  /* 0x0000002a38387c23 */ /* 0x100fe2000801086a */
[----:B------:R-:W-:Y:S01]  /*43b0*/  FMNMX.FTZ R76, R86, R73, !PT ;  /* 0x00000049564c7209 */ /* 0x000fe20007810000 */
[--C-:B------:R-:W-:Y:S01]  /*43c0*/  FFMA.FTZ R57, R57, UR42, -R106.reuse ;  /* 0x0000002a39397c23 */ /* 0x100fe2000801086a */
[----:B------:R-:W-:Y:S01]  /*43d0*/  LOP3.LUT P6, RZ, R16, 0x8000000, RZ, 0xc0, !PT ;  /* 0x0800000010ff7812 */ /* 0x000fe200078cc0ff */
[--C-:B------:R-:W-:Y:S01]  /*43e0*/  FFMA.FTZ R44, R44, UR42, -R106.reuse ;  /* 0x0000002a2c2c7c23 */ /* 0x100fe2000801086a */
[----:B------:R-:W-:Y:S01]  /*43f0*/  FMNMX.FTZ R81, R87, R76, !PT ;  /* 0x0000004c57517209 */ /* 0x000fe20007810000 */
[----:B------:R2:W-:Y:S01]  /*4400*/  MUFU.EX2 R73, R84 ;  /* 0x0000005400497308 */ /* 0x0005e20000000800 */
[----:B------:R-:W-:-:S01]  /*4410*/  FFMA.FTZ R76, R85, UR42, -R106 ;  /* 0x0000002a554c7c23 */ /* 0x000fc2000801086a */
[----:B------:R-:W-:Y:S01]  /*4420*/  ISETP.GT.AND P2, PT, R88, 0x99, !P6 ;  /* 0x000000995800780c */ /* 0x000fe20007744270 */
[----:B------:R-:W-:-:S01]  /*4430*/  FFMA.FTZ R45, R45, UR42, -R106 ;  /* 0x0000002a2d2d7c23 */ /* 0x000fc2000801086a */
[----:B0-----:R-:W-:Y:S01]  /*4440*/  FMNMX.FTZ R80, R58, R81, !PT ;  /* 0x000000513a507209 */ /* 0x001fe20007810000 */
[----:B------:R-:W-:-:S01]  /*4450*/  FFMA.FTZ R40, R40, UR42, -R106 ;  /* 0x0000002a28287c23 */ /* 0x000fc2000801086a */
[----:B------:R-:W-:Y:S01]  /*4460*/  ISETP.LT.OR P2, PT, R0, 0x9a, P2 ;  /* 0x0000009a0000780c */ /* 0x000fe20001741670 */
[----:B------:R-:W-:-:S01]  /*4470*/  FFMA.FTZ R41, R41, UR42, -R106 ;  /* 0x0000002a29297c23 */ /* 0x000fc2000801086a */
[----:B------:R-:W-:Y:S01]  /*4480*/  FMNMX.FTZ R81, R59, R80, !PT ;  /* 0x000000503b517209 */ /* 0x000fe20007810000 */
[----:B--2---:R-:W-:-:S01]  /*4490*/  FFMA.FTZ R84, R60, UR42, -R106 ;  /* 0x0000002a3c547c23 */ /* 0x004fc2000801086a */
[----:B------:R-:W-:Y:S01]  /*44a0*/  FSEL R39, R39, -INF , !P2 ;  /* 0xff80000027277808 */ /* 0x000fe20005000000 */
[----:B------:R-:W0:Y:S01]  /*44b0*/  MUFU.EX2 R6, R6 ;  /* 0x0000000600067308 */ /* 0x000e220000000800 */
[----:B------:R-:W-:Y:S01]  /*44c0*/  FMNMX.FTZ R80, R62, R81, !PT ;  /* 0x000000513e507209 */ /* 0x000fe20007810000 */
[----:B-1----:R-:W-:Y:S01]  /*44d0*/  FADD.FTZ R97, R4, R5 ;  /* 0x0000000504617221 */ /* 0x002fe20000010000 */
[----:B------:R-:W-:-:S01]  /*44e0*/  FFMA.FTZ R52, R52, UR42, -R106 ;  /* 0x0000002a34347c23 */ /* 0x000fc2000801086a */
[--C-:B------:R-:W-:Y:S01]  /*44f0*/  FFMA.FTZ R53, R53, UR42, -R106.reuse ;  /* 0x0000002a35357c23 */ /* 0x100fe2000801086a */
[----:B------:R-:W-:Y:S01]  /*4500*/  FMNMX.FTZ R81, R63, R80, !PT ;  /* 0x000000503f517209 */ /* 0x000fe20007810000 */
[--C-:B------:R-:W-:Y:S01]  /*4510*/  FFMA.FTZ R48, R48, UR42, -R106.reuse ;  /* 0x0000002a30307c23 */ /* 0x100fe2000801086a */
[----:B------:R-:W-:-:S01]  /*4520*/  FFMA.FTZ R49, R49, UR42, -R106 ;  /* 0x0000002a31317c23 */ /* 0x000fc2000801086a */
[----:B------:R-:W1:Y:S01]  /*4530*/  MUFU.EX2 R9, R9 ;  /* 0x0000000900097308 */ /* 0x000e620000000800 */
[----:B------:R-:W-:Y:S01]  /*4540*/  FMNMX.FTZ R80, R66, R81, !PT ;  /* 0x0000005142507209 */ /* 0x000fe20007810000 */
[--C-:B------:R-:W-:Y:S01]  /*4550*/  FFMA.FTZ R28, R28, UR42, -R106.reuse ;  /* 0x0000002a1c1c7c23 */ /* 0x100fe2000801086a */
[----:B------:R-:W-:-:S01]  /*4560*/  FFMA.FTZ R29, R29, UR42, -R106 ;  /* 0x0000002a1d1d7c23 */ /* 0x000fc2000801086a */
[--C-:B------:R-:W-:Y:S01]  /*4570*/  FFMA.FTZ R24, R24, UR42, -R106.reuse ;  /* 0x0000002a18187c23 */ /* 0x100fe2000801086a */
[----:B------:R-:W-:Y:S01]  /*4580*/  FMNMX.FTZ R81, R67, R80, !PT ;  /* 0x0000005043517209 */ /* 0x000fe20007810000 */
[--C-:B------:R-:W-:Y:S01]  /*4590*/  FFMA.FTZ R25, R25, UR42, -R106.reuse ;  /* 0x0000002a19197c23 */ /* 0x100fe2000801086a */
[----:B------:R-:W-:-:S01]  /*45a0*/  FFMA.FTZ R36, R36, UR42, -R106 ;  /* 0x0000002a24247c23 */ /* 0x000fc2000801086a */
[----:B------:R-:W-:Y:S01]  /*45b0*/  MUFU.EX2 R10, R10 ;  /* 0x0000000a000a7308 */ /* 0x000fe20000000800 */
[----:B------:R-:W-:Y:S01]  /*45c0*/  FMNMX.FTZ R60, R70, R81, !PT ;  /* 0x00000051463c7209 */ /* 0x000fe20007810000 */
[----:B0-----:R-:W-:Y:S01]  /*45d0*/  FADD.FTZ R92, R6, R97 ;  /* 0x00000061065c7221 */ /* 0x001fe20000010000 */
[----:B------:R-:W-:-:S01]  /*45e0*/  FFMA.FTZ R32, R32, UR42, -R106 ;  /* 0x0000002a20207c23 */ /* 0x000fc2000801086a */
[--C-:B------:R-:W-:Y:S01]  /*45f0*/  FFMA.FTZ R33, R33, UR42, -R106.reuse ;  /* 0x0000002a21217c23 */ /* 0x100fe2000801086a */
[----:B------:R-:W-:Y:S01]  /*4600*/  FMNMX.FTZ R85, R71, R60, !PT ;  /* 0x0000003c47557209 */ /* 0x000fe20007810000 */
[----:B------:R-:W-:-:S02]  /*4610*/  FFMA.FTZ R60, R61, UR42, -R106 ;  /* 0x0000002a3d3c7c23 */ /* 0x000fc4000801086a */
[----:B------:R0:W-:Y:S01]  /*4620*/  MUFU.EX2 R81, R84 ;  /* 0x0000005400517308 */ /* 0x0001e20000000800 */
[----:B------:R-:W-:Y:S01]  /*4630*/  FMNMX.FTZ R80, R42, R85, !PT ;  /* 0x000000552a507209 */ /* 0x000fe20007810000 */
[C---:B-1----:R-:W-:Y:S01]  /*4640*/  FADD.FTZ R97, R9.reuse, R92 ;  /* 0x0000005c09617221 */ /* 0x042fe20000010000 */
[----:B------:R-:W-:Y:S02]  /*4650*/  F2FP.SATFINITE.E4M3.F32.PACK_AB_MERGE_C R152, R9, R6, RZ ;  /* 0x000000060998723e */ /* 0x000fe400048070ff */
[----:B------:R-:W-:Y:S02]  /*4660*/  FMNMX.FTZ R61, R43, R80, !PT ;  /* 0x000000502b3d7209 */ /* 0x000fe40007810000 */
[----:B------:R-:W-:Y:S01]  /*4670*/  F2FP.SATFINITE.E4M3.F32.PACK_AB_MERGE_C R152, R5, R4, R152 ;  /* 0x000000040598723e */ /* 0x000fe20004807098 */
[----:B------:R-:W-:Y:S01]  /*4680*/  MUFU.EX2 R11, R11 ;  /* 0x0000000b000b7308 */ /* 0x000fe20000000800 */
[----:B------:R-:W-:Y:S01]  /*4690*/  FMNMX.FTZ R64, R46, R61, !PT ;  /* 0x0000003d2e407209 */ /* 0x000fe20007810000 */
[----:B0-----:R-:W-:-:S03]  /*46a0*/  FFMA.FTZ R84, R68, UR42, -R106 ;  /* 0x0000002a44547c23 */ /* 0x001fc6000801086a */
[----:B------:R-:W-:Y:S01]  /*46b0*/  FMNMX.FTZ R85, R47, R64, !PT ;  /* 0x000000402f557209 */ /* 0x000fe20007810000 */
[----:B------:R-:W-:-:S02]  /*46c0*/  FFMA.FTZ R64, R65, UR42, -R106 ;  /* 0x0000002a41407c23 */ /* 0x000fc4000801086a */
[----:B------:R-:W-:Y:S01]  /*46d0*/  MUFU.EX2 R61, R89 ;  /* 0x00000059003d7308 */ /* 0x000fe20000000800 */
[----:B------:R-:W-:-:S04]  /*46e0*/  FMNMX.FTZ R80, R50, R85, !PT ;  /* 0x0000005532507209 */ /* 0x000fc80007810000 */
[----:B------:R-:W-:-:S03]  /*46f0*/  FMNMX.FTZ R65, R51, R80, !PT ;  /* 0x0000005033417209 */ /* 0x000fc60007810000 */
[----:B------:R-:W-:Y:S01]  /*4700*/  MUFU.EX2 R12, R12 ;  /* 0x0000000c000c7308 */ /* 0x000fe20000000800 */
[----:B------:R-:W-:-:S04]  /*4710*/  FMNMX.FTZ R68, R54, R65, !PT ;  /* 0x0000004136447209 */ /* 0x000fc80007810000 */
[----:B------:R-:W-:Y:S01]  /*4720*/  FMNMX.FTZ R85, R55, R68, !PT ;  /* 0x0000004437557209 */ /* 0x000fe20007810000 */
[----:B------:R-:W-:-:S02]  /*4730*/  FFMA.FTZ R68, R69, UR42, -R106 ;  /* 0x0000002a45447c23 */ /* 0x000fc4000801086a */
        /* <DEDUP_REMOVED lines=14> */
[----:B------:R-:W0:Y:S02]  /*4820*/  MUFU.EX2 R77, R77 ;  /* 0x0000004d004d7308 */ /* 0x000e240000000800 */
[----:B------:R-:W1:Y:S06]  /*4830*/  SHFL.BFLY PT, R69, R0, 0x2, 0x1f ;  /* 0x0c401f0000457f89 */ /* 0x000e6c00000e0000 */
[----:B------:R-:W-:Y:S08]  /*4840*/  MUFU.EX2 R72, R72 ;  /* 0x0000004800487308 */ /* 0x000ff00000000800 */
[----:B------:R-:W2:Y:S01]  /*4850*/  MUFU.EX2 R76, R76 ;  /* 0x0000004c004c7308 */ /* 0x000ea20000000800 */
[----:B0-----:R-:W-:-:S04]  /*4860*/  F2FP.SATFINITE.E4M3.F32.PACK_AB_MERGE_C R148, R77, R20, RZ ;  /* 0x000000144d94723e */ /* 0x001fc800048070ff */
[----:B------:R-:W-:-:S03]  /*4870*/  F2FP.SATFINITE.E4M3.F32.PACK_AB_MERGE_C R148, R15, R14, R148 ;  /* 0x0000000e0f94723e */ /* 0x000fc60004807094 */
[----:B------:R-:W-:Y:S01]  /*4880*/  MUFU.EX2 R56, R56 ;  /* 0x0000003800387308 */ /* 0x000fe20000000800 */
[----:B-1----:R-:W-:-:S05]  /*4890*/  FMNMX.FTZ R69, R0, R69, !PT ;  /* 0x0000004500457209 */ /* 0x002fca0007810000 */
[----:B------:R-:W0:Y:S02]  /*48a0*/  SHFL.BFLY PT, R0, R69, 0x1, 0x1f ;  /* 0x0c201f0045007f89 */ /* 0x000e2400000e0000 */
[----:B------:R-:W-:Y:S01]  /*48b0*/  MUFU.EX2 R57, R57 ;  /* 0x0000003900397308 */ /* 0x000fe20000000800 */
[----:B--2---:R-:W-:-:S04]  /*48c0*/  F2FP.SATFINITE.E4M3.F32.PACK_AB_MERGE_C R150, R76, R73, RZ ;  /* 0x000000494c96723e */ /* 0x004fc800048070ff */
[----:B------:R-:W-:-:S03]  /*48d0*/  F2FP.SATFINITE.E4M3.F32.PACK_AB_MERGE_C R150, R72, R21, R150 ;  /* 0x000000154896723e */ /* 0x000fc60004807096 */
[----:B------:R-:W1:Y:S08]  /*48e0*/  MUFU.EX2 R60, R60 ;  /* 0x0000003c003c7308 */ /* 0x000e700000000800 */
[----:B------:R-:W2:Y:S01]  /*48f0*/  MUFU.EX2 R68, R68 ;  /* 0x0000004400447308 */ /* 0x000ea20000000800 */
[----:B0-----:R-:W-:Y:S01]  /*4900*/  FMNMX.FTZ R0, R69, R0, !PT ;  /* 0x0000000045007209 */ /* 0x001fe20007810000 */
[----:B------:R-:W-:-:S06]  /*4910*/  IMAD.U32 R69, RZ, RZ, UR42 ;  /* 0x0000002aff457e24 */ /* 0x000fcc000f8e00ff */
[----:B------:R-:W-:Y:S01]  /*4920*/  MUFU.EX2 R64, R64 ;  /* 0x0000004000407308 */ /* 0x000fe20000000800 */
[----:B-1----:R-:W-:Y:S01]  /*4930*/  F2FP.SATFINITE.E4M3.F32.PACK_AB_MERGE_C R144, R60, R81, RZ ;  /* 0x000000513c90723e */ /* 0x002fe200048070ff */
[C---:B------:R-:W-:Y:S01]  /*4940*/  FFMA.FTZ R80, R0.reuse, R69, -8 ;  /* 0xc100000000507423 */ /* 0x040fe20000010045 */
[----:B------:R-:W-:Y:S01]  /*4950*/  FSETP.NEU.FTZ.AND P1, PT, R0, -INF , PT ;  /* 0xff8000000000780b */ /* 0x000fe20003f3d000 */
[----:B------:R-:W-:Y:S01]  /*4960*/  FFMA.FTZ R69, R37, UR42, -R106 ;  /* 0x0000002a25457c23 */ /* 0x000fe2000801086a */
[----:B------:R-:W-:Y:S02]  /*4970*/  F2FP.SATFINITE.E4M3.F32.PACK_AB_MERGE_C R144, R57, R56, R144 ;  /* 0x000000383990723e */ /* 0x000fe40004807090 */
[----:B------:R-:W-:Y:S01]  /*4980*/  FSEL R37, R80, RZ, P1 ;  /* 0x000000ff50257208 */ /* 0x000fe20000800000 */
[----:B------:R-:W-:Y:S01]  /*4990*/  MUFU.EX2 R44, R44 ;  /* 0x0000002c002c7308 */ /* 0x000fe20000000800 */
[----:B--2---:R-:W-:Y:S02]  /*49a0*/  F2FP.SATFINITE.E4M3.F32.PACK_AB_MERGE_C R146, R68, R65, RZ ;  /* 0x000000414492723e */ /* 0x004fe400048070ff */
[----:B------:R-:W-:Y:S01]  /*49b0*/  PLOP3.LUT P1, PT, PT, PT, UP1, 0x40, 0x0 ;  /* 0x000000000000781c */ /* 0x000fe20003f2e818 */
[----:B------:R-:W-:-:S01]  /*49c0*/  FFMA.FTZ R80, R90, UR42, -R37 ;  /* 0x0000002a5a507c23 */ /* 0x000fc20008010825 */
[--C-:B------:R-:W-:Y:S01]  /*49d0*/  FFMA.FTZ R85, R91, UR42, -R37.reuse ;  /* 0x0000002a5b557c23 */ /* 0x100fe20008010825 */
[----:B------:R-:W-:-:S01]  /*49e0*/  FFMA.FTZ R84, R94, UR42, -R37 ;  /* 0x0000002a5e547c23 */ /* 0x000fc20008010825 */
[--C-:B------:R-:W-:Y:S01]  /*49f0*/  FFMA.FTZ R89, R95, UR42, -R37.reuse ;  /* 0x0000002a5f597c23 */ /* 0x100fe20008010825 */
[----:B------:R-:W-:-:S01]  /*4a00*/  FFMA.FTZ R95, R79, UR42, -R37 ;  /* 0x0000002a4f5f7c23 */ /* 0x000fc20008010825 */
[--C-:B------:R-:W-:Y:S01]  /*4a10*/  FFMA.FTZ R79, R82, UR42, -R37.reuse ;  /* 0x0000002a524f7c23 */ /* 0x100fe20008010825 */
        /* <DEDUP_REMOVED lines=10> */
[----:B------:R-:W-:Y:S01]  /*4ac0*/  FADD.FTZ R70, R10, R97 ;  /* 0x000000610a467221 */ /* 0x000fe20000010000 */
[----:B------:R-:W-:-:S01]  /*4ad0*/  FFMA.FTZ R91, R99, UR42, -R37 ;  /* 0x0000002a635b7c23 */ /* 0x000fc20008010825 */
[--C-:B------:R-:W-:Y:S01]  /*4ae0*/  FFMA.FTZ R90, R102, UR42, -R37.reuse ;  /* 0x0000002a665a7c23 */ /* 0x100fe20008010825 */
[----:B------:R-:W-:-:S01]  /*4af0*/  FFMA.FTZ R93, R103, UR42, -R37 ;  /* 0x0000002a675d7c23 */ /* 0x000fc20008010825 */
[----:B------:R-:W-:Y:S01]  /*4b00*/  FADD.FTZ R97, R11, R70 ;  /* 0x000000460b617221 */ /* 0x000fe20000010000 */
[----:B------:R-:W-:-:S01]  /*4b10*/  FFMA.FTZ R70, R71, UR42, -R37 ;  /* 0x0000002a47467c23 */ /* 0x000fc20008010825 */
[----:B------:R-:W1:Y:S01]  /*4b20*/  MUFU.EX2 R84, R84 ;  /* 0x0000005400547308 */ /* 0x000e620000000800 */
[----:B------:R-:W-:-:S01]  /*4b30*/  FFMA.FTZ R74, R74, UR42, -R37 ;  /* 0x0000002a4a4a7c23 */ /* 0x000fc20008010825 */
[----:B------:R-:W-:Y:S01]  /*4b40*/  FADD.FTZ R92, R12, R97 ;  /* 0x000000610c5c7221 */ /* 0x000fe20000010000 */
[----:B------:R-:W-:-:S01]  /*4b50*/  FFMA.FTZ R75, R75, UR42, -R37 ;  /* 0x0000002a4b4b7c23 */ /* 0x000fc20008010825 */
[--C-:B------:R-:W-:Y:S01]  /*4b60*/  FFMA.FTZ R78, R78, UR42, -R37.reuse ;  /* 0x0000002a4e4e7c23 */ /* 0x100fe20008010825 */
[----:B------:R-:W-:-:S01]  /*4b70*/  FFMA.FTZ R58, R58, UR42, -R37 ;  /* 0x0000002a3a3a7c23 */ /* 0x000fc20008010825 */
[----:B------:R-:W-:Y:S01]  /*4b80*/  FADD.FTZ R97, R13, R92 ;  /* 0x0000005c0d617221 */ /* 0x000fe20000010000 */
[----:B------:R-:W-:-:S01]  /*4b90*/  FFMA.FTZ R59, R59, UR42, -R37 ;  /* 0x0000002a3b3b7c23 */ /* 0x000fc20008010825 */
[----:B------:R-:W2:Y:S01]  /*4ba0*/  MUFU.EX2 R89, R89 ;  /* 0x0000005900597308 */ /* 0x000ea20000000800 */
[----:B0-----:R-:W-:-:S01]  /*4bb0*/  FADD.FTZ R71, R80, R85 ;  /* 0x0000005550477221 */ /* 0x001fc20000010000 */
[----:B------:R-:W-:Y:S01]  /*4bc0*/  FADD.FTZ R94, R14, R97 ;  /* 0x000000610e5e7221 */ /* 0x000fe20000010000 */
[----:B------:R-:W-:-:S01]  /*4bd0*/  FFMA.FTZ R62, R62, UR42, -R37 ;  /* 0x0000002a3e3e7c23 */ /* 0x000fc20008010825 */
[--C-:B------:R-:W-:Y:S01]  /*4be0*/  FFMA.FTZ R42, R42, UR42, -R37.reuse ;  /* 0x0000002a2a2a7c23 */ /* 0x100fe20008010825 */
[----:B------:R-:W-:-:S01]  /*4bf0*/  FFMA.FTZ R43, R43, UR42, -R37 ;  /* 0x0000002a2b2b7c23 */ /* 0x000fc20008010825 */
[----:B------:R-:W-:Y:S01]  /*4c00*/  FADD.FTZ R97, R15, R94 ;  /* 0x0000005e0f617221 */ /* 0x000fe20000010000 */
[----:B------:R-:W-:Y:S01]  /*4c10*/  F2FP.SATFINITE.E4M3.F32.PACK_AB_MERGE_C R146, R64, R61, R146 ;  /* 0x0000003d4092723e */ /* 0x000fe20004807092 */
[----:B------:R-:W0:Y:S01]  /*4c20*/  MUFU.EX2 R88, R88 ;  /* 0x0000005800587308 */ /* 0x000e220000000800 */
[----:B-1----:R-:W-:-:S01]  /*4c30*/  FADD.FTZ R92, R84, R71 ;  /* 0x00000047545c7221 */ /* 0x002fc20000010000 */
[--C-:B------:R-:W-:Y:S01]  /*4c40*/  FFMA.FTZ R47, R47, UR42, -R37.reuse ;  /* 0x0000002a2f2f7c23 */ /* 0x100fe20008010825 */
[----:B------:R-:W-:-:S01]  /*4c50*/  FFMA.FTZ R54, R54, UR42, -R37 ;  /* 0x0000002a36367c23 */ /* 0x000fc20008010825 */
[--C-:B------:R-:W-:Y:S01]  /*4c60*/  FFMA.FTZ R55, R55, UR42, -R37.reuse ;  /* 0x0000002a37377c23 */ /* 0x100fe20008010825 */
[----:B------:R-:W-:-:S01]  /*4c70*/  FFMA.FTZ R26, R26, UR42, -R37 ;  /* 0x0000002a1a1a7c23 */ /* 0x000fc20008010825 */
[--C-:B------:R-:W-:Y:S01]  /*4c80*/  FFMA.FTZ R27, R27, UR42, -R37.reuse ;  /* 0x0000002a1b1b7c23 */ /* 0x100fe20008010825 */
[----:B------:R-:W-:-:S01]  /*4c90*/  FFMA.FTZ R30, R30, UR42, -R37 ;  /* 0x0000002a1e1e7c23 */ /* 0x000fc20008010825 */
[----:B------:R-:W1:Y:S01]  /*4ca0*/  MUFU.EX2 R91, R91 ;  /* 0x0000005b005b7308 */ /* 0x000e620000000800 */
[----:B--2---:R-:W-:-:S01]  /*4cb0*/  FADD.FTZ R71, R89, R92 ;  /* 0x0000005c59477221 */ /* 0x004fc20000010000 */
        /* <DEDUP_REMOVED lines=8> */
[----:B------:R-:W-:-:S04]  /*4d40*/  F2FP.SATFINITE.E4M3.F32.PACK_AB_MERGE_C R84, R89, R84, RZ ;  /* 0x000000545954723e */ /* 0x000fc800048070ff */
[----:B------:R-:W-:Y:S02]  /*4d50*/  F2FP.SATFINITE.E4M3.F32.PACK_AB_MERGE_C R153, R85, R80, R84 ;  /* 0x000000505599723e */ /* 0x000fe40004807054 */
[----:B------:R-:W0:Y:S01]  /*4d60*/  MUFU.EX2 R93, R93 ;  /* 0x0000005d005d7308 */ /* 0x000e220000000800 */
[----:B-1----:R-:W-:-:S01]  /*4d70*/  FADD.FTZ R13, R91, R6 ;  /* 0x000000065b0d7221 */ /* 0x002fc20000010000 */
[----:B------:R-:W-:-:S06]  /*4d80*/  FFMA.FTZ R6, R46, UR42, -R37 ;  /* 0x0000002a2e067c23 */ /* 0x000fcc0008010825 */
[----:B------:R-:W1:Y:S01]  /*4d90*/  MUFU.EX2 R74, R74 ;  /* 0x0000004a004a7308 */ /* 0x000e620000000800 */
[----:B--2---:R-:W-:-:S01]  /*4da0*/  FADD.FTZ R12, R90, R13 ;  /* 0x0000000d5a0c7221 */ /* 0x004fc20000010000 */
[----:B------:R-:W-:-:S06]  /*4db0*/  FADD.FTZ R13, R21, R92 ;  /* 0x0000005c150d7221 */ /* 0x000fcc0000010000 */
[----:B------:R-:W2:Y:S01]  /*4dc0*/  MUFU.EX2 R75, R75 ;  /* 0x0000004b004b7308 */ /* 0x000ea20000000800 */
[----:B0-----:R-:W-:-:S01]  /*4dd0*/  FADD.FTZ R5, R93, R12 ;  /* 0x0000000c5d057221 */ /* 0x001fc20000010000 */
[----:B------:R-:W-:Y:S01]  /*4de0*/  FADD.FTZ R12, R72, R13 ;  /* 0x0000000d480c7221 */ /* 0x000fe20000010000 */
[----:B------:R-:W-:-:S03]  /*4df0*/  F2FP.SATFINITE.E4M3.F32.PACK_AB_MERGE_C R90, R93, R90, RZ ;  /* 0x0000005a5d5a723e */ /* 0x000fc600048070ff */
[----:B------:R-:W-:Y:S01]  /*4e00*/  FADD.FTZ R13, R73, R12 ;  /* 0x0000000c490d7221 */ /* 0x000fe20000010000 */
[----:B------:R-:W-:Y:S01]  /*4e10*/  F2FP.SATFINITE.E4M3.F32.PACK_AB_MERGE_C R155, R91, R88, R90 ;  /* 0x000000585b9b723e */ /* 0x000fe2000480705a */
[----:B------:R-:W0:Y:S01]  /*4e20*/  MUFU.EX2 R78, R78 ;  /* 0x0000004e004e7308 */ /* 0x000e220000000800 */
[----:B-1----:R-:W-:-:S01]  /*4e30*/  FADD.FTZ R4, R74, R5 ;  /* 0x000000054a047221 */ /* 0x002fc20000010000 */
[----:B------:R-:W-:-:S04]  /*4e40*/  FADD.FTZ R13, R76, R13 ;  /* 0x0000000d4c0d7221 */ /* 0x000fc80000010000 */
[----:B------:R-:W-:Y:S02]  /*4e50*/  FADD.FTZ R12, R56, R13 ;  /* 0x0000000d380c7221 */ /* 0x000fe40000010000 */
[----:B------:R-:W1:Y:S01]  /*4e60*/  MUFU.EX2 R95, R95 ;  /* 0x0000005f005f7308 */ /* 0x000e620000000800 */
[----:B--2---:R-:W-:-:S01]  /*4e70*/  FADD.FTZ R5, R75, R4 ;  /* 0x000000044b057221 */ /* 0x004fc20000010000 */
[----:B------:R-:W-:Y:S01]  /*4e80*/  FADD.FTZ R12, R57, R12 ;  /* 0x0000000c390c7221 */ /* 0x000fe20000010000 */
[----:B------:R-:W-:-:S03]  /*4e90*/  FFMA.FTZ R4, R50, UR42, -R37 ;  /* 0x0000002a32047c23 */ /* 0x000fc60008010825 */
[----:B------:R-:W-:Y:S02]  /*4ea0*/  FADD.FTZ R81, R81, R12 ;  /* 0x0000000c51517221 */ /* 0x000fe40000010000 */
[----:B------:R-:W2:Y:S01]  /*4eb0*/  MUFU.EX2 R79, R79 ;  /* 0x0000004f004f7308 */ /* 0x000ea20000000800 */
[----:B0-----:R-:W-:-:S01]  /*4ec0*/  FADD.FTZ R10, R78, R5 ;  /* 0x000000054e0a7221 */ /* 0x001fc20000010000 */
[----:B------:R-:W-:Y:S01]  /*4ed0*/  FADD.FTZ R60, R60, R81 ;  /* 0x000000513c3c7221 */ /* 0x000fe20000010000 */
[----:B------:R-:W-:-:S01]  /*4ee0*/  FFMA.FTZ R5, R51, UR42, -R37 ;  /* 0x0000002a33057c23 */ /* 0x000fc20008010825 */
[----:B------:R-:W-:Y:S02]  /*4ef0*/  FFMA.FTZ R37, R39, UR42, -R37 ;  /* 0x0000002a27257c23 */ /* 0x000fe40008010825 */
[----:B------:R-:W-:-:S02]  /*4f00*/  FADD.FTZ R15, R61, R60 ;  /* 0x0000003c3d0f7221 */ /* 0x000fc40000010000 */
[----:B------:R-:W0:Y:S01]  /*4f10*/  MUFU.EX2 R82, R82 ;  /* 0x0000005200527308 */ /* 0x000e220000000800 */
[----:B-1----:R-:W-:-:S01]  /*4f20*/  FADD.FTZ R10, R95, R10 ;  /* 0x0000000a5f0a7221 */ /* 0x002fc20000010000 */
[----:B------:R-:W-:Y:S01]  /*4f30*/  FADD.FTZ R64, R64, R15 ;  /* 0x0000000f40407221 */ /* 0x000fe20000010000 */
[----:B------:R-:W-:-:S03]  /*4f40*/  F2FP.SATFINITE.E4M3.F32.PACK_AB_MERGE_C R78, R95, R78, RZ ;  /* 0x0000004e5f4e723e */ /* 0x000fc600048070ff */
[----:B------:R-:W-:Y:S01]  /*4f50*/  FADD.FTZ R65, R65, R64 ;  /* 0x0000004041417221 */ /* 0x000fe20000010000 */
[----:B------:R-:W-:Y:S01]  /*4f60*/  F2FP.SATFINITE.E4M3.F32.PACK_AB_MERGE_C R149, R75, R74, R78 ;  /* 0x0000004a4b95723e */ /* 0x000fe2000480704e */
[----:B------:R-:W1:Y:S01]  /*4f70*/  MUFU.EX2 R83, R83 ;  /* 0x0000005300537308 */ /* 0x000e620000000800 */
[----:B--2---:R-:W-:-:S01]  /*4f80*/  FADD.FTZ R13, R79, R10 ;  /* 0x0000000a4f0d7221 */ /* 0x004fc20000010000 */
[----:B------:R-:W-:-:S06]  /*4f90*/  FADD.FTZ R65, R68, R65 ;  /* 0x0000004144417221 */ /* 0x000fcc0000010000 */
[----:B------:R-:W2:Y:S01]  /*4fa0*/  MUFU.EX2 R86, R86 ;  /* 0x0000005600567308 */ /* 0x000ea20000000800 */
[----:B0-----:R-:W-:-:S07]  /*4fb0*/  FADD.FTZ R10, R82, R13 ;  /* 0x0000000d520a7221 */ /* 0x001fce0000010000 */
[----:B------:R-:W0:Y:S01]  /*4fc0*/  MUFU.EX2 R58, R58 ;  /* 0x0000003a003a7308 */ /* 0x000e220000000800 */
[----:B-1----:R-:W-:-:S07]  /*4fd0*/  FADD.FTZ R13, R83, R10 ;  /* 0x0000000a530d7221 */ /* 0x002fce0000010000 */
[----:B------:R-:W1:Y:S01]  /*4fe0*/  MUFU.EX2 R59, R59 ;  /* 0x0000003b003b7308 */ /* 0x000e620000000800 */
[----:B--2---:R-:W-:-:S01]  /*4ff0*/  FADD.FTZ R13, R86, R13 ;  /* 0x0000000d560d7221 */ /* 0x004fc20000010000 */
[----:B------:R-:W-:-:S04]  /*5000*/  F2FP.SATFINITE.E4M3.F32.PACK_AB_MERGE_C R83, R86, R83, RZ ;  /* 0x000000535653723e */ /* 0x000fc800048070ff */
        /* <DEDUP_REMOVED lines=8> */
[----:B0-----:R-:W-:-:S01]  /*5090*/  FADD.FTZ R10, R87, R10 ;  /* 0x0000000a570a7221 */ /* 0x001fc20000010000 */
[----:B------:R-:W-:-:S04]  /*50a0*/  F2FP.SATFINITE.E4M3.F32.PACK_AB_MERGE_C R62, R87, R62, RZ ;  /* 0x0000003e573e723e */ /* 0x000fc800048070ff */
[----:B------:R-:W-:Y:S02]  /*50b0*/  F2FP.SATFINITE.E4M3.F32.PACK_AB_MERGE_C R145, R59, R58, R62 ;  /* 0x0000003a3b91723e */ /* 0x000fe4000480703e */
[----:B------:R-:W0:Y:S01]  /*50c0*/  MUFU.EX2 R67, R67 ;  /* 0x0000004300437308 */ /* 0x000e220000000800 */
[----:B-1----:R-:W-:-:S07]  /*50d0*/  FADD.FTZ R13, R63, R10 ;  /* 0x0000000a3f0d7221 */ /* 0x002fce0000010000 */
[----:B------:R-:W1:Y:S01]  /*50e0*/  MUFU.EX2 R45, R45 ;  /* 0x0000002d002d7308 */ /* 0x000e620000000800 */
[----:B--2---:R-:W-:-:S07]  /*50f0*/  FADD.FTZ R10, R66, R13 ;  /* 0x0000000d420a7221 */ /* 0x004fce0000010000 */
[----:B------:R-:W2:Y:S01]  /*5100*/  MUFU.EX2 R70, R70 ;  /* 0x0000004600467308 */ /* 0x000ea20000000800 */
[----:B0-----:R-:W-:-:S07]  /*5110*/  FADD.FTZ R13, R67, R10 ;  /* 0x0000000a430d7221 */ /* 0x001fce0000010000 */
[----:B------:R-:W-:Y:S01]  /*5120*/  MUFU.EX2 R40, R40 ;  /* 0x0000002800287308 */ /* 0x000fe20000000800 */
[----:B-1----:R-:W-:-:S07]  /*5130*/  F2FP.SATFINITE.E4M3.F32.PACK_AB_MERGE_C R12, R45, R44, RZ ;  /* 0x0000002c2d0c723e */ /* 0x002fce00048070ff */
[----:B------:R-:W0:Y:S01]  /*5140*/  MUFU.EX2 R41, R41 ;  /* 0x0000002900297308 */ /* 0x000e220000000800 */
[----:B--2---:R-:W-:-:S01]  /*5150*/  FADD.FTZ R13, R70, R13 ;  /* 0x0000000d460d7221 */ /* 0x004fc20000010000 */
[----:B------:R-:W-:-:S04]  /*5160*/  F2FP.SATFINITE.E4M3.F32.PACK_AB_MERGE_C R67, R70, R67, RZ ;  /* 0x000000434643723e */ /* 0x000fc800048070ff */
[----:B------:R-:W-:Y:S02]  /*5170*/  F2FP.SATFINITE.E4M3.F32.PACK_AB_MERGE_C R147, R66, R63, R67 ;  /* 0x0000003f4293723e */ /* 0x000fe40004807043 */
[----:B------:R-:W1:Y:S08]  /*5180*/  MUFU.EX2 R42, R42 ;  /* 0x0000002a002a7308 */ /* 0x000e700000000800 */
[----:B------:R-:W2:Y:S01]  /*5190*/  MUFU.EX2 R9, R43 ;  /* 0x0000002b00097308 */ /* 0x000ea20000000800 */
[----:B0-----:R-:W-:Y:S01]  /*51a0*/  F2FP.SATFINITE.E4M3.F32.PACK_AB_MERGE_C R140, R41, R40, R12 ;  /* 0x00000028298c723e */ /* 0x001fe2000480700c */
[----:B------:R-:W-:-:S04]  /*51b0*/  FADD.FTZ R40, R40, R65 ;  /* 0x0000004128287221 */ /* 0x000fc80000010000 */
[----:B------:R-:W-:Y:S02]  /*51c0*/  FADD.FTZ R41, R41, R40 ;  /* 0x0000002829297221 */ /* 0x000fe40000010000 */
[----:B------:R-:W-:Y:S01]  /*51d0*/  MUFU.EX2 R52, R52 ;  /* 0x0000003400347308 */ /* 0x000fe20000000800 */
[----:B-1----:R-:W-:-:S01]  /*51e0*/  FADD.FTZ R10, R42, R13 ;  /* 0x0000000d2a0a7221 */ /* 0x002fc20000010000 */
[----:B------:R-:W-:-:S04]  /*51f0*/  FADD.FTZ R44, R44, R41 ;  /* 0x000000292c2c7221 */ /* 0x000fc80000010000 */
[----:B------:R-:W-:Y:S02]  /*5200*/  FADD.FTZ R45, R45, R44 ;  /* 0x0000002c2d2d7221 */ /* 0x000fe40000010000 */
[----:B------:R-:W0:Y:S01]  /*5210*/  MUFU.EX2 R53, R53 ;  /* 0x0000003500357308 */ /* 0x000e220000000800 */
[----:B--2---:R-:W-:-:S07]  /*5220*/  FADD.FTZ R13, R9, R10 ;  /* 0x0000000a090d7221 */ /* 0x004fce0000010000 */
[----:B------:R-:W1:Y:S08]  /*5230*/  MUFU.EX2 R6, R6 ;  /* 0x0000000600067308 */ /* 0x000e700000000800 */
[----:B------:R-:W-:Y:S01]  /*5240*/  MUFU.EX2 R48, R48 ;  /* 0x0000003000307308 */ /* 0x000fe20000000800 */
[----:B0-----:R-:W-:-:S07]  /*5250*/  F2FP.SATFINITE.E4M3.F32.PACK_AB_MERGE_C R12, R53, R52, RZ ;  /* 0x00000034350c723e */ /* 0x001fce00048070ff */
[----:B------:R-:W0:Y:S01]  /*5260*/  MUFU.EX2 R49, R49 ;  /* 0x0000003100317308 */ /* 0x000e220000000800 */
[----:B-1----:R-:W-:-:S07]  /*5270*/  FADD.FTZ R10, R6, R13 ;  /* 0x0000000d060a7221 */ /* 0x002fce0000010000 */
[----:B------:R-:W1:Y:S08]  /*5280*/  MUFU.EX2 R11, R47 ;  /* 0x0000002f000b7308 */ /* 0x000e700000000800 */
[----:B------:R-:W2:Y:S01]  /*5290*/  MUFU.EX2 R4, R4 ;  /* 0x0000000400047308 */ /* 0x000ea20000000800 */
[----:B0-----:R-:W-:Y:S01]  /*52a0*/  F2FP.SATFINITE.E4M3.F32.PACK_AB_MERGE_C R142, R49, R48, R12 ;  /* 0x00000030318e723e */ /* 0x001fe2000480700c */
[----:B------:R-:W-:-:S04]  /*52b0*/  FADD.FTZ R48, R48, R45 ;  /* 0x0000002d30307221 */ /* 0x000fc80000010000 */
[----:B------:R-:W-:Y:S02]  /*52c0*/  FADD.FTZ R49, R49, R48 ;  /* 0x0000003031317221 */ /* 0x000fe40000010000 */
[----:B------:R-:W0:Y:S01]  /*52d0*/  MUFU.EX2 R5, R5 ;  /* 0x0000000500057308 */ /* 0x000e220000000800 */
[C---:B-1----:R-:W-:Y:S01]  /*52e0*/  F2FP.SATFINITE.E4M3.F32.PACK_AB_MERGE_C R12, R11.reuse, R6, RZ ;  /* 0x000000060b0c723e */ /* 0x042fe200048070ff */
[----:B------:R-:W-:Y:S01]  /*52f0*/  FADD.FTZ R11, R11, R10 ;  /* 0x0000000a0b0b7221 */ /* 0x000fe20000010000 */
[----:B------:R-:W-:-:S02]  /*5300*/  FADD.FTZ R52, R52, R49 ;  /* 0x0000003134347221 */ /* 0x000fc40000010000 */
[----:B------:R-:W-:Y:S02]  /*5310*/  F2FP.SATFINITE.E4M3.F32.PACK_AB_MERGE_C R141, R9, R42, R12 ;  /* 0x0000002a098d723e */ /* 0x000fe4000480700c */
[----:B------:R-:W-:-:S01]  /*5320*/  FADD.FTZ R53, R53, R52 ;  /* 0x0000003435357221 */ /* 0x000fc20000010000 */
[----:B------:R-:W1:Y:S01]  /*5330*/  MUFU.EX2 R54, R54 ;  /* 0x0000003600367308 */ /* 0x000e620000000800 */
[----:B--2---:R-:W-:-:S07]  /*5340*/  FADD.FTZ R6, R4, R11 ;  /* 0x0000000b04067221 */ /* 0x004fce0000010000 */
[----:B------:R-:W-:Y:S01]  /*5350*/  MUFU.EX2 R28, R28 ;  /* 0x0000001c001c7308 */ /* 0x000fe20000000800 */
[----:B0-----:R-:W-:-:S07]  /*5360*/  FADD.FTZ R11, R5, R6 ;  /* 0x00000006050b7221 */ /* 0x001fce0000010000 */
[----:B------:R-:W0:Y:S01]  /*5370*/  MUFU.EX2 R29, R29 ;  /* 0x0000001d001d7308 */ /* 0x000e220000000800 */
[----:B-1----:R-:W-:-:S07]  /*5380*/  FADD.FTZ R6, R54, R11 ;  /* 0x0000000b36067221 */ /* 0x002fce0000010000 */
[----:B------:R-:W1:Y:S08]  /*5390*/  MUFU.EX2 R55, R55 ;  /* 0x0000003700377308 */ /* 0x000e700000000800 */
[----:B------:R-:W-:Y:S01]  /*53a0*/  MUFU.EX2 R24, R24 ;  /* 0x0000001800187308 */ /* 0x000fe20000000800 */
[----:B0-----:R-:W-:-:S07]  /*53b0*/  F2FP.SATFINITE.E4M3.F32.PACK_AB_MERGE_C R10, R29, R28, RZ ;  /* 0x0000001c1d0a723e */ /* 0x001fce00048070ff */
[----:B------:R-:W0:Y:S01]  /*53c0*/  MUFU.EX2 R25, R25 ;  /* 0x0000001900197308 */ /* 0x000e220000000800 */
[C---:B-1----:R-:W-:Y:S01]  /*53d0*/  F2FP.SATFINITE.E4M3.F32.PACK_AB_MERGE_C R54, R55.reuse, R54, RZ ;  /* 0x000000363736723e */ /* 0x042fe200048070ff */
[----:B------:R-:W-:-:S03]  /*53e0*/  FADD.FTZ R55, R55, R6 ;  /* 0x0000000637377221 */ /* 0x000fc60000010000 */
[----:B------:R-:W-:-:S03]  /*53f0*/  F2FP.SATFINITE.E4M3.F32.PACK_AB_MERGE_C R143, R5, R4, R54 ;  /* 0x00000004058f723e */ /* 0x000fc60004807036 */
[----:B------:R-:W1:Y:S08]  /*5400*/  MUFU.EX2 R26, R26 ;  /* 0x0000001a001a7308 */ /* 0x000e700000000800 */
[----:B------:R-:W2:Y:S01]  /*5410*/  MUFU.EX2 R27, R27 ;  /* 0x0000001b001b7308 */ /* 0x000ea20000000800 */
[----:B0-----:R-:W-:Y:S01]  /*5420*/  F2FP.SATFINITE.E4M3.F32.PACK_AB_MERGE_C R136, R25, R24, R10 ;  /* 0x000000181988723e */ /* 0x001fe2000480700a */
[----:B------:R-:W-:-:S04]  /*5430*/  FADD.FTZ R24, R24, R53 ;  /* 0x0000003518187221 */ /* 0x000fc80000010000 */
[----:B------:R-:W-:Y:S02]  /*5440*/  FADD.FTZ R25, R25, R24 ;  /* 0x0000001819197221 */ /* 0x000fe40000010000 */
[----:B------:R-:W0:Y:S01]  /*5450*/  MUFU.EX2 R30, R30 ;  /* 0x0000001e001e7308 */ /* 0x000e220000000800 */
[----:B-1----:R-:W-:-:S01]  /*5460*/  FADD.FTZ R6, R26, R55 ;  /* 0x000000371a067221 */ /* 0x002fc20000010000 */
[----:B------:R-:W-:-:S04]  /*5470*/  FADD.FTZ R28, R28, R25 ;  /* 0x000000191c1c7221 */ /* 0x000fc80000010000 */
[----:B------:R-:W-:Y:S02]  /*5480*/  FADD.FTZ R29, R29, R28 ;  /* 0x0000001c1d1d7221 */ /* 0x000fe40000010000 */
[----:B------:R-:W-:Y:S01]  /*5490*/  MUFU.EX2 R36, R36 ;  /* 0x0000002400247308 */ /* 0x000fe20000000800 */
[----:B--2---:R-:W-:-:S07]  /*54a0*/  FADD.FTZ R11, R27, R6 ;  /* 0x000000061b0b7221 */ /* 0x004fce0000010000 */
[----:B------:R-:W1:Y:S01]  /*54b0*/  MUFU.EX2 R69, R69 ;  /* 0x0000004500457308 */ /* 0x000e620000000800 */
[----:B0-----:R-:W-:-:S07]  /*54c0*/  FADD.FTZ R6, R30, R11 ;  /* 0x0000000b1e067221 */ /* 0x001fce0000010000 */
[----:B------:R-:W0:Y:S08]  /*54d0*/  MUFU.EX2 R31, R31 ;  /* 0x0000001f001f7308 */ /* 0x000e300000000800 */
[----:B------:R-:W-:Y:S01]  /*54e0*/  MUFU.EX2 R32, R32 ;  /* 0x0000002000207308 */ /* 0x000fe20000000800 */
[----:B-1----:R-:W-:-:S07]  /*54f0*/  F2FP.SATFINITE.E4M3.F32.PACK_AB_MERGE_C R10, R69, R36, RZ ;  /* 0x00000024450a723e */ /* 0x002fce00048070ff */
[----:B------:R-:W1:Y:S01]  /*5500*/  MUFU.EX2 R33, R33 ;  /* 0x0000002100217308 */ /* 0x000e620000000800 */
[C---:B0-----:R-:W-:Y:S01]  /*5510*/  F2FP.SATFINITE.E4M3.F32.PACK_AB_MERGE_C R30, R31.reuse, R30, RZ ;  /* 0x0000001e1f1e723e */ /* 0x041fe200048070ff */
[----:B------:R-:W-:-:S03]  /*5520*/  FADD.FTZ R31, R31, R6 ;  /* 0x000000061f1f7221 */ /* 0x000fc60000010000 */
[----:B------:R-:W-:-:S03]  /*5530*/  F2FP.SATFINITE.E4M3.F32.PACK_AB_MERGE_C R137, R27, R26, R30 ;  /* 0x0000001a1b89723e */ /* 0x000fc6000480701e */
[----:B------:R-:W0:Y:S08]  /*5540*/  MUFU.EX2 R34, R34 ;  /* 0x0000002200227308 */ /* 0x000e300000000800 */
[----:B------:R-:W2:Y:S01]  /*5550*/  MUFU.EX2 R35, R35 ;  /* 0x0000002300237308 */ /* 0x000ea20000000800 */
[----:B-1----:R-:W-:Y:S01]  /*5560*/  F2FP.SATFINITE.E4M3.F32.PACK_AB_MERGE_C R138, R33, R32, R10 ;  /* 0x00000020218a723e */ /* 0x002fe2000480700a */
[----:B------:R-:W-:-:S04]  /*5570*/  FADD.FTZ R32, R32, R29 ;  /* 0x0000001d20207221 */ /* 0x000fc80000010000 */
[----:B------:R-:W-:Y:S02]  /*5580*/  FADD.FTZ R33, R33, R32 ;  /* 0x0000002021217221 */ /* 0x000fe40000010000 */
[----:B------:R-:W-:Y:S01]  /*5590*/  MUFU.EX2 R38, R38 ;  /* 0x0000002600267308 */ /* 0x000fe20000000800 */
[----:B0-----:R-:W-:-:S01]  /*55a0*/  FADD.FTZ R4, R34, R31 ;  /* 0x0000001f22047221 */ /* 0x001fc20000010000 */
[----:B------:R-:W-:-:S04]  /*55b0*/  FADD.FTZ R6, R36, R33 ;  /* 0x0000002124067221 */ /* 0x000fc80000010000 */
[----:B------:R-:W-:Y:S02]  /*55c0*/  FADD.FTZ R6, R69, R6 ;  /* 0x0000000645067221 */ /* 0x000fe40000010000 */
[----:B------:R-:W0:Y:S01]  /*55d0*/  MUFU.EX2 R37, R37 ;  /* 0x0000002500257308 */ /* 0x000e220000000800 */
[----:B--2---:R-:W-:-:S01]  /*55e0*/  FADD.FTZ R5, R35, R4 ;  /* 0x0000000423057221 */ /* 0x004fc20000010000 */
[----:B0-----:R-:W-:-:S03]  /*55f0*/  F2FP.SATFINITE.E4M3.F32.PACK_AB_MERGE_C R4, R37, R38, RZ ;  /* 0x000000262504723e */ /* 0x001fc600048070ff */
[----:B------:R-:W-:Y:S01]  /*5600*/  FADD.FTZ R38, R38, R5 ;  /* 0x0000000526267221 */ /* 0x000fe20000010000 */
[----:B------:R-:W-:-:S03]  /*5610*/  F2FP.SATFINITE.E4M3.F32.PACK_AB_MERGE_C R139, R35, R34, R4 ;  /* 0x00000022238b723e */ /* 0x000fc60004807004 */
[----:B------:R-:W-:Y:S01]  /*5620*/  FADD.FTZ R5, R37, R38 ;  /* 0x0000002625057221 */ /* 0x000fe20000010000 */
[----:B------:R-:W-:Y:S01]  /*5630*/  VIADD R4, R104, 0xfffffffe ;  /* 0xfffffffe68047836 */ /* 0x000fe20000000000 */
[----:B------:R-:W-:Y:S06]  /*5640*/  @P1 BRA `(.L_x_655) ;  /* 0x0000000000441947 */ /* 0x000fec0003800000 */
[----:B------:R-:W-:Y:S01]  /*5650*/  ISETP.LT.AND P1, PT, RZ, UR10, PT ;  /* 0x0000000aff007c0c */ /* 0x000fe2000bf21270 */
[----:B------:R-:W-:-:S12]  /*5660*/  UIADD3 UR12, UR10, -0x1, URZ ;  /* 0xffffffff0a0c7890 */ /* 0x000fd8000fffe03f */
[----:B------:R-:W-:Y:S05]  /*5670*/  @P1 BRA `(.L_x_656) ;  /* 0x00000000001c1947 */ /* 0x000fea0003800000 */
[----:B------:R-:W-:Y:S02]  /*5680*/  UISETP.NE.AND UP2, UPT, UR7, 0x1, UPT ;  /* 0x000000010700788c */ /* 0x000fe4000bf45270 */
[----:B------:R-:W-:-:S09]  /*5690*/  UIADD3 UR12, -UR10, URZ, URZ ;  /* 0x0000003f0a0c7290 */ /* 0x000fd2000fffe13f */
[----:B------:R-:W-:Y:S02]  /*56a0*/  @UP2 ULDC.64 UR14, c[0x0][0x9e8] ;  /* 0x00027a00000e2ab9 */ /* 0x000fe40000000a00 */
[----:B------:R-:W-:-:S04]  /*56b0*/  UIMAD.WIDE.U32 UR10, UR12, UR14, URZ ;  /* 0x0000000e0c0a72a5 */ /* 0x000fc8000f8e003f */
[----:B------:R-:W-:-:S04]  /*56c0*/  @UP2 USHF.R.U32.HI UR12, URZ, UR15, UR11 ;  /* 0x0000000f3f0c2299 */ /* 0x000fc8000801160b */
[----:B------:R-:W-:Y:S01]  /*56d0*/  ULOP3.LUT UR12, URZ, UR12, URZ, 0x33, !UPT ;  /* 0x0000000c3f0c7292 */ /* 0x000fe2000f8e333f */
[----:B------:R-:W-:Y:S11]  /*56e0*/  BRA `(.L_x_657) ;  /* 0x0000000000107947 */ /* 0x000ff60003800000 */
.L_x_656:
[----:B------:R-:W-:-:S11]  /*56f0*/  UISETP.NE.AND UP2, UPT, UR7, 0x1, UPT ;  /* 0x000000010700788c */ /* 0x000fd6000bf45270 */
[----:B------:R-:W-:Y:S02]  /*5700*/  @UP2 ULDC.64 UR14, c[0x0][0x9e8] ;  /* 0x00027a00000e2ab9 */ /* 0x000fe40000000a00 */
[----:B------:R-:W-:-:S04]  /*5710*/  UIMAD.WIDE.U32 UR10, UR12, UR14, URZ ;  /* 0x0000000e0c0a72a5 */ /* 0x000fc8000f8e003f */
[----:B------:R-:W-:-:S12]  /*5720*/  @UP2 USHF.R.U32.HI UR12, URZ, UR15, UR11 ;  /* 0x0000000f3f0c2299 */ /* 0x000fd8000801160b */
.L_x_657:
[----:B------:R-:W-:-:S04]  /*5730*/  UIMAD UR7, UR12, UR7, UR7 ;  /* 0x000000070c0772a4 */ /* 0x000fc8000f8e0207 */
[----:B------:R-:W-:-:S04]  /*5740*/  UISETP.LT.AND UP2, UPT, UR6, UR7, UPT ;  /* 0x000000070600728c */ /* 0x000fc8000bf41270 */
[----:B------:R-:W-:-:S12]  /*5750*/  USEL UR6, UR6, UR7, UP2 ;  /* 0x0000000706067287 */ /* 0x000fd80009000000 */
.L_x_655:
[----:B------:R-:W-:Y:S01]  /*5760*/  UIMAD.WIDE UR6, UR6, 0x66666667, URZ ;  /* 0x66666667060678a5 */ /* 0x000fe2000f8e023f */
[----:B------:R-:W-:Y:S02]  /*5770*/  CS2R R54, SRZ ;  /* 0x0000000000367805 */ /* 0x000fe4000001ff00 */
[----:B------:R-:W-:Y:S02]  /*5780*/  CS2R R52, SRZ ;  /* 0x0000000000347805 */ /* 0x000fe4000001ff00 */
[----:B------:R-:W-:Y:S01]  /*5790*/  CS2R R50, SRZ ;  /* 0x0000000000327805 */ /* 0x000fe2000001ff00 */
[----:B------:R-:W-:Y:S01]  /*57a0*/  USHF.R.U32.HI UR6, URZ, 0x1f, UR7 ;  /* 0x0000001f3f067899 */ /* 0x000fe20008011607 */
[----:B------:R-:W-:Y:S02]  /*57b0*/  CS2R R48, SRZ ;  /* 0x0000000000307805 */ /* 0x000fe4000001ff00 */
[----:B------:R-:W-:Y:S02]  /*57c0*/  CS2R R46, SRZ ;  /* 0x00000000002e7805 */ /* 0x000fe4000001ff00 */
[----:B------:R-:W-:Y:S01]  /*57d0*/  CS2R R44, SRZ ;  /* 0x00000000002c7805 */ /* 0x000fe2000001ff00 */
[----:B------:R-:W-:Y:S01]  /*57e0*/  ULEA.HI.SX32 UR6, UR7, UR6, 0x1a ;  /* 0x0000000607067291 */ /* 0x000fe2000f8fd23f */
[----:B------:R-:W-:-:S02]  /*57f0*/  CS2R R42, SRZ ;  /* 0x00000000002a7805 */ /* 0x000fc4000001ff00 */
[----:B------:R-:W-:Y:S02]  /*5800*/  CS2R R40, SRZ ;  /* 0x0000000000287805 */ /* 0x000fe4000001ff00 */
[----:B------:R-:W-:Y:S01]  /*5810*/  CS2R R38, SRZ ;  /* 0x0000000000267805 */ /* 0x000fe2000001ff00 */
[----:B------:R-:W-:Y:S01]  /*5820*/  UISETP.LT.AND UP2, UPT, UR43, UR6, UPT ;  /* 0x000000062b00728c */ /* 0x000fe2000bf41270 */
[----:B------:R-:W-:Y:S02]  /*5830*/  CS2R R36, SRZ ;  /* 0x0000000000247805 */ /* 0x000fe4000001ff00 */
[----:B------:R-:W-:Y:S02]  /*5840*/  CS2R R34, SRZ ;  /* 0x0000000000227805 */ /* 0x000fe4000001ff00 */
[----:B------:R-:W-:Y:S01]  /*5850*/  CS2R R32, SRZ ;  /* 0x0000000000207805 */ /* 0x000fe2000001ff00 */
[----:B------:R-:W-:Y:S01]  /*5860*/  USEL UR25, UR43, UR6, !UP2 ;  /* 0x000000062b197287 */ /* 0x000fe2000d000000 */
[----:B------:R-:W-:-:S02]  /*5870*/  CS2R R30, SRZ ;  /* 0x00000000001e7805 */ /* 0x000fc4000001ff00 */
[----:B------:R-:W-:Y:S02]  /*5880*/  CS2R R28, SRZ ;  /* 0x00000000001c7805 */ /* 0x000fe4000001ff00 */
[----:B------:R-:W-:Y:S02]  /*5890*/  CS2R R26, SRZ ;  /* 0x00000000001a7805 */ /* 0x000fe4000001ff00 */
[----:B------:R-:W-:Y:S02]  /*58a0*/  CS2R R24, SRZ ;  /* 0x0000000000187805 */ /* 0x000fe4000001ff00 */
[----:B------:R-:W-:-:S13]  /*58b0*/  ISETP.GE.AND P1, PT, R4, UR25, PT ;  /* 0x0000001904007c0c */ /* 0x000fda000bf26270 */
[----:B------:R-:W-:Y:S05]  /*58c0*/  @!P1 BRA `(.L_x_658) ;  /* 0x0000003c00d89947 */ /* 0x000fea0003800000 */
[----:B------:R-:W-:Y:S01]  /*58d0*/  IMAD.MOV.U32 R55, RZ, RZ, RZ ;  /* 0x000000ffff377224 */ /* 0x000fe200078e00ff */
[----:B------:R-:W-:Y:S01]  /*58e0*/  ULDC UR20, c[0x0][0x9e4] ;  /* 0x0002790000147ab9 */ /* 0x000fe20000000800 */
[----:B------:R-:W-:Y:S01]  /*58f0*/  ULDC UR21, c[0x0][0x9dc] ;  /* 0x0002770000157ab9 */ /* 0x000fe20000000800 */
[----:B------:R-:W-:-:S05]  /*5900*/  ULDC UR22, c[0x0][0x9e0] ;  /* 0x0002780000167ab9 */ /* 0x000fca0000000800 */
.L_x_676:
[----:B------:R-:W-:-:S04]  /*5910*/  UIADD3 UR24, UR37, 0x1, URZ ;  /* 0x0000000125187890 */ /* 0x000fc8000fffe03f */
[----:B------:R-:W-:-:S04]  /*5920*/  UISETP.NE.AND UP2, UPT, UR24, 0x2, UPT ;  /* 0x000000021800788c */ /* 0x000fc8000bf45270 */
[----:B------:R-:W-:Y:S02]  /*5930*/  USEL UR23, URZ, 0x1, UP2 ;  /* 0x000000013f177887 */ /* 0x000fe40009000000 */
[----:B------:R-:W-:Y:S02]  /*5940*/  USEL UR24, UR24, URZ, UP2 ;  /* 0x0000003f18187287 */ /* 0x000fe40009000000 */
[----:B------:R-:W-:Y:S01]  /*5950*/  ULOP3.LUT UR23, UR36, UR23, URZ, 0x3c, !UPT ;  /* 0x0000001724177292 */ /* 0x000fe2000f8e3c3f */
[----:B------:R-:W-:Y:S11]  /*5960*/  @!P0 BRA `(.L_x_659) ;  /* 0x0000000000048947 */ /* 0x000ff60003800000 */
[----:B------:R-:W-:Y:S01]  /*5970*/  BPT.TRAP 0x1 ;  /* 0x000000040000795c */ /* 0x000fe20000300000 */
.L_x_659:
[----:B------:R-:W-:Y:S01]  /*5980*/  ULEA UR6, UR24, UR45, 0x3 ;  /* 0x0000002d18067291 */ /* 0x000fe2000f8e183f */
[----:B------:R-:W-:-:S05]  /*5990*/  IMAD.U32 R8, RZ, RZ, UR23 ;  /* 0x00000017ff087e24 */ /* 0x000fca000f8e00ff */
[----:B------:R-:W-:-:S04]  /*59a0*/  SHF.L.U32 R8, R8, 0x1f, RZ ;  /* 0x0000001f08087819 */ /* 0x000fc800000006ff */
[----:B------:R0:W1:Y:S01]  /*59b0*/  SYNCS.PHASECHK.TRANS64.TRYWAIT P1, [UR6+0x13230], R8 ;  /* 0x01323008ff0075a7 */ /* 0x0000620008020146 */
[----:B------:R-:W-:Y:S05]  /*59c0*/  @!P0 BRA `(.L_x_660) ;  /* 0x0000000000048947 */ /* 0x000fea0003800000 */
[----:B------:R-:W-:Y:S01]  /*59d0*/  BPT.TRAP 0x1 ;  /* 0x000000040000795c */ /* 0x000fe20000300000 */
.L_x_660:
[----:B-1----:R-:W-:Y:S05]  /*59e0*/  @P1 BRA `(.L_x_661) ;  /* 0x0000000000081947 */ /* 0x002fea0003800000 */
[----:B------:R-:W1:Y:S02]  /*59f0*/  SYNCS.PHASECHK.TRANS64.TRYWAIT P1, [UR6+0x13230], R8 ;  /* 0x01323008ff0075a7 */ /* 0x000e640008020146 */
[----:B-1----:R-:W-:Y:S05]  /*5a00*/  @!P1 BRA `(.L_x_662) ;  /* 0x000000fc00b89947 */ /* 0x002fea0003800000 */
.L_x_661:
        /* <DEDUP_REMOVED lines=64> */
.L_x_663:
[----:B------:R-:W-:Y:S01]  /*5e10*/  ULEA UR11, UR37, UR45, 0x3 ;  /* 0x0000002d250b7291 */ /* 0x000fe2000f8e183f */
[----:B01----:R-:W-:-:S05]  /*5e20*/  IMAD.U32 R8, RZ, RZ, UR36 ;  /* 0x00000024ff087e24 */ /* 0x003fca000f8e00ff */
[----:B------:R-:W-:-:S04]  /*5e30*/  SHF.L.U32 R8, R8, 0x1f, RZ ;  /* 0x0000001f08087819 */ /* 0x000fc800000006ff */
[----:B------:R0:W1:Y:S01]  /*5e40*/  SYNCS.PHASECHK.TRANS64.TRYWAIT P1, [UR11+0x13250], R8 ;  /* 0x01325008ff0075a7 */ /* 0x000062000802014b */
[----:B------:R-:W-:Y:S05]  /*5e50*/  @!P0 BRA `(.L_x_664) ;  /* 0x0000000000048947 */ /* 0x000fea0003800000 */
[----:B------:R-:W-:Y:S01]  /*5e60*/  BPT.TRAP 0x1 ;  /* 0x000000040000795c */ /* 0x000fe20000300000 */
.L_x_664:
[----:B-1----:R-:W-:Y:S05]  /*5e70*/  @P1 BRA `(.L_x_665) ;  /* 0x0000000000081947 */ /* 0x002fea0003800000 */
[----:B------:R-:W1:Y:S02]  /*5e80*/  SYNCS.PHASECHK.TRANS64.TRYWAIT P1, [UR11+0x13250], R8 ;  /* 0x01325008ff0075a7 */ /* 0x000e64000802014b */
[----:B-1----:R-:W-:Y:S05]  /*5e90*/  @!P1 BRA `(.L_x_666) ;  /* 0x000000f800ac9947 */ /* 0x002fea0003800000 */
.L_x_665:
[----:B------:R-:W-:Y:S01]  /*5ea0*/  UIADD3 UR6, UR45, 0x1000, URZ ;  /* 0x000010002d067890 */ /* 0x000fe2000fffe03f */
[----:B------:R-:W-:Y:S01]  /*5eb0*/  WARPGROUP.ARRIVE ;  /* 0x00000000000079c5 */ /* 0x000fe20000000000 */
[----:B------:R-:W-:Y:S01]  /*5ec0*/  UMOV UR7, 0xc0000010 ;  /* 0xc000001000077882 */ /* 0x000fe20000000000 */
[----:B------:R-:W-:Y:S01]  /*5ed0*/  PLOP3.LUT P1, PT, PT, PT, UP0, 0x80, 0x0 ;  /* 0x000000000000781c */ /* 0x000fe20003f2f008 */
[----:B------:R-:W-:Y:S01]  /*5ee0*/  USHF.R.U32.HI UR6, URZ, 0x4, UR6 ;  /* 0x000000043f067899 */ /* 0x000fe20008011606 */
[----:B------:R-:W-:Y:S01]  /*5ef0*/  PLOP3.LUT P2, PT, PT, PT, UP0, 0x80, 0x0 ;  /* 0x000000000000781c */ /* 0x000fe20003f4f008 */
[----:B------:R-:W-:Y:S01]  /*5f00*/  VIADD R21, R19, UR41 ;  /* 0x0000002913157c36 */ /* 0x000fe20008000000 */
[----:B01----:R-:W0:Y:S01]  /*5f10*/  LDC R8, c[0x0][0x288] ;  /* 0x0000a200ff087b82 */ /* 0x003e220000000800 */
[----:B------:R-:W-:Y:S01]  /*5f20*/  ULOP3.LUT UR6, UR6, 0x3fff, URZ, 0xc0, !UPT ;  /* 0x00003fff06067892 */ /* 0x000fe2000f8ec03f */
[----:B------:R-:W-:Y:S01]  /*5f30*/  LOP3.LUT P3, RZ, R23, 0x7f, RZ, 0xc0, !PT ;  /* 0x0000007f17ff7812 */ /* 0x000fe2000786c0ff */
[----:B------:R-:W-:-:S02]  /*5f40*/  IMAD R20, R4, -0xa0, RZ ;  /* 0xffffff6004147824 */ /* 0x000fc400078e02ff */
[----:B------:R-:W-:Y:S01]  /*5f50*/  ULOP3.LUT UR6, UR6, 0x10000, URZ, 0xfc, !UPT ;  /* 0x0001000006067892 */ /* 0x000fe2000f8efc3f */
[----:B------:R-:W-:Y:S02]  /*5f60*/  IMAD.U32 R9, RZ, RZ, UR24 ;  /* 0x00000018ff097e24 */ /* 0x000fe4000f8e00ff */
[----:B------:R-:W-:Y:S01]  /*5f70*/  VIADD R11, R20, 0x1 ;  /* 0x00000001140b7836 */ /* 0x000fe20000000000 */
[----:B------:R-:W-:-:S03]  /*5f80*/  UIMAD UR10, UR37, 0x280, UR6 ;  /* 0x00000280250a78a4 */ /* 0x000fc6000f8e0206 */
[----:B------:R-:W-:-:S03]  /*5f90*/  IMAD R11, R18, -0x2, R11 ;  /* 0xfffffffe120b7824 */ /* 0x000fc600078e020b */
[----:B------:R-:W-:Y:S01]  /*5fa0*/  @!P3 LEA R9, R9, UR45, 0x3 ;  /* 0x0000002d0909bc11 */ /* 0x000fe2000f8e18ff */
[----:B------:R-:W-:Y:S02]  /*5fb0*/  UMOV UR6, UR10 ;  /* 0x0000000a00067c82 */ /* 0x000fe40008000000 */
[----:B------:R-:W-:Y:S01]  /*5fc0*/  QGMMA.64x64x32.F32.E4M3.E4M3 R24, R152, gdesc[UR4], R24, gsb0 ;  /* 0x00e0000498187df3 */ /* 0x000fe20008000818 */
[----:B------:R-:W-:Y:S01]  /*5fd0*/  UIADD3 UR6, UR10, 0x80, URZ ;  /* 0x000000800a067890 */ /* 0x000fe2000fffe03f */
[----:B------:R-:W-:Y:S01]  /*5fe0*/  @!P3 VIADD R9, R9, 0x13240 ;  /* 0x000132400909b836 */ /* 0x000fe20000000000 */
[----:B------:R-:W-:Y:S01]  /*5ff0*/  UMOV UR7, 0xc0000010 ;  /* 0xc000001000077882 */ /* 0x000fe20000000000 */
[----:B0-----:R-:W-:-:S03]  /*6000*/  IADD3 R14, R11, -R8, R17 ;  /* 0x800000080b0e7210 */ /* 0x001fc60007ffe011 */
[----:B------:R-:W-:Y:S02]  /*6010*/  @!P3 PRMT R9, RZ, 0x654, R9 ;  /* 0x00000654ff09b816 */ /* 0x000fe40000000009 */
[----:B------:R-:W-:Y:S01]  /*6020*/  VIADD R15, R14, UR22 ;  /* 0x000000160e0f7c36 */ /* 0x000fe20008000000 */
        /* <DEDUP_REMOVED lines=18> */
[----:B------:R-:W-:Y:S02]  /*6150*/  @UP0 ULDC UR6, c[0x0][0x44c] ;  /* 0x0001130000060ab9 */ /* 0x000fe40000000800 */
[----:B------:R-:W-:Y:S01]  /*6160*/  @P1 IMAD.HI.U32 R10, R21, UR6, RZ ;  /* 0x00000006150a1c27 */ /* 0x000fe2000f8e00ff */
[----:B------:R-:W-:Y:S01]  /*6170*/  @UP0 ULDC UR6, c[0x0][0x450] ;  /* 0x0001140000060ab9 */ /* 0x000fe20000000800 */
[----:B------:R-:W-:-:S03]  /*6180*/  PLOP3.LUT P1, PT, PT, PT, UP1, 0x40, 0x0 ;  /* 0x000000000000781c */ /* 0x000fc60003f2e818 */
[----:B------:R-:W-:Y:S01]  /*6190*/  @P2 SHF.R.U32.HI R21, RZ, UR6, R10 ;  /* 0x00000006ff152c19 */ /* 0x000fe2000801160a */
[----:B------:R-:W-:-:S06]  /*61a0*/  ULOP3.LUT UR6, URZ, UR21, URZ, 0x33, !UPT ;  /* 0x000000153f067292 */ /* 0x000fcc000f8e333f */
[----:B------:R-:W-:Y:S01]  /*61b0*/  VIADD R14, R14, UR6 ;  /* 0x000000060e0e7c36 */ /* 0x000fe20008000000 */
[----:B------:R-:W-:Y:S02]  /*61c0*/  WARPGROUP.DEPBAR.LE gsb0, 0x0 ;  /* 0x00008000000079c5 */ /* 0x000fe40000010000 */
[----:B------:R-:W0:Y:S01]  /*61d0*/  SHFL.IDX PT, R136, R21, RZ, 0x1c1f ;  /* 0x001c1fff15887589 */ /* 0x000e2200000e0000 */
[----:B------:R1:W-:Y:S02]  /*61e0*/  @!P3 SYNCS.ARRIVE.TRANS64.RED.A1T0 RZ, [R9+URZ], RZ ;  /* 0x000000ff09ffb9a7 */ /* 0x0003e4000810043f */
[----:B-1----:R-:W-:Y:S02]  /*61f0*/  VIADD R9, R11, 0xffffffff ;  /* 0xffffffff0b097836 */ /* 0x002fe40000000000 */
[--C-:B0-----:R-:W-:Y:S02]  /*6200*/  IMAD.IADD R13, R15, 0x1, R136.reuse ;  /* 0x000000010f0d7824 */ /* 0x101fe400078e0288 */
[----:B------:R-:W-:Y:S01]  /*6210*/  IMAD.IADD R12, R14, 0x1, R136 ;  /* 0x000000010e0c7824 */ /* 0x000fe200078e0288 */
[----:B------:R-:W-:Y:S06]  /*6220*/  @P1 BRA `(.L_x_667) ;  /* 0x0000000000541947 */ /* 0x000fec0003800000 */
[----:B------:R-:W-:Y:S01]  /*6230*/  IADD3 R136, R17, -R8, R136 ;  /* 0x8000000811887210 */ /* 0x000fe20007ffe088 */
[----:B------:R-:W-:Y:S03]  /*6240*/  BSSY B0, `(.L_x_668) ;  /* 0x0000010000007945 */ /* 0x000fe60003800000 */
[----:B------:R-:W-:-:S13]  /*6250*/  ISETP.GT.AND P1, PT, R136, -0x1, PT ;  /* 0xffffffff8800780c */ /* 0x000fda0003f24270 */
[----:B------:R-:W-:Y:S05]  /*6260*/  @P1 BRA `(.L_x_669) ;  /* 0x0000000000201947 */ /* 0x000fea0003800000 */
[----:B------:R-:W-:Y:S01]  /*6270*/  IMAD.U32 R138, RZ, RZ, UR20 ;  /* 0x00000014ff8a7e24 */ /* 0x000fe2000f8e00ff */
[----:B------:R-:W-:-:S04]  /*6280*/  LOP3.LUT R137, RZ, R136, RZ, 0x33, !PT ;  /* 0x00000088ff897212 */ /* 0x000fc800078e33ff */
[----:B------:R-:W-:-:S13]  /*6290*/  ISETP.NE.AND P1, PT, R138, 0x1, PT ;  /* 0x000000018a00780c */ /* 0x000fda0003f25270 */
[----:B------:R-:W0:Y:S02]  /*62a0*/  @P1 LDC.64 R10, c[0x0][0x9e8] ;  /* 0x00027a00ff0a1b82 */ /* 0x000e240000000a00 */
[----:B0-----:R-:W-:-:S05]  /*62b0*/  @P1 IMAD.HI.U32 R10, R137, R10, RZ ;  /* 0x0000000a890a1227 */ /* 0x001fca00078e00ff */
[----:B------:R-:W-:-:S04]  /*62c0*/  @P1 SHF.R.U32.HI R137, RZ, R11, R10 ;  /* 0x0000000bff891219 */ /* 0x000fc8000001160a */
[----:B------:R-:W-:Y:S01]  /*62d0*/  LOP3.LUT R136, RZ, R137, RZ, 0x33, !PT ;  /* 0x00000089ff887212 */ /* 0x000fe200078e33ff */
[----:B------:R-:W-:Y:S06]  /*62e0*/  BRA `(.L_x_670) ;  /* 0x0000000000147947 */ /* 0x000fec0003800000 */
.L_x_669:
[----:B------:R-:W-:-:S05]  /*62f0*/  IMAD.U32 R138, RZ, RZ, UR20 ;  /* 0x00000014ff8a7e24 */ /* 0x000fca000f8e00ff */
[----:B------:R-:W-:-:S13]  /*6300*/  ISETP.NE.AND P1, PT, R138, 0x1, PT ;  /* 0x000000018a00780c */ /* 0x000fda0003f25270 */
[----:B------:R-:W0:Y:S02]  /*6310*/  @P1 LDC.64 R10, c[0x0][0x9e8] ;  /* 0x00027a00ff0a1b82 */ /* 0x000e240000000a00 */
[----:B0-----:R-:W-:-:S05]  /*6320*/  @P1 IMAD.HI.U32 R10, R136, R10, RZ ;  /* 0x0000000a880a1227 */ /* 0x001fca00078e00ff */
[----:B------:R-:W-:-:S07]  /*6330*/  @P1 SHF.R.U32.HI R136, RZ, R11, R10 ;  /* 0x0000000bff881219 */ /* 0x000fce000001160a */
.L_x_670:
[----:B------:R-:W-:Y:S05]  /*6340*/  BSYNC B0 ;  /* 0x0000000000007941 */ /* 0x000fea0003800000 */
.L_x_668:
[----:B------:R-:W-:-:S05]  /*6350*/  IMAD R136, R136, R138, R9 ;  /* 0x0000008a88887224 */ /* 0x000fca00078e0209 */
[----:B------:R-:W-:Y:S02]  /*6360*/  VIADDMNMX R13, R136, R138, R13, PT ;  /* 0x0000008a880d7246 */ /* 0x000fe4000380010d */
[----:B------:R-:W-:-:S07]  /*6370*/  VIMNMX R12, R12, R136, !PT ;  /* 0x000000880c0c7248 */ /* 0x000fce0007fe0100 */
.L_x_667:
[C---:B------:R-:W-:Y:S02]  /*6380*/  ISETP.GE.AND P1, PT, R20.reuse, 0x2, PT ;  /* 0x000000021400780c */ /* 0x040fe40003f26270 */
[----:B------:R-:W-:Y:S02]  /*6390*/  ISETP.GE.AND P2, PT, R20, 0x9, PT ;  /* 0x000000091400780c */ /* 0x000fe40003f46270 */
[----:B------:R-:W-:Y:S02]  /*63a0*/  LOP3.LUT R16, R16, 0xefffffff, RZ, 0xc0, !PT ;  /* 0xefffffff10107812 */ /* 0x000fe400078ec0ff */
[----:B------:R-:W-:Y:S02]  /*63b0*/  ISETP.GE.AND P3, PT, R20, 0xa, PT ;  /* 0x0000000a1400780c */ /* 0x000fe40003f66270 */
[----:B------:R-:W-:-:S05]  /*63c0*/  LOP3.LUT R2, R2, 0xfffffffe, RZ, 0xc0, !PT ;  /* 0xfffffffe02027812 */ /* 0x000fca00078ec0ff */
[----:B------:R-:W-:Y:S02]  /*63d0*/  @P1 LOP3.LUT R16, R16, 0x10000000, RZ, 0xfc, !PT ;  /* 0x1000000010101812 */ /* 0x000fe400078efcff */
[----:B------:R-:W-:Y:S02]  /*63e0*/  ISETP.GT.AND P1, PT, R12, 0x1, !P1 ;  /* 0x000000010c00780c */ /* 0x000fe40004f24270 */
[----:B------:R-:W-:Y:S02]  /*63f0*/  LOP3.LUT R16, R16, 0xdfffffff, RZ, 0xc0, !PT ;  /* 0xdfffffff10107812 */ /* 0x000fe400078ec0ff */
[----:B------:R-:W-:Y:S02]  /*6400*/  ISETP.LT.OR P1, PT, R13, 0x2, P1 ;  /* 0x000000020d00780c */ /* 0x000fe40000f21670 */
[----:B------:R-:W-:Y:S02]  /*6410*/  @P2 LOP3.LUT R16, R16, 0x20000000, RZ, 0xfc, !PT ;  /* 0x2000000010102812 */ /* 0x000fe400078efcff */
[----:B------:R-:W-:-:S02]  /*6420*/  ISETP.GT.AND P2, PT, R12, 0x8, !P2 ;  /* 0x000000080c00780c */ /* 0x000fc40005744270 */
[----:B------:R-:W-:Y:S02]  /*6430*/  FSEL R121, R121, -INF , !P1 ;  /* 0xff80000079797808 */ /* 0x000fe40004800000 */
[----:B------:R-:W-:Y:S02]  /*6440*/  LOP3.LUT R16, R16, 0xbfffffff, RZ, 0xc0, !PT ;  /* 0xbfffffff10107812 */ /* 0x000fe400078ec0ff */
[----:B------:R-:W-:Y:S02]  /*6450*/  ISETP.GT.AND P1, PT, R12, 0x9, !P3 ;  /* 0x000000090c00780c */ /* 0x000fe40005f24270 */
[C---:B------:R-:W-:Y:S02]  /*6460*/  ISETP.LT.OR P2, PT, R13.reuse, 0x9, P2 ;  /* 0x000000090d00780c */ /* 0x040fe40001741670 */
        /* <DEDUP_REMOVED lines=209> */
[----:B------:R-:W-:Y:S02]  /*7180*/  FSEL R120, R120, -INF , !P6 ;  /* 0xff80000078787808 */ /* 0x000fe40007000000 */
[----:B------:R-:W-:-:S13]  /*7190*/  ISETP.GE.AND P6, PT, R20, 0x9a, PT ;  /* 0x0000009a1400780c */ /* 0x000fda0003fc6270 */
[----:B------:R-:W-:Y:S02]  /*71a0*/  @P6 LOP3.LUT R16, R16, 0x8000000, RZ, 0xfc, !PT ;  /* 0x0800000010106812 */ /* 0x000fe400078efcff */
[----:B------:R-:W-:Y:S02]  /*71b0*/  ISETP.GT.AND P6, PT, R12, 0x99, !P6 ;  /* 0x000000990c00780c */ /* 0x000fe400077c4270 */
[----:B------:R-:W0:Y:S02]  /*71c0*/  SHFL.IDX PT, R12, R21, 0x1, 0x1c1f ;  /* 0x003c1f00150c7f89 */ /* 0x000e2400000e0000 */
[----:B------:R-:W-:-:S04]  /*71d0*/  ISETP.LT.OR P6, PT, R13, 0x9a, P6 ;  /* 0x0000009a0d00780c */ /* 0x000fc800037c1670 */
[----:B------:R-:W-:Y:S02]  /*71e0*/  FSEL R69, R69, -INF , !P6 ;  /* 0xff80000045457808 */ /* 0x000fe40007000000 */
[----:B------:R-:W-:Y:S01]  /*71f0*/  PLOP3.LUT P6, PT, PT, PT, UP1, 0x40, 0x0 ;  /* 0x000000000000781c */ /* 0x000fe20003fce818 */
[--C-:B0-----:R-:W-:Y:S02]  /*7200*/  IMAD.IADD R15, R15, 0x1, R12.reuse ;  /* 0x000000010f0f7824 */ /* 0x101fe400078e020c */
[----:B------:R-:W-:-:S10]  /*7210*/  IMAD.IADD R14, R14, 0x1, R12 ;  /* 0x000000010e0e7824 */ /* 0x000fd400078e020c */
[----:B------:R-:W-:Y:S05]  /*7220*/  @P6 BRA `(.L_x_671) ;  /* 0x0000000000546947 */ /* 0x000fea0003800000 */
        /* <DEDUP_REMOVED lines=12> */
.L_x_673:
[----:B------:R-:W-:-:S05]  /*72f0*/  IMAD.U32 R20, RZ, RZ, UR20 ;  /* 0x00000014ff147e24 */ /* 0x000fca000f8e00ff */
[----:B------:R-:W-:-:S13]  /*7300*/  ISETP.NE.AND P6, PT, R20, 0x1, PT ;  /* 0x000000011400780c */ /* 0x000fda0003fc5270 */
[----:B------:R-:W0:Y:S02]  /*7310*/  @P6 LDC.64 R10, c[0x0][0x9e8] ;  /* 0x00027a00ff0a6b82 */ /* 0x000e240000000a00 */
[----:B0-----:R-:W-:-:S05]  /*7320*/  @P6 IMAD.HI.U32 R10, R12, R10, RZ ;  /* 0x0000000a0c0a6227 */ /* 0x001fca00078e00ff */
[----:B------:R-:W-:-:S07]  /*7330*/  @P6 SHF.R.U32.HI R12, RZ, R11, R10 ;  /* 0x0000000bff0c6219 */ /* 0x000fce000001160a */
.L_x_674:
[----:B------:R-:W-:Y:S05]  /*7340*/  BSYNC B0 ;  /* 0x0000000000007941 */ /* 0x000fea0003800000 */
.L_x_672:
[----:B------:R-:W-:-:S05]  /*7350*/  IMAD R9, R12, R20, R9 ;  /* 0x000000140c097224 */ /* 0x000fca00078e0209 */
[----:B------:R-:W-:Y:S02]  /*7360*/  VIADDMNMX R15, R9, R20, R15, PT ;  /* 0x00000014090f7246 */ /* 0x000fe4000380010f */
[----:B------:R-:W-:-:S07]  /*7370*/  VIMNMX R14, R14, R9, !PT ;  /* 0x000000090e0e7248 */ /* 0x000fce0007fe0100 */
.L_x_671:
[----:B------:R-:W-:Y:S02]  /*7380*/  ISETP.GT.AND P1, PT, R14, 0x20, !P1 ;  /* 0x000000200e00780c */ /* 0x000fe40004f24270 */
[----:B------:R-:W-:Y:S02]  /*7390*/  LOP3.LUT P6, RZ, R16, 0x20000, RZ, 0xc0, !PT ;  /* 0x0002000010ff7812 */ /* 0x000fe400078cc0ff */
        /* <DEDUP_REMOVED lines=70> */
[C---:B------:R-:W-:Y:S02]  /*7800*/  ISETP.LT.OR P1, PT, R15.reuse, 0x49, P1 ;  /* 0x000000490f00780c */ /* 0x040fe40000f21670 */
[----:B------:R-:W-:Y:S02]  /*7810*/  FMNMX.FTZ R10, R84, R9, !PT ;  /* 0x00000009540a7209 */ /* 0x000fe40007810000 */
[----:B------:R-:W-:Y:S02]  /*7820*/  FSEL R94, R94, -INF , !P1 ;  /* 0xff8000005e5e7808 */ /* 0x000fe40004800000 */
[----:B------:R-:W-:Y:S02]  /*7830*/  ISETP.GT.AND P1, PT, R14, 0x49, !P6 ;  /* 0x000000490e00780c */ /* 0x000fe40007724270 */
[----:B------:R-:W-:Y:S02]  /*7840*/  LOP3.LUT P6, RZ, R16, 0x40, RZ, 0xc0, !PT ;  /* 0x0000004010ff7812 */ /* 0x000fe400078cc0ff */
        /* <DEDUP_REMOVED lines=19> */
[C---:B------:R-:W-:Y:S02]  /*7980*/  ISETP.GT.AND P1, PT, R14.reuse, 0x58, !P1 ;  /* 0x000000580e00780c */ /* 0x040fe40004f24270 */
[----:B------:R-:W-:Y:S01]  /*7990*/  FMNMX.FTZ R12, R69, R10, !PT ;  /* 0x0000000a450c7209 */ /* 0x000fe20007810000 */
[----:B------:R-:W-:Y:S01]  /*79a0*/  IMAD.U32 R10, RZ, RZ, UR42 ;  /* 0x0000002aff0a7e24 */ /* 0x000fe2000f8e00ff */
[----:B------:R-:W-:Y:S02]  /*79b0*/  ISETP.LT.OR P1, PT, R15, 0x59, P1 ;  /* 0x000000590f00780c */ /* 0x000fe40000f21670 */
[----:B------:R-:W-:Y:S01]  /*79c0*/  ISETP.GT.AND P2, PT, R14, 0x89, !P2 ;  /* 0x000000890e00780c */ /* 0x000fe20005744270 */
[----:B------:R-:W0:Y:S01]  /*79d0*/  SHFL.BFLY PT, R9, R12, 0x2, 0x1f ;  /* 0x0c401f000c097f89 */ /* 0x000e2200000e0000 */
[----:B------:R-:W-:Y:S02]  /*79e0*/  FSEL R102, R102, -INF , !P1 ;  /* 0xff80000066667808 */ /* 0x000fe40004800000 */
[----:B------:R-:W-:-:S02]  /*79f0*/  LOP3.LUT P1, RZ, R16, 0x2000, RZ, 0xc0, !PT ;  /* 0x0000200010ff7812 */ /* 0x000fc4000782c0ff */
[C---:B------:R-:W-:Y:S02]  /*7a00*/  ISETP.LT.OR P2, PT, R15.reuse, 0x8a, P2 ;  /* 0x0000008a0f00780c */ /* 0x040fe40001741670 */
[C---:B------:R-:W-:Y:S02]  /*7a10*/  ISETP.GT.AND P1, PT, R14.reuse, 0x59, !P1 ;  /* 0x000000590e00780c */ /* 0x040fe40004f24270 */
[----:B------:R-:W-:Y:S02]  /*7a20*/  ISETP.GT.AND P3, PT, R14, 0x90, !P3 ;  /* 0x000000900e00780c */ /* 0x000fe40005f64270 */
[----:B------:R-:W-:Y:S02]  /*7a30*/  ISETP.LT.OR P1, PT, R15, 0x5a, P1 ;  /* 0x0000005a0f00780c */ /* 0x000fe40000f21670 */
[----:B------:R-:W-:Y:S02]  /*7a40*/  FSEL R63, R63, -INF , !P2 ;  /* 0xff8000003f3f7808 */ /* 0x000fe40005000000 */
[----:B------:R-:W-:-:S02]  /*7a50*/  FSEL R103, R103, -INF , !P1 ;  /* 0xff80000067677808 */ /* 0x000fc40004800000 */
[----:B------:R-:W-:Y:S02]  /*7a60*/  LOP3.LUT P1, RZ, R16, 0x1000, RZ, 0xc0, !PT ;  /* 0x0000100010ff7812 */ /* 0x000fe4000782c0ff */
[C---:B------:R-:W-:Y:S02]  /*7a70*/  ISETP.GT.AND P4, PT, R14.reuse, 0x91, !P4 ;  /* 0x000000910e00780c */ /* 0x040fe40006784270 */
[C---:B------:R-:W-:Y:S02]  /*7a80*/  ISETP.GT.AND P1, PT, R14.reuse, 0x60, !P1 ;  /* 0x000000600e00780c */ /* 0x040fe40004f24270 */
[----:B------:R-:W-:Y:S02]  /*7a90*/  ISETP.GT.AND P5, PT, R14, 0x98, !P5 ;  /* 0x000000980e00780c */ /* 0x000fe40006fa4270 */
[----:B------:R-:W-:Y:S02]  /*7aa0*/  ISETP.LT.OR P1, PT, R15, 0x61, P1 ;  /* 0x000000610f00780c */ /* 0x000fe40000f21670 */
[----:B0-----:R-:W-:-:S02]  /*7ab0*/  FMNMX.FTZ R20, R12, R9, !PT ;  /* 0x000000090c147209 */ /* 0x001fc40007810000 */
[----:B------:R-:W-:Y:S02]  /*7ac0*/  FSEL R74, R74, -INF , !P1 ;  /* 0xff8000004a4a7808 */ /* 0x000fe40004800000 */
[----:B------:R-:W-:Y:S01]  /*7ad0*/  LOP3.LUT P1, RZ, R16, 0x800, RZ, 0xc0, !PT ;  /* 0x0000080010ff7812 */ /* 0x000fe2000782c0ff */
[----:B------:R-:W0:Y:S01]  /*7ae0*/  SHFL.BFLY PT, R9, R20, 0x1, 0x1f ;  /* 0x0c201f0014097f89 */ /* 0x000e2200000e0000 */
[C---:B------:R-:W-:Y:S02]  /*7af0*/  ISETP.LT.OR P3, PT, R15.reuse, 0x91, P3 ;  /* 0x000000910f00780c */ /* 0x040fe40001f61670 */
[----:B------:R-:W-:Y:S02]  /*7b00*/  ISETP.GT.AND P1, PT, R14, 0x61, !P1 ;  /* 0x000000610e00780c */ /* 0x000fe40004f24270 */
[C---:B------:R-:W-:Y:S02]  /*7b10*/  ISETP.LT.OR P4, PT, R15.reuse, 0x92, P4 ;  /* 0x000000920f00780c */ /* 0x040fe40002781670 */
[----:B------:R-:W-:-:S02]  /*7b20*/  ISETP.LT.OR P1, PT, R15, 0x62, P1 ;  /* 0x000000620f00780c */ /* 0x000fc40000f21670 */
[----:B------:R-:W-:Y:S02]  /*7b30*/  FSEL R66, R66, -INF , !P3 ;  /* 0xff80000042427808 */ /* 0x000fe40005800000 */
[----:B------:R-:W-:Y:S02]  /*7b40*/  FSEL R75, R75, -INF , !P1 ;  /* 0xff8000004b4b7808 */ /* 0x000fe40004800000 */
[----:B------:R-:W-:Y:S02]  /*7b50*/  LOP3.LUT P1, RZ, R16, 0x400, RZ, 0xc0, !PT ;  /* 0x0000040010ff7812 */ /* 0x000fe4000782c0ff */
[----:B------:R-:W-:Y:S02]  /*7b60*/  ISETP.LT.OR P5, PT, R15, 0x99, P5 ;  /* 0x000000990f00780c */ /* 0x000fe40002fa1670 */
[----:B------:R-:W-:Y:S02]  /*7b70*/  ISETP.GT.AND P1, PT, R14, 0x68, !P1 ;  /* 0x000000680e00780c */ /* 0x000fe40004f24270 */
[----:B------:R-:W-:-:S02]  /*7b80*/  FSEL R67, R67, -INF , !P4 ;  /* 0xff80000043437808 */ /* 0x000fc40006000000 */
[----:B------:R-:W-:Y:S02]  /*7b90*/  ISETP.LT.OR P1, PT, R15, 0x69, P1 ;  /* 0x000000690f00780c */ /* 0x000fe40000f21670 */
[----:B------:R-:W-:Y:S02]  /*7ba0*/  FSEL R70, R70, -INF , !P5 ;  /* 0xff80000046467808 */ /* 0x000fe40006800000 */
[----:B------:R-:W-:Y:S02]  /*7bb0*/  FSEL R78, R78, -INF , !P1 ;  /* 0xff8000004e4e7808 */ /* 0x000fe40004800000 */
[----:B------:R-:W-:Y:S02]  /*7bc0*/  LOP3.LUT P1, RZ, R16, 0x200, RZ, 0xc0, !PT ;  /* 0x0000020010ff7812 */ /* 0x000fe4000782c0ff */
[----:B0-----:R-:W-:Y:S02]  /*7bd0*/  FMNMX.FTZ R9, R20, R9, !PT ;  /* 0x0000000914097209 */ /* 0x001fe40007810000 */
[----:B------:R-:W-:-:S03]  /*7be0*/  ISETP.GT.AND P1, PT, R14, 0x69, !P1 ;  /* 0x000000690e00780c */ /* 0x000fc60004f24270 */
[----:B------:R-:W-:Y:S01]  /*7bf0*/  FFMA.FTZ R10, R9, R10, -8 ;  /* 0xc1000000090a7423 */ /* 0x000fe2000001000a */
        /* <DEDUP_REMOVED lines=10> */
[----:B------:R-:W-:Y:S02]  /*7ca0*/  ISETP.GT.AND P1, PT, R14, 0x78, !P6 ;  /* 0x000000780e00780c */ /* 0x000fe40007724270 */
[----:B------:R-:W-:Y:S02]  /*7cb0*/  LOP3.LUT P6, RZ, R16, 0x1000000, RZ, 0xc0, !PT ;  /* 0x0100000010ff7812 */ /* 0x000fe400078cc0ff */
        /* <DEDUP_REMOVED lines=46> */
[----:B------:R-:W-:Y:S02]  /*7fa0*/  ISETP.GT.AND P1, PT, R14, RZ, !P6 ;  /* 0x000000ff0e00720c */ /* 0x000fe40007724270 */
[----:B------:R-:W-:Y:S02]  /*7fb0*/  LOP3.LUT P6, RZ, R16, 0x8000000, RZ, 0xc0, !PT ;  /* 0x0800000010ff7812 */ /* 0x000fe400078cc0ff */
[----:B------:R-:W-:Y:S02]  /*7fc0*/  ISETP.LT.OR P1, PT, R15, 0x1, P1 ;  /* 0x000000010f00780c */ /* 0x000fe40000f21670 */
[----:B------:R-:W-:Y:S02]  /*7fd0*/  ISETP.GT.AND P2, PT, R14, 0x99, !P6 ;  /* 0x000000990e00780c */ /* 0x000fe40007744270 */
[----:B------:R-:W-:-:S02]  /*7fe0*/  FSEL R11, R122, -INF , !P1 ;  /* 0xff8000007a0b7808 */ /* 0x000fc40004800000 */
[----:B------:R-:W-:Y:S02]  /*7ff0*/  FSETP.NEU.FTZ.AND P1, PT, R9, -INF , PT ;  /* 0xff8000000900780b */ /* 0x000fe40003f3d000 */
[----:B------:R-:W-:Y:S02]  /*8000*/  ISETP.LT.OR P2, PT, R15, 0x9a, P2 ;  /* 0x0000009a0f00780c */ /* 0x000fe40001741670 */
[----:B------:R-:W-:Y:S02]  /*8010*/  FSEL R10, R10, RZ, P1 ;  /* 0x000000ff0a0a7208 */ /* 0x000fe40000800000 */
[----:B------:R-:W-:-:S03]  /*8020*/  FSEL R71, R71, -INF , !P2 ;  /* 0xff80000047477808 */ /* 0x000fc60005000000 */
[--C-:B------:R-:W-:Y:S01]  /*8030*/  FFMA.FTZ R20, R124, UR42, -R10.reuse ;  /* 0x0000002a7c147c23 */ /* 0x100fe2000801080a */
[----:B------:R-:W-:Y:S01]  /*8040*/  FMNMX.FTZ R124, R11, R0, !PT ;  /* 0x000000000b7c7209 */ /* 0x000fe20007810000 */
[--C-:B------:R-:W-:Y:S01]  /*8050*/  FFMA.FTZ R12, R121, UR42, -R10.reuse ;  /* 0x0000002a790c7c23 */ /* 0x100fe2000801080a */
[----:B------:R-:W-:-:S01]  /*8060*/  FFMA.FTZ R121, R129, UR42, -R10 ;  /* 0x0000002a81797c23 */ /* 0x000fc2000801080a */
        /* <DEDUP_REMOVED lines=46> */
[----:B------:R-:W-:Y:S01]  /*8350*/  FFMA.FTZ R69, R69, UR42, -R10 ;  /* 0x0000002a45457c23 */ /* 0x000fe2000801080a */
[----:B------:R-:W-:Y:S02]  /*8360*/  MUFU.EX2 R13, R13 ;  /* 0x0000000d000d7308 */ /* 0x000fe40000000800 */
[----:B------:R-:W-:-:S04]  /*8370*/  FMNMX.FTZ R129, R115, R124, !PT ;  /* 0x0000007c73817209 */ /* 0x000fc80007810000 */
[----:B------:R-:W-:Y:S02]  /*8380*/  FMNMX.FTZ R124, R118, R129, !PT ;  /* 0x00000081767c7209 */ /* 0x000fe40007810000 */
        /* <DEDUP_REMOVED lines=33> */
[----:B------:R0:W-:Y:S02]  /*85a0*/  MUFU.EX2 R14, R128 ;  /* 0x00000080000e7308 */ /* 0x0001e40000000800 */
[----:B------:R-:W-:-:S04]  /*85b0*/  FMNMX.FTZ R77, R67, R76, !PT ;  /* 0x0000004c434d7209 */ /* 0x000fc80007810000 */
[----:B------:R-:W-:Y:S01]  /*85c0*/  FMNMX.FTZ R76, R70, R77, !PT ;  /* 0x0000004d464c7209 */ /* 0x000fe20007810000 */
[----:B------:R-:W-:-:S01]  /*85d0*/  FFMA.FTZ R77, R81, UR42, -R10 ;  /* 0x0000002a514d7c23 */ /* 0x000fc2000801080a */
[----:B------:R-:W-:Y:S01]  /*85e0*/  FFMA.FTZ R81, R85, UR42, -R10 ;  /* 0x0000002a55517c23 */ /* 0x000fe2000801080a */
[----:B------:R-:W-:Y:S01]  /*85f0*/  IMAD.U32 R85, RZ, RZ, UR42 ;  /* 0x0000002aff557e24 */ /* 0x000fe2000f8e00ff */
[----:B------:R-:W-:Y:S01]  /*8600*/  FMNMX.FTZ R124, R71, R76, !PT ;  /* 0x0000004c477c7209 */ /* 0x000fe20007810000 */
[----:B------:R-:W-:Y:S04]  /*8610*/  MUFU.EX2 R112, R112 ;  /* 0x0000007000707308 */ /* 0x000fe80000000800 */
[----:B------:R-:W1:Y:S04]  /*8620*/  SHFL.BFLY PT, R129, R124, 0x2, 0x1f ;  /* 0x0c401f007c817f89 */ /* 0x000e6800000e0000 */
[----:B------:R-:W-:Y:S08]  /*8630*/  MUFU.EX2 R76, R132 ;  /* 0x00000084004c7308 */ /* 0x000ff00000000800 */
[----:B------:R-:W-:Y:S08]  /*8640*/  MUFU.EX2 R113, R113 ;  /* 0x0000007100717308 */ /* 0x000ff00000000800 */
[----:B------:R-:W-:Y:S01]  /*8650*/  MUFU.EX2 R116, R116 ;  /* 0x0000007400747308 */ /* 0x000fe20000000800 */
[----:B-1----:R-:W-:-:S02]  /*8660*/  FMNMX.FTZ R129, R124, R129, !PT ;  /* 0x000000817c817209 */ /* 0x002fc40007810000 */
[----:B------:R-:W-:-:S05]  /*8670*/  FSEL R124, R9, RZ, P1 ;  /* 0x000000ff097c7208 */ /* 0x000fca0000800000 */
[----:B------:R-:W-:Y:S01]  /*8680*/  MUFU.EX2 R117, R117 ;  /* 0x0000007500757308 */ /* 0x000fe20000000800 */
[----:B------:R-:W1:Y:S01]  /*8690*/  SHFL.BFLY PT, R84, R129, 0x1, 0x1f ;  /* 0x0c201f0081547f89 */ /* 0x000e6200000e0000 */
[----:B------:R-:W-:-:S06]  /*86a0*/  FADD.FTZ R124, -R124, R3 ;  /* 0x000000037c7c7221 */ /* 0x000fcc0000010100 */
[----:B------:R-:W-:Y:S08]  /*86b0*/  MUFU.EX2 R3, R69 ;  /* 0x0000004500037308 */ /* 0x000ff00000000800 */
[----:B------:R-:W-:Y:S08]  /*86c0*/  MUFU.EX2 R88, R88 ;  /* 0x0000005800587308 */ /* 0x000ff00000000800 */
[----:B------:R-:W-:Y:S01]  /*86d0*/  MUFU.EX2 R89, R89 ;  /* 0x0000005900597308 */ /* 0x000fe20000000800 */
[----:B-1----:R-:W-:Y:S01]  /*86e0*/  FMNMX.FTZ R10, R129, R84, !PT ;  /* 0x00000054810a7209 */ /* 0x002fe20007810000 */
[----:B------:R-:W-:-:S03]  /*86f0*/  FMUL.FTZ R84, R124, UR42 ;  /* 0x0000002a7c547c20 */ /* 0x000fc60008410000 */
[C---:B------:R-:W-:Y:S01]  /*8700*/  FSETP.NEU.FTZ.AND P1, PT, R10.reuse, -INF , PT ;  /* 0xff8000000a00780b */ /* 0x040fe20003f3d000 */
[----:B------:R-:W-:-:S02]  /*8710*/  FFMA.FTZ R85, R10, R85, -8 ;  /* 0xc10000000a557423 */ /* 0x000fc40000010055 */
[----:B------:R-:W1:Y:S03]  /*8720*/  MUFU.EX2 R84, R84 ;  /* 0x0000005400547308 */ /* 0x000e660000000800 */
[----:B------:R-:W-:-:S05]  /*8730*/  FSEL R124, R85, RZ, P1 ;  /* 0x000000ff557c7208 */ /* 0x000fca0000800000 */
[--C-:B------:R-:W-:Y:S01]  /*8740*/  FFMA.FTZ R129, R126, UR42, -R124.reuse ;  /* 0x0000002a7e817c23 */ /* 0x100fe2000801087c */
[----:B------:R-:W-:-:S01]  /*8750*/  FFMA.FTZ R126, R127, UR42, -R124 ;  /* 0x0000002a7f7e7c23 */ /* 0x000fc2000801087c */
[----:B------:R-:W-:Y:S01]  /*8760*/  FSEL R127, R10, RZ, P1 ;  /* 0x000000ff0a7f7208 */ /* 0x000fe20000800000 */
[----:B0-----:R-:W-:-:S01]  /*8770*/  FFMA.FTZ R128, R11, UR42, -R124 ;  /* 0x0000002a0b807c23 */ /* 0x001fc2000801087c */
[--C-:B------:R-:W-:Y:S01]  /*8780*/  FFMA.FTZ R11, R123, UR42, -R124.reuse ;  /* 0x0000002a7b0b7c23 */ /* 0x100fe2000801087c */
[----:B------:R0:W-:Y:S01]  /*8790*/  MUFU.EX2 R69, R129 ;  /* 0x0000008100457308 */ /* 0x0001e20000000800 */
[----:B------:R-:W-:-:S01]  /*87a0*/  FFMA.FTZ R85, R130, UR42, -R124 ;  /* 0x0000002a82557c23 */ /* 0x000fc2000801087c */
[----:B------:R-:W-:Y:S01]  /*87b0*/  FADD.FTZ R127, -R127, R0 ;  /* 0x000000007f7f7221 */ /* 0x000fe20000010100 */
[----:B------:R-:W-:-:S01]  /*87c0*/  FFMA.FTZ R130, R131, UR42, -R124 ;  /* 0x0000002a83827c23 */ /* 0x000fc2000801087c */
[----:B-1----:R-:W-:Y:S01]  /*87d0*/  FFMA.FTZ R131, R84, R6, R13 ;  /* 0x0000000654837223 */ /* 0x002fe2000001000d */
[----:B------:R-:W-:-:S01]  /*87e0*/  FFMA.FTZ R123, R134, UR42, -R124 ;  /* 0x0000002a867b7c23 */ /* 0x000fc2000801087c */
[----:B------:R-:W-:Y:S01]  /*87f0*/  FMUL.FTZ R127, R127, UR42 ;  /* 0x0000002a7f7f7c20 */ /* 0x000fe20008410000 */
[----:B------:R-:W-:-:S01]  /*8800*/  FFMA.FTZ R132, R135, UR42, -R124 ;  /* 0x0000002a87847c23 */ /* 0x000fc2000801087c */
[----:B------:R-:W-:Y:S01]  /*8810*/  MUFU.EX2 R128, R128 ;  /* 0x0000008000807308 */ /* 0x000fe20000000800 */
[----:B------:R-:W-:-:S01]  /*8820*/  FADD.FTZ R131, R12, R131 ;  /* 0x000000830c837221 */ /* 0x000fc20000010000 */
[--C-:B0-----:R-:W-:Y:S01]  /*8830*/  FFMA.FTZ R129, R94, UR42, -R124.reuse ;  /* 0x0000002a5e817c23 */ /* 0x101fe2000801087c */
[----:B------:R-:W-:-:S01]  /*8840*/  FFMA.FTZ R94, R98, UR42, -R124 ;  /* 0x0000002a625e7c23 */ /* 0x000fc2000801087c */
[----:B------:R-:W-:Y:S01]  /*8850*/  FFMA.FTZ R98, R102, UR42, -R124 ;  /* 0x0000002a66627c23 */ /* 0x000fe2000801087c */
[----:B------:R-:W-:-:S01]  /*8860*/  FADD.FTZ R102, R20, R131 ;  /* 0x0000008314667221 */ /* 0x000fc20000010000 */
        /* <DEDUP_REMOVED lines=10> */
[----:B------:R-:W1:Y:S01]  /*8910*/  MUFU.EX2 R11, R11 ;  /* 0x0000000b000b7308 */ /* 0x000e620000000800 */
        /* <DEDUP_REMOVED lines=16> */
[----:B-1----:R-:W-:-:S01]  /*8a20*/  FADD.FTZ R6, R11, R6 ;  /* 0x000000060b067221 */ /* 0x002fc20000010000 */
[--C-:B------:R-:W-:Y:S01]  /*8a30*/  FFMA.FTZ R59, R59, UR42, -R124.reuse ;  /* 0x0000002a3b3b7c23 */ /* 0x100fe2000801087c */
[----:B------:R-:W-:-:S01]  /*8a40*/  FFMA.FTZ R62, R62, UR42, -R124 ;  /* 0x0000002a3e3e7c23 */ /* 0x000fc2000801087c */
[----:B------:R-:W-:Y:S01]  /*8a50*/  FFMA.FTZ R63, R63, UR42, -R124 ;  /* 0x0000002a3f3f7c23 */ /* 0x000fe2000801087c */
[----:B------:R-:W-:-:S01]  /*8a60*/  FADD.FTZ R5, R69, R6 ;  /* 0x0000000645057221 */ /* 0x000fc20000010000 */
[--C-:B------:R-:W-:Y:S01]  /*8a70*/  FFMA.FTZ R66, R66, UR42, -R124.reuse ;  /* 0x0000002a42427c23 */ /* 0x100fe2000801087c */
[----:B------:R-:W-:-:S01]  /*8a80*/  FFMA.FTZ R67, R67, UR42, -R124 ;  /* 0x0000002a43437c23 */ /* 0x000fc2000801087c */
[----:B------:R-:W1:Y:S01]  /*8a90*/  MUFU.EX2 R130, R130 ;  /* 0x0000008200827308 */ /* 0x000e620000000800 */
[----:B--2---:R-:W-:-:S01]  /*8aa0*/  FADD.FTZ R6, R126, R5 ;  /* 0x000000057e067221 */ /* 0x004fc20000010000 */
[--C-:B------:R-:W-:Y:S01]  /*8ab0*/  FFMA.FTZ R70, R70, UR42, -R124.reuse ;  /* 0x0000002a46467c23 */ /* 0x100fe2000801087c */
[----:B------:R-:W-:-:S05]  /*8ac0*/  FFMA.FTZ R71, R71, UR42, -R124 ;  /* 0x0000002a47477c23 */ /* 0x000fca000801087c */
[----:B------:R-:W2:Y:S01]  /*8ad0*/  MUFU.EX2 R123, R123 ;  /* 0x0000007b007b7308 */ /* 0x000ea20000000800 */
[----:B0-----:R-:W-:-:S07]  /*8ae0*/  FADD.FTZ R5, R85, R6 ;  /* 0x0000000655057221 */ /* 0x001fce0000010000 */
[----:B------:R-:W0:Y:S01]  /*8af0*/  MUFU.EX2 R132, R132 ;  /* 0x0000008400847308 */ /* 0x000e220000000800 */
[----:B-1----:R-:W-:-:S07]  /*8b00*/  FADD.FTZ R6, R130, R5 ;  /* 0x0000000582067221 */ /* 0x002fce0000010000 */
[----:B------:R1:W-:Y:S01]  /*8b10*/  MUFU.EX2 R0, R129 ;  /* 0x0000008100007308 */ /* 0x0003e20000000800 */
[----:B--2---:R-:W-:-:S07]  /*8b20*/  FADD.FTZ R5, R123, R6 ;  /* 0x000000067b057221 */ /* 0x004fce0000010000 */
[----:B------:R-:W2:Y:S01]  /*8b30*/  MUFU.EX2 R106, R106 ;  /* 0x0000006a006a7308 */ /* 0x000ea20000000800 */
[----:B-1----:R-:W-:-:S01]  /*8b40*/  FADD.FTZ R129, R21, R102 ;  /* 0x0000006615817221 */ /* 0x002fc20000010000 */
[----:B0-----:R-:W-:-:S03]  /*8b50*/  FADD.FTZ R5, R132, R5 ;  /* 0x0000000584057221 */ /* 0x001fc60000010000 */
[----:B------:R-:W-:-:S03]  /*8b60*/  FADD.FTZ R102, R120, R129 ;  /* 0x0000008178667221 */ /* 0x000fc60000010000 */
[----:B------:R-:W0:Y:S01]  /*8b70*/  MUFU.EX2 R107, R107 ;  /* 0x0000006b006b7308 */ /* 0x000e220000000800 */
[----:B------:R-:W-:-:S04]  /*8b80*/  FADD.FTZ R129, R121, R102 ;  /* 0x0000006679817221 */ /* 0x000fc80000010000 */
[----:B------:R-:W-:-:S03]  /*8b90*/  FADD.FTZ R102, R122, R129 ;  /* 0x000000817a667221 */ /* 0x000fc60000010000 */
[----:B------:R-:W1:Y:S01]  /*8ba0*/  MUFU.EX2 R110, R110 ;  /* 0x0000006e006e7308 */ /* 0x000e620000000800 */
[----:B------:R-:W-:-:S01]  /*8bb0*/  FADD.FTZ R129, R125, R102 ;  /* 0x000000667d817221 */ /* 0x000fc20000010000 */
[----:B--2---:R-:W-:-:S03]  /*8bc0*/  FADD.FTZ R102, R106, R5 ;  /* 0x000000056a667221 */ /* 0x004fc60000010000 */
[----:B------:R-:W-:-:S03]  /*8bd0*/  FADD.FTZ R6, R104, R129 ;  /* 0x0000008168067221 */ /* 0x000fc60000010000 */
[----:B------:R-:W2:Y:S01]  /*8be0*/  MUFU.EX2 R111, R111 ;  /* 0x0000006f006f7308 */ /* 0x000ea20000000800 */
[----:B------:R-:W-:-:S01]  /*8bf0*/  FADD.FTZ R5, R105, R6 ;  /* 0x0000000669057221 */ /* 0x000fc20000010000 */
[----:B0-----:R-:W-:-:S03]  /*8c00*/  FADD.FTZ R129, R107, R102 ;  /* 0x000000666b817221 */ /* 0x001fc60000010000 */
[----:B------:R-:W-:-:S03]  /*8c10*/  FADD.FTZ R6, R108, R5 ;  /* 0x000000056c067221 */ /* 0x000fc60000010000 */
[----:B------:R-:W0:Y:S01]  /*8c20*/  MUFU.EX2 R114, R114 ;  /* 0x0000007200727308 */ /* 0x000e220000000800 */
[----:B-1----:R-:W-:-:S01]  /*8c30*/  FADD.FTZ R102, R110, R129 ;  /* 0x000000816e667221 */ /* 0x002fc20000010000 */
[----:B------:R-:W-:-:S04]  /*8c40*/  FADD.FTZ R5, R109, R6 ;  /* 0x000000066d057221 */ /* 0x000fc80000010000 */
[----:B------:R-:W-:Y:S02]  /*8c50*/  FADD.FTZ R6, R112, R5 ;  /* 0x0000000570067221 */ /* 0x000fe40000010000 */
[----:B------:R-:W1:Y:S01]  /*8c60*/  MUFU.EX2 R115, R115 ;  /* 0x0000007300737308 */ /* 0x000e620000000800 */
[----:B--2---:R-:W-:-:S01]  /*8c70*/  FADD.FTZ R129, R111, R102 ;  /* 0x000000666f817221 */ /* 0x004fc20000010000 */
[----:B------:R-:W-:-:S04]  /*8c80*/  FADD.FTZ R5, R113, R6 ;  /* 0x0000000671057221 */ /* 0x000fc80000010000 */
[----:B------:R-:W-:Y:S02]  /*8c90*/  FADD.FTZ R6, R116, R5 ;  /* 0x0000000574067221 */ /* 0x000fe40000010000 */
[----:B------:R-:W2:Y:S01]  /*8ca0*/  MUFU.EX2 R118, R118 ;  /* 0x0000007600767308 */ /* 0x000ea20000000800 */
[----:B0-----:R-:W-:-:S01]  /*8cb0*/  FADD.FTZ R102, R114, R129 ;  /* 0x0000008172667221 */ /* 0x001fc20000010000 */
[----:B------:R-:W-:-:S04]  /*8cc0*/  FADD.FTZ R5, R117, R6 ;  /* 0x0000000675057221 */ /* 0x000fc80000010000 */
[----:B------:R-:W-:Y:S02]  /*8cd0*/  FADD.FTZ R6, R88, R5 ;  /* 0x0000000558067221 */ /* 0x000fe40000010000 */
[----:B------:R-:W0:Y:S01]  /*8ce0*/  MUFU.EX2 R119, R119 ;  /* 0x0000007700777308 */ /* 0x000e220000000800 */
[----:B-1----:R-:W-:-:S01]  /*8cf0*/  FADD.FTZ R129, R115, R102 ;  /* 0x0000006673817221 */ /* 0x002fc20000010000 */
[----:B------:R-:W-:-:S06]  /*8d00*/  FADD.FTZ R5, R89, R6 ;  /* 0x0000000659057221 */ /* 0x000fcc0000010000 */
[----:B------:R-:W1:Y:S01]  /*8d10*/  MUFU.EX2 R90, R90 ;  /* 0x0000005a005a7308 */ /* 0x000e620000000800 */
[----:B--2---:R-:W-:-:S07]  /*8d20*/  FADD.FTZ R102, R118, R129 ;  /* 0x0000008176667221 */ /* 0x004fce0000010000 */
[----:B------:R-:W2:Y:S01]  /*8d30*/  MUFU.EX2 R91, R91 ;  /* 0x0000005b005b7308 */ /* 0x000ea20000000800 */
[----:B0-----:R-:W-:-:S07]  /*8d40*/  FADD.FTZ R129, R119, R102 ;  /* 0x0000006677817221 */ /* 0x001fce0000010000 */
[----:B------:R-:W0:Y:S01]  /*8d50*/  MUFU.EX2 R92, R92 ;  /* 0x0000005c005c7308 */ /* 0x000e220000000800 */
[----:B-1----:R-:W-:-:S07]  /*8d60*/  FADD.FTZ R102, R90, R129 ;  /* 0x000000815a667221 */ /* 0x002fce0000010000 */
[----:B------:R-:W1:Y:S01]  /*8d70*/  MUFU.EX2 R93, R93 ;  /* 0x0000005d005d7308 */ /* 0x000e620000000800 */
[----:B--2---:R-:W-:-:S04]  /*8d80*/  FADD.FTZ R129, R91, R102 ;  /* 0x000000665b817221 */ /* 0x004fc80000010000 */
[----:B------:R-:W-:-:S03]  /*8d90*/  FADD.FTZ R102, R0, R129 ;  /* 0x0000008100667221 */ /* 0x000fc60000010000 */
        /* <DEDUP_REMOVED lines=27> */
[----:B-1----:R-:W-:-:S04]  /*8f50*/  FADD.FTZ R5, R73, R6 ;  /* 0x0000000649057221 */ /* 0x002fc80000010000 */
[----:B------:R-:W-:-:S03]  /*8f60*/  FADD.FTZ R6, R14, R5 ;  /* 0x000000050e067221 */ /* 0x000fc60000010000 */
        /* <DEDUP_REMOVED lines=49> */
[----:B------:R-:W-:Y:S01]  /*9280*/  FADD.FTZ R6, R3, R6 ;  /* 0x0000000603067221 */ /* 0x000fe20000010000 */
[----:B--2---:R-:W-:-:S04]  /*9290*/  FADD.FTZ R102, R70, R129 ;  /* 0x0000008146667221 */ /* 0x004fc80000010000 */
[----:B0-----:R-:W-:Y:S01]  /*92a0*/  FADD.FTZ R5, R71, R102 ;  /* 0x0000006647057221 */ /* 0x001fe20000010000 */
[----:B------:R-:W-:Y:S06]  /*92b0*/  @!P0 BRA `(.L_x_675) ;  /* 0x0000000000048947 */ /* 0x000fec0003800000 */
[----:B------:R-:W-:Y:S01]  /*92c0*/  BPT.TRAP 0x1 ;  /* 0x000000040000795c */ /* 0x000fe20000300000 */
.L_x_675:
[----:B------:R-:W-:Y:S01]  /*92d0*/  UIADD3 UR6, UR11, 0x13260, URZ ;  /* 0x000132600b067890 */ /* 0x000fe2000fffe03f */
[----:B------:R-:W-:Y:S01]  /*92e0*/  ISETP.GT.AND P1, PT, R4, UR25, PT ;  /* 0x0000001904007c0c */ /* 0x000fe2000bf24270 */
[----:B------:R-:W-:Y:S01]  /*92f0*/  UMOV UR36, UR23 ;  /* 0x0000001700247c82 */ /* 0x000fe20008000000 */
[----:B------:R-:W-:Y:S01]  /*9300*/  F2FP.SATFINITE.E4M3.F32.PACK_AB_MERGE_C R0, R95, R0, RZ ;  /* 0x000000005f00723e */ /* 0x000fe200048070ff */
[----:B------:R-:W-:Y:S01]  /*9310*/  UPRMT UR6, UR44, 0x654, UR6 ;  /* 0x000006542c067896 */ /* 0x000fe20008000006 */
[----:B------:R-:W-:Y:S01]  /*9320*/  F2FP.SATFINITE.E4M3.F32.PACK_AB_MERGE_C R3, R3, R68, RZ ;  /* 0x000000440303723e */ /* 0x000fe200048070ff */
[----:B------:R-:W-:Y:S01]  /*9330*/  UMOV UR37, UR24 ;  /* 0x0000001800257c82 */ /* 0x000fe20008000000 */
[----:B------:R-:W-:Y:S01]  /*9340*/  F2FP.SATFINITE.E4M3.F32.PACK_AB_MERGE_C R20, R21, R20, RZ ;  /* 0x000000141514723e */ /* 0x000fe200048070ff */
[-C--:B------:R-:W-:Y:S01]  /*9350*/  FMUL.FTZ R24, R24, R84.reuse ;  /* 0x0000005418187220 */ /* 0x080fe20000410000 */
[----:B------:R-:W-:Y:S01]  /*9360*/  F2FP.SATFINITE.E4M3.F32.PACK_AB_MERGE_C R69, R126, R69, RZ ;  /* 0x000000457e45723e */ /* 0x000fe200048070ff */
[----:B------:R-:W-:Y:S01]  /*9370*/  FMUL.FTZ R25, R25, R84 ;  /* 0x0000005419197220 */ /* 0x000fe20000410000 */
[----:B------:R-:W-:Y:S01]  /*9380*/  F2FP.SATFINITE.E4M3.F32.PACK_AB_MERGE_C R122, R125, R122, RZ ;  /* 0x0000007a7d7a723e */ /* 0x000fe200048070ff */
[----:B------:R-:W-:Y:S01]  /*9390*/  FMUL.FTZ R28, R28, R84 ;  /* 0x000000541c1c7220 */ /* 0x000fe20000410000 */
[----:B------:R-:W-:Y:S01]  /*93a0*/  F2FP.SATFINITE.E4M3.F32.PACK_AB_MERGE_C R123, R132, R123, RZ ;  /* 0x0000007b847b723e */ /* 0x000fe200048070ff */
[----:B------:R-:W-:Y:S01]  /*93b0*/  SYNCS.ARRIVE.TRANS64.RED.A1T0 RZ, [UR6], RZ ;  /* 0x000000ffffff79a7 */ /* 0x000fe20008100406 */
        /* <DEDUP_REMOVED lines=27> */
[----:B------:R-:W-:Y:S01]  /*9570*/  VIADD R4, R4, 0xffffffff ;  /* 0xffffffff04047836 */ /* 0x000fe20000000000 */
[----:B------:R-:W-:Y:S01]  /*9580*/  F2FP.SATFINITE.E4M3.F32.PACK_AB_MERGE_C R145, R91, R90, R0 ;  /* 0x0000005a5b91723e */ /* 0x000fe20004807000 */
[-C--:B------:R-:W-:Y:S01]  /*9590*/  FMUL.FTZ R26, R26, R127.reuse ;  /* 0x0000007f1a1a7220 */ /* 0x080fe20000410000 */
[----:B------:R-:W-:Y:S01]  /*95a0*/  F2FP.SATFINITE.E4M3.F32.PACK_AB_MERGE_C R138, R65, R64, R3 ;  /* 0x00000040418a723e */ /* 0x000fe20004807003 */
[----:B------:R-:W-:Y:S01]  /*95b0*/  FMUL.FTZ R27, R27, R127 ;  /* 0x0000007f1b1b7220 */ /* 0x000fe20000410000 */
[----:B------:R-:W-:Y:S01]  /*95c0*/  F2FP.SATFINITE.E4M3.F32.PACK_AB_MERGE_C R152, R12, R13, R20 ;  /* 0x0000000d0c98723e */ /* 0x000fe20004807014 */
[-C--:B------:R-:W-:Y:S01]  /*95d0*/  FMUL.FTZ R30, R30, R127.reuse ;  /* 0x0000007f1e1e7220 */ /* 0x080fe20000410000 */
        /* <DEDUP_REMOVED lines=25> */
[----:B------:R-:W-:Y:S01]  /*9770*/  FMUL.FTZ R55, R55, R127 ;  /* 0x0000007f37377220 */ /* 0x000fe20000410000 */
[----:B------:R-:W-:Y:S01]  /*9780*/  F2FP.SATFINITE.E4M3.F32.PACK_AB_MERGE_C R143, R83, R82, R86 ;  /* 0x00000052538f723e */ /* 0x000fe20004807056 */
[----:B------:R-:W-:Y:S01]  /*9790*/  IMAD.MOV.U32 R0, RZ, RZ, R10 ;  /* 0x000000ffff007224 */ /* 0x000fe200078e000a */
[----:B------:R-:W-:Y:S01]  /*97a0*/  F2FP.SATFINITE.E4M3.F32.PACK_AB_MERGE_C R136, R57, R56, R60 ;  /* 0x000000383988723e */ /* 0x000fe2000480703c */
[----:B------:R-:W-:Y:S01]  /*97b0*/  IMAD.MOV.U32 R3, RZ, RZ, R9 ;  /* 0x000000ffff037224 */ /* 0x000fe200078e0009 */
[----:B------:R-:W-:-:S02]  /*97c0*/  F2FP.SATFINITE.E4M3.F32.PACK_AB_MERGE_C R137, R59, R58, R62 ;  /* 0x0000003a3b89723e */ /* 0x000fc4000480703e */
[----:B------:R-:W-:Y:S01]  /*97d0*/  F2FP.SATFINITE.E4M3.F32.PACK_AB_MERGE_C R139, R67, R66, R70 ;  /* 0x00000042438b723e */ /* 0x000fe20004807046 */
[----:B------:R-:W-:Y:S06]  /*97e0*/  @P1 BRA `(.L_x_676) ;  /* 0xffffffc000481947 */ /* 0x000fec000383ffff */
[----:B------:R-:W-:Y:S01]  /*97f0*/  IMAD.MOV.U32 R0, RZ, RZ, R10 ;  /* 0x000000ffff007224 */ /* 0x000fe200078e000a */
[----:B------:R-:W-:Y:S01]  /*9800*/  UMOV UR37, UR24 ;  /* 0x0000001800257c82 */ /* 0x000fe20008000000 */
[----:B------:R-:W-:Y:S01]  /*9810*/  IMAD.MOV.U32 R3, RZ, RZ, R9 ;  /* 0x000000ffff037224 */ /* 0x000fe200078e0009 */
[----:B------:R-:W-:-:S06]  /*9820*/  UMOV UR36, UR23 ;  /* 0x0000001700247c82 */ /* 0x000fcc0008000000 */
.L_x_658:
[----:B------:R-:W-:Y:S01]  /*9830*/  ULDC UR6, c[0x0][0x448] ;  /* 0x0001120000067ab9 */ /* 0x000fe20000000800 */
[----:B------:R-:W-:Y:S01]  /*9840*/  IADD3 R8, R17, 0x1, -R8 ;  /* 0x0000000111087810 */ /* 0x000fe20007ffe808 */
[----:B------:R-:W-:Y:S01]  /*9850*/  UISETP.NE.AND UP0, UPT, UR6, 0x1, UPT ;  /* 0x000000010600788c */ /* 0x000fe2000bf05270 */
[----:B------:R-:W-:Y:S02]  /*9860*/  ULDC UR11, c[0x0][0x9e4] ;  /* 0x00027900000b7ab9 */ /* 0x000fe40000000800 */
[----:B------:R-:W-:Y:S01]  /*9870*/  R2UR UR12, R8 ;  /* 0x00000000080c72ca */ /* 0x000fe200000e0000 */
[----:B------:R-:W-:Y:S02]  /*9880*/  UISETP.GE.AND UP1, UPT, UR11, 0x1, UPT ;  /* 0x000000010b00788c */ /* 0x000fe4000bf26270 */
[----:B------:R-:W-:-:S04]  /*9890*/  UIADD3 UR10, UR41, 0xbf, URZ ;  /* 0x000000bf290a7890 */ /* 0x000fc8000fffe03f */
[----:B------:R-:W-:Y:S01]  /*98a0*/  PLOP3.LUT P1, PT, PT, PT, UP1, 0x40, 0x0 ;  /* 0x000000000000781c */ /* 0x000fe20003f2e818 */
[----:B------:R-:W-:Y:S01]  /*98b0*/  @UP0 ULDC UR6, c[0x0][0x44c] ;  /* 0x0001130000060ab9 */ /* 0x000fe20000000800 */
[----:B------:R-:W-:Y:S01]  /*98c0*/  @UP0 ULDC UR13, c[0x0][0x450] ;  /* 0x00011400000d0ab9 */ /* 0x000fe20000000800 */
[----:B------:R-:W-:-:S04]  /*98d0*/  UIMAD.WIDE.U32 UR6, UR10, UR6, URZ ;  /* 0x000000060a0672a5 */ /* 0x000fc8000f8e003f */
[----:B------:R-:W-:-:S04]  /*98e0*/  @UP0 USHF.R.U32.HI UR10, URZ, UR13, UR7 ;  /* 0x0000000d3f0a0299 */ /* 0x000fc80008011607 */
[----:B------:R-:W-:-:S04]  /*98f0*/  UIADD3 UR10, UR12, UR10, URZ ;  /* 0x0000000a0c0a7290 */ /* 0x000fc8000fffe03f */
[----:B------:R-:W-:Y:S01]  /*9900*/  UIADD3 UR21, UR10, -UR21, URZ ;  /* 0x800000150a157290 */ /* 0x000fe2000fffe03f */
[----:B------:R-:W-:Y:S11]  /*9910*/  @P1 BRA `(.L_x_677) ;  /* 0x0000000000441947 */ /* 0x000ff60003800000 */
[----:B------:R-:W-:-:S06]  /*9920*/  UISETP.GT.AND UP2, UPT, UR10, -0x1, UPT ;  /* 0xffffffff0a00788c */ /* 0x000fcc000bf44270 */
[----:B------:R-:W-:-:S13]  /*9930*/  PLOP3.LUT P1, PT, PT, PT, UP2, 0x80, 0x0 ;  /* 0x000000000000781c */ /* 0x000fda0003f2f028 */
[----:B------:R-:W-:Y:S05]  /*9940*/  @P1 BRA `(.L_x_678) ;  /* 0x00000000001c1947 */ /* 0x000fea0003800000 */
[----:B------:R-:W-:Y:S02]  /*9950*/  UISETP.NE.AND UP2, UPT, UR11, 0x1, UPT ;  /* 0x000000010b00788c */ /* 0x000fe4000bf45270 */
[----:B------:R-:W-:-:S09]  /*9960*/  ULOP3.LUT UR10, URZ, UR10, URZ, 0x33, !UPT ;  /* 0x0000000a3f0a7292 */ /* 0x000fd2000f8e333f */
[----:B------:R-:W-:Y:S02]  /*9970*/  @UP2 ULDC.64 UR12, c[0x0][0x9e8] ;  /* 0x00027a00000c2ab9 */ /* 0x000fe40000000a00 */
[----:B------:R-:W-:-:S04]  /*9980*/  UIMAD.WIDE.U32 UR6, UR10, UR12, URZ ;  /* 0x0000000c0a0672a5 */ /* 0x000fc8000f8e003f */
[----:B------:R-:W-:-:S04]  /*9990*/  @UP2 USHF.R.U32.HI UR10, URZ, UR13, UR7 ;  /* 0x0000000d3f0a2299 */ /* 0x000fc80008011607 */
[----:B------:R-:W-:Y:S01]  /*99a0*/  ULOP3.LUT UR10, URZ, UR10, URZ, 0x33, !UPT ;  /* 0x0000000a3f0a7292 */ /* 0x000fe2000f8e333f */
[----:B------:R-:W-:Y:S11]  /*99b0*/  BRA `(.L_x_679) ;  /* 0x0000000000107947 */ /* 0x000ff60003800000 */
.L_x_678:
[----:B------:R-:W-:-:S11]  /*99c0*/  UISETP.NE.AND UP2, UPT, UR11, 0x1, UPT ;  /* 0x000000010b00788c */ /* 0x000fd6000bf45270 */
[----:B------:R-:W-:Y:S02]  /*99d0*/  @UP2 ULDC.64 UR12, c[0x0][0x9e8] ;  /* 0x00027a00000c2ab9 */ /* 0x000fe40000000a00 */
[----:B------:R-:W-:-:S04]  /*99e0*/  UIMAD.WIDE.U32 UR6, UR10, UR12, URZ ;  /* 0x0000000c0a0672a5 */ /* 0x000fc8000f8e003f */
[----:B------:R-:W-:-:S12]  /*99f0*/  @UP2 USHF.R.U32.HI UR10, URZ, UR13, UR7 ;  /* 0x0000000d3f0a2299 */ /* 0x000fd80008011607 */
.L_x_679:
[----:B------:R-:W-:-:S04]  /*9a00*/  UIMAD UR10, UR10, UR11, URZ ;  /* 0x0000000b0a0a72a4 */ /* 0x000fc8000f8e023f */
[----:B------:R-:W-:-:S04]  /*9a10*/  UISETP.LT.AND UP2, UPT, UR21, UR10, UPT ;  /* 0x0000000a1500728c */ /* 0x000fc8000bf41270 */
[----:B------:R-:W-:-:S12]  /*9a20*/  USEL UR21, UR21, UR10, !UP2 ;  /* 0x0000000a15157287 */ /* 0x000fd8000d000000 */
.L_x_677:
[----:B------:R-:W-:-:S04]  /*9a30*/  UIADD3 UR6, UR21, 0x9f, URZ ;  /* 0x0000009f15067890 */ /* 0x000fc8000fffe03f */
[----:B------:R-:W-:-:S04]  /*9a40*/  UIMAD.WIDE UR6, UR6, 0x66666667, URZ ;  /* 0x66666667060678a5 */ /* 0x000fc8000f8e023f */
[----:B------:R-:W-:-:S04]  /*9a50*/  USHF.R.U32.HI UR6, URZ, 0x1f, UR7 ;  /* 0x0000001f3f067899 */ /* 0x000fc80008011607 */
[----:B------:R-:W-:-:S04]  /*9a60*/  ULEA.HI.SX32 UR6, UR7, UR6, 0x1a ;  /* 0x0000000607067291 */ /* 0x000fc8000f8fd23f */
[----:B------:R-:W-:-:S04]  /*9a70*/  UISETP.LT.AND UP2, UPT, UR43, UR6, UPT ;  /* 0x000000062b00728c */ /* 0x000fc8000bf41270 */
[----:B------:R-:W-:-:S06]  /*9a80*/  USEL UR21, UR43, UR6, !UP2 ;  /* 0x000000062b157287 */ /* 0x000fcc000d000000 */
[----:B------:R-:W-:-:S13]  /*9a90*/  ISETP.GE.AND P1, PT, R4, UR21, PT ;  /* 0x0000001504007c0c */ /* 0x000fda000bf26270 */
[----:B------:R-:W-:Y:S05]  /*9aa0*/  @!P1 BRA `(.L_x_680) ;  /* 0x0000002000989947 */ /* 0x000fea0003800000 */
[----:B------:R-:W-:Y:S01]  /*9ab0*/  IMAD.MOV.U32 R9, RZ, RZ, R0 ;  /* 0x000000ffff097224 */ /* 0x000fe200078e0000 */
[----:B------:R-:W-:Y:S01]  /*9ac0*/  UMOV UR23, UR36 ;  /* 0x0000002400177c82 */ /* 0x000fe20008000000 */
[----:B------:R-:W-:Y:S01]  /*9ad0*/  IMAD.MOV.U32 R8, RZ, RZ, R3 ;  /* 0x000000ffff087224 */ /* 0x000fe200078e0003 */
[----:B------:R-:W-:-:S06]  /*9ae0*/  UMOV UR22, UR37 ;  /* 0x0000002500167c82 */ /* 0x000fcc0008000000 */
.L_x_690:
[----:B------:R-:W-:-:S04]  /*9af0*/  UIADD3 UR6, UR22, 0x1, URZ ;  /* 0x0000000116067890 */ /* 0x000fc8000fffe03f */
[----:B------:R-:W-:-:S04]  /*9b00*/  UISETP.NE.AND UP2, UPT, UR6, 0x2, UPT ;  /* 0x000000020600788c */ /* 0x000fc8000bf45270 */
[----:B------:R-:W-:Y:S02]  /*9b10*/  USEL UR36, URZ, 0x1, UP2 ;  /* 0x000000013f247887 */ /* 0x000fe40009000000 */
[----:B------:R-:W-:Y:S02]  /*9b20*/  USEL UR37, UR6, URZ, UP2 ;  /* 0x0000003f06257287 */ /* 0x000fe40009000000 */
[----:B------:R-:W-:Y:S01]  /*9b30*/  ULOP3.LUT UR36, UR23, UR36, URZ, 0x3c, !UPT ;  /* 0x0000002417247292 */ /* 0x000fe2000f8e3c3f */
[----:B------:R-:W-:Y:S11]  /*9b40*/  @!P0 BRA `(.L_x_681) ;  /* 0x0000000000048947 */ /* 0x000ff60003800000 */
[----:B------:R-:W-:Y:S01]  /*9b50*/  BPT.TRAP 0x1 ;  /* 0x000000040000795c */ /* 0x000fe20000300000 */
.L_x_681:
[----:B------:R-:W-:Y:S01]  /*9b60*/  ULEA UR20, UR37, UR45, 0x3 ;  /* 0x0000002d25147291 */ /* 0x000fe2000f8e183f */
[----:B------:R-:W-:-:S05]  /*9b70*/  IMAD.U32 R0, RZ, RZ, UR36 ;  /* 0x00000024ff007e24 */ /* 0x000fca000f8e00ff */
[----:B------:R-:W-:-:S04]  /*9b80*/  SHF.L.U32 R0, R0, 0x1f, RZ ;  /* 0x0000001f00007819 */ /* 0x000fc800000006ff */
[----:B------:R0:W1:Y:S01]  /*9b90*/  SYNCS.PHASECHK.TRANS64.TRYWAIT P1, [UR20+0x13230], R0 ;  /* 0x01323000ff0075a7 */ /* 0x0000620008020154 */
[----:B------:R-:W-:Y:S05]  /*9ba0*/  @!P0 BRA `(.L_x_682) ;  /* 0x0000000000048947 */ /* 0x000fea0003800000 */
[----:B------:R-:W-:Y:S01]  /*9bb0*/  BPT.TRAP 0x1 ;  /* 0x000000040000795c */ /* 0x000fe20000300000 */
.L_x_682:
[----:B-1----:R-:W-:Y:S05]  /*9bc0*/  @P1 BRA `(.L_x_683) ;  /* 0x0000000000081947 */ /* 0x002fea0003800000 */
[----:B------:R-:W1:Y:S02]  /*9bd0*/  SYNCS.PHASECHK.TRANS64.TRYWAIT P1, [UR20+0x13230], R0 ;  /* 0x01323000ff0075a7 */ /* 0x000e640008020154 */
[----:B-1----:R-:W-:Y:S05]  /*9be0*/  @!P1 BRA `(.L_x_684) ;  /* 0x000000bc00709947 */ /* 0x002fea0003800000 */
.L_x_683:
        /* <DEDUP_REMOVED lines=64> */
.L_x_685:
[----:B------:R-:W-:Y:S01]  /*9ff0*/  ULEA UR11, UR22, UR45, 0x3 ;  /* 0x0000002d160b7291 */ /* 0x000fe2000f8e183f */
[----:B01----:R-:W-:-:S05]  /*a000*/  IMAD.U32 R0, RZ, RZ, UR23 ;  /* 0x00000017ff007e24 */ /* 0x003fca000f8e00ff */
[----:B------:R-:W-:-:S04]  /*a010*/  SHF.L.U32 R0, R0, 0x1f, RZ ;  /* 0x0000001f00007819 */ /* 0x000fc800000006ff */
[----:B------:R0:W1:Y:S01]  /*a020*/  SYNCS.PHASECHK.TRANS64.TRYWAIT P1, [UR11+0x13250], R0 ;  /* 0x01325000ff0075a7 */ /* 0x000062000802014b */
[----:B------:R-:W-:Y:S05]  /*a030*/  @!P0 BRA `(.L_x_686) ;  /* 0x0000000000048947 */ /* 0x000fea0003800000 */
[----:B------:R-:W-:Y:S01]  /*a040*/  BPT.TRAP 0x1 ;  /* 0x000000040000795c */ /* 0x000fe20000300000 */
.L_x_686:
[----:B-1----:R-:W-:Y:S05]  /*a050*/  @P1 BRA `(.L_x_687) ;  /* 0x0000000000081947 */ /* 0x002fea0003800000 */
[----:B------:R-:W1:Y:S02]  /*a060*/  SYNCS.PHASECHK.TRANS64.TRYWAIT P1, [UR11+0x13250], R0 ;  /* 0x01325000ff0075a7 */ /* 0x000e64000802014b */
[----:B-1----:R-:W-:Y:S05]  /*a070*/  @!P1 BRA `(.L_x_688) ;  /* 0x000000b800649947 */ /* 0x002fea0003800000 */
.L_x_687:
[----:B01----:R-:W-:Y:S01]  /*a080*/  FMNMX.FTZ R0, R120, R8, !PT ;  /* 0x0000000878007209 */ /* 0x003fe20007810000 */
[----:B------:R-:W-:Y:S01]  /*a090*/  UIADD3 UR6, UR45, 0x1000, URZ ;  /* 0x000010002d067890 */ /* 0x000fe2000fffe03f */
[----:B------:R-:W-:Y:S01]  /*a0a0*/  WARPGROUP.ARRIVE ;  /* 0x00000000000079c5 */ /* 0x000fe20000000000 */
[----:B------:R-:W-:Y:S01]  /*a0b0*/  UMOV UR7, 0xc0000010 ;  /* 0xc000001000077882 */ /* 0x000fe20000000000 */
[----:B------:R-:W-:Y:S01]  /*a0c0*/  FMNMX.FTZ R3, R121, R0, !PT ;  /* 0x0000000079037209 */ /* 0x000fe20007810000 */
[----:B------:R-:W-:Y:S01]  /*a0d0*/  USHF.R.U32.HI UR6, URZ, 0x4, UR6 ;  /* 0x000000043f067899 */ /* 0x000fe20008011606 */
[----:B------:R-:W-:Y:S02]  /*a0e0*/  FMNMX.FTZ R0, R122, R9, !PT ;  /* 0x000000097a007209 */ /* 0x000fe40007810000 */
[----:B------:R-:W-:Y:S01]  /*a0f0*/  LOP3.LUT P1, RZ, R23, 0x7f, RZ, 0xc0, !PT ;  /* 0x0000007f17ff7812 */ /* 0x000fe2000782c0ff */
        /* <DEDUP_REMOVED lines=56> */
[----:B------:R-:W-:Y:S01]  /*a480*/  WARPGROUP.ARRIVE ;  /* 0x00000000000079c5 */ /* 0x000fe20000000000 */
[----:B------:R-:W-:-:S02]  /*a490*/  FMNMX.FTZ R0, R76, R3, !PT ;  /* 0x000000034c007209 */ /* 0x000fc40007810000 */
        /* <DEDUP_REMOVED lines=29> */
[----:B------:R-:W-:-:S03]  /*a670*/  FMNMX.FTZ R10, R70, R11, !PT ;  /* 0x0000000b460a7209 */ /* 0x000fc60007810000 */
[----:B------:R-:W0:Y:S01]  /*a680*/  SHFL.BFLY PT, R3, R0, 0x2, 0x1f ;  /* 0x0c401f0000037f89 */ /* 0x000e2200000e0000 */
[----:B------:R-:W-:-:S05]  /*a690*/  FMNMX.FTZ R10, R71, R10, !PT ;  /* 0x0000000a470a7209 */ /* 0x000fca0007810000 */
[----:B------:R-:W1:Y:S01]  /*a6a0*/  SHFL.BFLY PT, R13, R10, 0x2, 0x1f ;  /* 0x0c401f000a0d7f89 */ /* 0x000e6200000e0000 */
[----:B0-----:R-:W-:Y:S01]  /*a6b0*/  FMNMX.FTZ R11, R0, R3, !PT ;  /* 0x00000003000b7209 */ /* 0x001fe20007810000 */
[----:B------:R-:W-:Y:S02]  /*a6c0*/  WARPGROUP.DEPBAR.LE gsb0, 0x0 ;  /* 0x00008000000079c5 */ /* 0x000fe40000010000 */
[----:B------:R-:W-:Y:S02]  /*a6d0*/  WARPGROUP.ARRIVE ;  /* 0x00000000000079c5 */ /* 0x000fe40000000000 */
[----:B------:R-:W0:Y:S01]  /*a6e0*/  SHFL.BFLY PT, R12, R11, 0x1, 0x1f ;  /* 0x0c201f000b0c7f89 */ /* 0x000e2200000e0000 */
[----:B-1----:R-:W-:Y:S01]  /*a6f0*/  FMNMX.FTZ R13, R10, R13, !PT ;  /* 0x0000000d0a0d7209 */ /* 0x002fe20007810000 */
[----:B------:R-:W-:Y:S02]  /*a700*/  IMAD.U32 R10, RZ, RZ, UR42 ;  /* 0x0000002aff0a7e24 */ /* 0x000fe4000f8e00ff */
[----:B------:R-:W-:Y:S02]  /*a710*/  QGMMA.64x64x32.F32.E4M3.E4M3 R24, R144, gdesc[UR4], R24, gsb0 ;  /* 0x00e0000490187df3 */ /* 0x000fe40008000818 */
[----:B------:R-:W1:Y:S01]  /*a720*/  SHFL.BFLY PT, R14, R13, 0x1, 0x1f ;  /* 0x0c201f000d0e7f89 */ /* 0x000e6200000e0000 */
[----:B------:R-:W-:Y:S01]  /*a730*/  UIADD3 UR6, UR10, 0x180, URZ ;  /* 0x000001800a067890 */ /* 0x000fe2000fffe03f */
[----:B------:R-:W-:Y:S01]  /*a740*/  UMOV UR7, 0xc0000010 ;  /* 0xc000001000077882 */ /* 0x000fe20000000000 */
[----:B0-----:R-:W-:-:S05]  /*a750*/  FMNMX.FTZ R3, R11, R12, !PT ;  /* 0x0000000c0b037209 */ /* 0x001fca0007810000 */
[----:B------:R-:W-:Y:S01]  /*a760*/  FFMA.FTZ R10, R3, R10, -8 ;  /* 0xc1000000030a7423 */ /* 0x000fe2000001000a */
[----:B-1----:R-:W-:Y:S01]  /*a770*/  FMNMX.FTZ R0, R13, R14, !PT ;  /* 0x0000000e0d007209 */ /* 0x002fe20007810000 */
[----:B------:R-:W-:Y:S02]  /*a780*/  FADD.FTZ R8, -R3, R8 ;  /* 0x0000000803087221 */ /* 0x000fe40000010100 */
[----:B------:R-:W-:-:S01]  /*a790*/  FFMA.FTZ R11, R121, UR42, -R10 ;  /* 0x0000002a790b7c23 */ /* 0x000fc2000801080a */
[----:B------:R-:W-:Y:S02]  /*a7a0*/  IMAD.U32 R121, RZ, RZ, UR42 ;  /* 0x0000002aff797e24 */ /* 0x000fe4000f8e00ff */
[----:B------:R-:W-:-:S01]  /*a7b0*/  FFMA.FTZ R12, R120, UR42, -R10 ;  /* 0x0000002a780c7c23 */ /* 0x000fc2000801080a */
[----:B------:R-:W-:Y:S01]  /*a7c0*/  FMUL.FTZ R14, R8, UR42 ;  /* 0x0000002a080e7c20 */ /* 0x000fe20008410000 */
        /* <DEDUP_REMOVED lines=38> */
[----:B------:R-:W-:-:S01]  /*aa30*/  FADD.FTZ R8, -R0, R9 ;  /* 0x0000000900087221 */ /* 0x000fc20000010100 */
[----:B------:R-:W-:Y:S01]  /*aa40*/  FFMA.FTZ R10, R0, R121, -8 ;  /* 0xc1000000000a7423 */ /* 0x000fe20000010079 */
[----:B------:R-:W-:Y:S02]  /*aa50*/  MUFU.EX2 R9, R14 ;  /* 0x0000000e00097308 */ /* 0x000fe40000000800 */
[----:B------:R-:W-:Y:S01]  /*aa60*/  FMUL.FTZ R8, R8, UR42 ;  /* 0x0000002a08087c20 */ /* 0x000fe20008410000 */
        /* <DEDUP_REMOVED lines=11> */
[--C-:B------:R-:W-:Y:S01]  /*ab20*/  FFMA.FTZ R107, R107, UR42, -R10.reuse ;  /* 0x0000002a6b6b7c23 */ /* 0x100fe2000801080a */
[----:B------:R-:W-:Y:S01]  /*ab30*/  QGMMA.64x64x32.F32.E4M3.E4M3 R24, R140, gdesc[UR4], R24, gsb0 ;  /* 0x00e000048c187df3 */ /* 0x000fe20008000818 */
        /* <DEDUP_REMOVED lines=14> */
[----:B------:R-:W-:Y:S01]  /*ac20*/  UIADD3 UR6, UR10, 0x200, URZ ;  /* 0x000002000a067890 */ /* 0x000fe2000fffe03f */
[----:B------:R-:W-:-:S01]  /*ac30*/  FFMA.FTZ R102, R102, UR42, -R10 ;  /* 0x0000002a66667c23 */ /* 0x000fc2000801080a */
[----:B------:R-:W2:Y:S01]  /*ac40*/  MUFU.EX2 R11, R11 ;  /* 0x0000000b000b7308 */ /* 0x000ea20000000800 */
[----:B0-----:R-:W-:-:S01]  /*ac50*/  FFMA.FTZ R6, R9, R6, R12 ;  /* 0x0000000609067223 */ /* 0x001fc2000001000c */
[--C-:B------:R-:W-:Y:S01]  /*ac60*/  FFMA.FTZ R103, R103, UR42, -R10.reuse ;  /* 0x0000002a67677c23 */ /* 0x100fe2000801080a */
[----:B------:R-:W-:Y:S01]  /*ac70*/  UMOV UR7, 0xc0000010 ;  /* 0xc000001000077882 */ /* 0x000fe20000000000 */
[--C-:B------:R-:W-:Y:S01]  /*ac80*/  FFMA.FTZ R74, R74, UR42, -R10.reuse ;  /* 0x0000002a4a4a7c23 */ /* 0x100fe2000801080a */
[----:B------:R-:W-:-:S01]  /*ac90*/  FFMA.FTZ R75, R75, UR42, -R10 ;  /* 0x0000002a4b4b7c23 */ /* 0x000fc2000801080a */
[--C-:B------:R-:W-:Y:S01]  /*aca0*/  FFMA.FTZ R78, R78, UR42, -R10.reuse ;  /* 0x0000002a4e4e7c23 */ /* 0x100fe2000801080a */
[----:B------:R-:W-:-:S01]  /*acb0*/  FFMA.FTZ R79, R79, UR42, -R10 ;  /* 0x0000002a4f4f7c23 */ /* 0x000fc2000801080a */
[----:B------:R-:W0:Y:S01]  /*acc0*/  MUFU.EX2 R122, R122 ;  /* 0x0000007a007a7308 */ /* 0x000e220000000800 */
        /* <DEDUP_REMOVED lines=9> */
[--C-:B------:R-:W-:Y:S01]  /*ad60*/  FFMA.FTZ R62, R62, UR42, -R10.reuse ;  /* 0x0000002a3e3e7c23 */ /* 0x100fe2000801080a */
[----:B------:R-:W-:-:S01]  /*ad70*/  FFMA.FTZ R63, R63, UR42, -R10 ;  /* 0x0000002a3f3f7c23 */ /* 0x000fc2000801080a */
[--C-:B------:R-:W-:Y:S01]  /*ad80*/  FFMA.FTZ R66, R66, UR42, -R10.reuse ;  /* 0x0000002a42427c23 */ /* 0x100fe2000801080a */
[----:B------:R-:W-:-:S01]  /*ad90*/  FFMA.FTZ R67, R67, UR42, -R10 ;  /* 0x0000002a43437c23 */ /* 0x000fc2000801080a */
[----:B------:R-:W-:-:S02]  /*ada0*/  IMAD.U32 R131, RZ, RZ, UR20 ;  /* 0x00000014ff837e24 */ /* 0x000fc4000f8e00ff */
[----:B------:R-:W-:-:S01]  /*adb0*/  FFMA.FTZ R70, R70, UR42, -R10 ;  /* 0x0000002a46467c23 */ /* 0x000fc2000801080a */
[----:B------:R-:W2:Y:S08]  /*adc0*/  MUFU.EX2 R123, R123 ;  /* 0x0000007b007b7308 */ /* 0x000eb00000000800 */
[----:B------:R3:W4:Y:S08]  /*add0*/  MUFU.EX2 R14, R125 ;  /* 0x0000007d000e7308 */ /* 0x0007300000000800 */
[----:B------:R-:W5:Y:S01]  /*ade0*/  MUFU.EX2 R124, R124 ;  /* 0x0000007c007c7308 */ /* 0x000f620000000800 */
[----:B---3--:R-:W-:-:S01]  /*adf0*/  FFMA.FTZ R125, R130, UR42, -R10 ;  /* 0x0000002a827d7c23 */ /* 0x008fc2000801080a */
[----:B0-----:R-:W-:Y:S01]  /*ae00*/  FADD.FTZ R130, R122, R5 ;  /* 0x000000057a827221 */ /* 0x001fe20000010000 */
[----:B-1----:R-:W-:-:S01]  /*ae10*/  FADD.FTZ R5, R13, R6 ;  /* 0x000000060d057221 */ /* 0x002fc20000010000 */
[----:B------:R-:W-:-:S02]  /*ae20*/  FFMA.FTZ R10, R71, UR42, -R10 ;  /* 0x0000002a470a7c23 */ /* 0x000fc4000801080a */
[----:B--2---:R-:W-:-:S02]  /*ae30*/  FADD.FTZ R129, R123, R130 ;  /* 0x000000827b817221 */ /* 0x004fc40000010000 */
[----:B------:R-:W0:Y:S01]  /*ae40*/  MUFU.EX2 R15, R15 ;  /* 0x0000000f000f7308 */ /* 0x000e220000000800 */
[----:B----4-:R-:W-:-:S07]  /*ae50*/  FADD.FTZ R6, R14, R5 ;  /* 0x000000050e067221 */ /* 0x010fce0000010000 */
[----:B------:R-:W1:Y:S01]  /*ae60*/  MUFU.EX2 R125, R125 ;  /* 0x0000007d007d7308 */ /* 0x000e620000000800 */
[----:B-----5:R-:W-:-:S01]  /*ae70*/  FADD.FTZ R130, R124, R129 ;  /* 0x000000817c827221 */ /* 0x020fc20000010000 */
[----:B------:R-:W-:Y:S02]  /*ae80*/  WARPGROUP.DEPBAR.LE gsb0, 0x0 ;  /* 0x00008000000079c5 */ /* 0x000fe40000010000 */
[----:B------:R-:W-:-:S04]  /*ae90*/  WARPGROUP.ARRIVE ;  /* 0x00000000000079c5 */ /* 0x000fc80000000000 */
[----:B------:R-:W2:Y:S01]  /*aea0*/  MUFU.EX2 R20, R20 ;  /* 0x0000001400147308 */ /* 0x000ea20000000800 */
[----:B0-----:R-:W-:-:S01]  /*aeb0*/  FADD.FTZ R5, R15, R6 ;  /* 0x000000060f057221 */ /* 0x001fc20000010000 */
[----:B------:R-:W-:Y:S06]  /*aec0*/  QGMMA.64x64x32.F32.E4M3.E4M3 R24, R136, gdesc[UR4], R24, gsb0 ;  /* 0x00e0000488187df3 */ /* 0x000fec0008000818 */
        /* <DEDUP_REMOVED lines=19> */
[----:B-1----:R-:W-:-:S01]  /*b000*/  FADD.FTZ R5, R105, R6 ;  /* 0x0000000669057221 */ /* 0x002fc20000010000 */
[----:B------:R-:W-:-:S06]  /*b010*/  WARPGROUP.DEPBAR.LE gsb0, 0x0 ;  /* 0x00008000000079c5 */ /* 0x000fcc0000010000 */
        /* <DEDUP_REMOVED lines=91> */
[----:B--2---:R-:W-:-:S01]  /*b5d0*/  FADD.FTZ R6, R56, R5 ;  /* 0x0000000538067221 */ /* 0x004fc20000010000 */
[----:B------:R-:W-:-:S05]  /*b5e0*/  @!P1 VIADD R5, R131, 0x13240 ;  /* 0x0001324083059836 */ /* 0x000fca0000000000 */
[----:B------:R-:W-:Y:S01]  /*b5f0*/  @!P1 PRMT R5, RZ, 0x654, R5 ;  /* 0x00000654ff059816 */ /* 0x000fe20000000005 */
[----:B------:R-:W2:Y:S01]  /*b600*/  MUFU.EX2 R59, R59 ;  /* 0x0000003b003b7308 */ /* 0x000ea20000000800 */
[----:B0-----:R-:W-:-:S02]  /*b610*/  FADD.FTZ R130, R58, R129 ;  /* 0x000000813a827221 */ /* 0x001fc40000010000 */
[----:B------:R0:W-:Y:S05]  /*b620*/  @!P1 SYNCS.ARRIVE.TRANS64.RED.A1T0 RZ, [R5+URZ], RZ ;  /* 0x000000ff05ff99a7 */ /* 0x0001ea000810043f */
[----:B------:R-:W3:Y:S01]  /*b630*/  MUFU.EX2 R60, R60 ;  /* 0x0000003c003c7308 */ /* 0x000ee20000000800 */
[----:B-1----:R-:W-:-:S07]  /*b640*/  FADD.FTZ R129, R57, R6 ;  /* 0x0000000639817221 */ /* 0x002fce0000010000 */
[----:B------:R-:W1:Y:S01]  /*b650*/  MUFU.EX2 R62, R62 ;  /* 0x0000003e003e7308 */ /* 0x000e620000000800 */
[----:B--2---:R-:W-:-:S07]  /*b660*/  FADD.FTZ R131, R59, R130 ;  /* 0x000000823b837221 */ /* 0x004fce0000010000 */
        /* <DEDUP_REMOVED lines=20> */
[----:B-1----:R-:W-:-:S03]  /*b7b0*/  FADD.FTZ R6, R69, R6 ;  /* 0x0000000645067221 */ /* 0x002fc60000010000 */
[----:B0-----:R-:W-:Y:S01]  /*b7c0*/  FADD.FTZ R5, R10, R71 ;  /* 0x000000470a057221 */ /* 0x001fe20000010000 */
[----:B------:R-:W-:Y:S06]  /*b7d0*/  @!P0 BRA `(.L_x_689) ;  /* 0x0000000000048947 */ /* 0x000fec0003800000 */
[----:B------:R-:W-:Y:S01]  /*b7e0*/  BPT.TRAP 0x1 ;  /* 0x000000040000795c */ /* 0x000fe20000300000 */
.L_x_689:
        /* <DEDUP_REMOVED lines=8> */
[----:B------:R-:W-:Y:S01]  /*b870*/  FMUL.FTZ R24, R24, R9 ;  /* 0x0000000918187220 */ /* 0x000fe20000410000 */
[----:B------:R-:W-:Y:S01]  /*b880*/  F2FP.SATFINITE.E4M3.F32.PACK_AB_MERGE_C R127, R128, R127, RZ ;  /* 0x0000007f807f723e */ /* 0x000fe200048070ff */
[-C--:B------:R-:W-:Y:S01]  /*b890*/  FMUL.FTZ R25, R25, R9.reuse ;  /* 0x0000000919197220 */ /* 0x080fe20000410000 */
        /* <DEDUP_REMOVED lines=69> */
[----:B------:R-:W-:Y:S01]  /*bcf0*/  F2FP.SATFINITE.E4M3.F32.PACK_AB_MERGE_C R139, R67, R66, R70 ;  /* 0x00000042438b723e */ /* 0x000fe20004807046 */
[----:B------:R-:W-:Y:S06]  /*bd00*/  @P1 BRA `(.L_x_690) ;  /* 0xffffffdc00781947 */ /* 0x000fec000383ffff */
.L_x_680:
[----:B------:R-:W-:-:S13]  /*bd10*/  ISETP.GE.AND P1, PT, R4, UR43, PT ;  /* 0x0000002b04007c0c */ /* 0x000fda000bf26270 */
[----:B------:R-:W-:Y:S05]  /*bd20*/  @!P1 BRA `(.L_x_691) ;  /* 0x0000003c00d49947 */ /* 0x000fea0003800000 */
[----:B------:R-:W-:Y:S01]  /*bd30*/  IMAD.MOV.U32 R9, RZ, RZ, R0 ;  /* 0x000000ffff097224 */ /* 0x000fe200078e0000 */
[----:B------:R-:W-:Y:S01]  /*bd40*/  UMOV UR25, UR36 ;  /* 0x0000002400197c82 */ /* 0x000fe20008000000 */
[----:B------:R-:W-:Y:S01]  /*bd50*/  IMAD.MOV.U32 R8, RZ, RZ, R3 ;  /* 0x000000ffff087224 */ /* 0x000fe200078e0003 */
[----:B------:R-:W-:Y:S01]  /*bd60*/  UMOV UR24, UR37 ;  /* 0x0000002500187c82 */ /* 0x000fe20008000000 */
[----:B------:R-:W-:Y:S01]  /*bd70*/  ULDC UR20, c[0x0][0x9e4] ;  /* 0x0002790000147ab9 */ /* 0x000fe20000000800 */
[----:B------:R-:W-:Y:S01]  /*bd80*/  ULDC UR22, c[0x0][0x288] ;  /* 0x0000a20000167ab9 */ /* 0x000fe20000000800 */
[----:B------:R-:W-:Y:S01]  /*bd90*/  ULDC UR23, c[0x0][0x9dc] ;  /* 0x0002770000177ab9 */ /* 0x000fe20000000800 */
[----:B------:R-:W-:-:S05]  /*bda0*/  ULDC UR21, c[0x0][0x9e0] ;  /* 0x0002780000157ab9 */ /* 0x000fca0000000800 */
.L_x_709:
[----:B------:R-:W-:-:S04]  /*bdb0*/  UIADD3 UR37, UR24, 0x1, URZ ;  /* 0x0000000118257890 */ /* 0x000fc8000fffe03f */
[----:B------:R-:W-:-:S04]  /*bdc0*/  UISETP.NE.AND UP2, UPT, UR37, 0x2, UPT ;  /* 0x000000022500788c */ /* 0x000fc8000bf45270 */
[----:B------:R-:W-:Y:S02]  /*bdd0*/  USEL UR36, URZ, 0x1, UP2 ;  /* 0x000000013f247887 */ /* 0x000fe40009000000 */
[----:B------:R-:W-:Y:S02]  /*bde0*/  USEL UR37, UR37, URZ, UP2 ;  /* 0x0000003f25257287 */ /* 0x000fe40009000000 */
[----:B------:R-:W-:Y:S01]  /*bdf0*/  ULOP3.LUT UR36, UR25, UR36, URZ, 0x3c, !UPT ;  /* 0x0000002419247292 */ /* 0x000fe2000f8e3c3f */
[----:B------:R-:W-:Y:S11]  /*be00*/  @!P0 BRA `(.L_x_692) ;  /* 0x0000000000048947 */ /* 0x000ff60003800000 */
[----:B------:R-:W-:Y:S01]  /*be10*/  BPT.TRAP 0x1 ;  /* 0x000000040000795c */ /* 0x000fe20000300000 */
.L_x_692:
[----:B------:R-:W-:Y:S01]  /*be20*/  ULEA UR6, UR37, UR45, 0x3 ;  /* 0x0000002d25067291 */ /* 0x000fe2000f8e183f */
[----:B------:R-:W-:-:S05]  /*be30*/  IMAD.U32 R0, RZ, RZ, UR36 ;  /* 0x00000024ff007e24 */ /* 0x000fca000f8e00ff */
[----:B------:R-:W-:-:S04]  /*be40*/  SHF.L.U32 R0, R0, 0x1f, RZ ;  /* 0x0000001f00007819 */ /* 0x000fc800000006ff */
[----:B------:R0:W1:Y:S01]  /*be50*/  SYNCS.PHASECHK.TRANS64.TRYWAIT P1, [UR6+0x13230], R0 ;  /* 0x01323000ff0075a7 */ /* 0x0000620008020146 */
[----:B------:R-:W-:Y:S05]  /*be60*/  @!P0 BRA `(.L_x_693) ;  /* 0x0000000000048947 */ /* 0x000fea0003800000 */
[----:B------:R-:W-:Y:S01]  /*be70*/  BPT.TRAP 0x1 ;  /* 0x000000040000795c */ /* 0x000fe20000300000 */
.L_x_693:
[----:B-1----:R-:W-:Y:S05]  /*be80*/  @P1 BRA `(.L_x_694) ;  /* 0x0000000000081947 */ /* 0x002fea0003800000 */
[----:B------:R-:W1:Y:S02]  /*be90*/  SYNCS.PHASECHK.TRANS64.TRYWAIT P1, [UR6+0x13230], R0 ;  /* 0x01323000ff0075a7 */ /* 0x000e640008020146 */
[----:B-1----:R-:W-:Y:S05]  /*bea0*/  @!P1 BRA `(.L_x_695) ;  /* 0x0000009800f09947 */ /* 0x002fea0003800000 */
.L_x_694:
        /* <DEDUP_REMOVED lines=64> */
.L_x_696:
[----:B------:R-:W-:Y:S01]  /*c2b0*/  ULEA UR11, UR24, UR45, 0x3 ;  /* 0x0000002d180b7291 */ /* 0x000fe2000f8e183f */
[----:B01----:R-:W-:-:S05]  /*c2c0*/  IMAD.U32 R0, RZ, RZ, UR25 ;  /* 0x00000019ff007e24 */ /* 0x003fca000f8e00ff */
[----:B------:R-:W-:-:S04]  /*c2d0*/  SHF.L.U32 R0, R0, 0x1f, RZ ;  /* 0x0000001f00007819 */ /* 0x000fc800000006ff */
[----:B------:R0:W1:Y:S01]  /*c2e0*/  SYNCS.PHASECHK.TRANS64.TRYWAIT P1, [UR11+0x13250], R0 ;  /* 0x01325000ff0075a7 */ /* 0x000062000802014b */
[----:B------:R-:W-:Y:S05]  /*c2f0*/  @!P0 BRA `(.L_x_697) ;  /* 0x0000000000048947 */ /* 0x000fea0003800000 */
[----:B------:R-:W-:Y:S01]  /*c300*/  BPT.TRAP 0x1 ;  /* 0x000000040000795c */ /* 0x000fe20000300000 */
.L_x_697:
[----:B-1----:R-:W-:Y:S05]  /*c310*/  @P1 BRA `(.L_x_698) ;  /* 0x0000000000081947 */ /* 0x002fea0003800000 */
[----:B------:R-:W1:Y:S02]  /*c320*/  SYNCS.PHASECHK.TRANS64.TRYWAIT P1, [UR11+0x13250], R0 ;  /* 0x01325000ff0075a7 */ /* 0x000e64000802014b */
[----:B-1----:R-:W-:Y:S05]  /*c330*/  @!P1 BRA `(.L_x_699) ;  /* 0x0000009400e49947 */ /* 0x002fea0003800000 */
.L_x_698:
[----:B------:R-:W-:Y:S01]  /*c340*/  UIADD3 UR6, UR45, 0x1000, URZ ;  /* 0x000010002d067890 */ /* 0x000fe2000fffe03f */
[----:B------:R-:W-:Y:S01]  /*c350*/  WARPGROUP.ARRIVE ;  /* 0x00000000000079c5 */ /* 0x000fe20000000000 */
[----:B------:R-:W-:Y:S01]  /*c360*/  UMOV UR7, 0xc0000010 ;  /* 0xc000001000077882 */ /* 0x000fe20000000000 */
[----:B------:R-:W-:Y:S01]  /*c370*/  PLOP3.LUT P1, PT, PT, PT, UP0, 0x80, 0x0 ;  /* 0x000000000000781c */ /* 0x000fe20003f2f008 */
[----:B------:R-:W-:Y:S01]  /*c380*/  USHF.R.U32.HI UR6, URZ, 0x4, UR6 ;  /* 0x000000043f067899 */ /* 0x000fe20008011606 */
[----:B------:R-:W-:Y:S01]  /*c390*/  LOP3.LUT P3, RZ, R23, 0x7f, RZ, 0xc0, !PT ;  /* 0x0000007f17ff7812 */ /* 0x000fe2000786c0ff */
[----:B------:R-:W-:Y:S01]  /*c3a0*/  VIADD R14, R19, UR41 ;  /* 0x00000029130e7c36 */ /* 0x000fe20008000000 */
[----:B------:R-:W-:Y:S01]  /*c3b0*/  PLOP3.LUT P2, PT, PT, PT, UP0, 0x80, 0x0 ;  /* 0x000000000000781c */ /* 0x000fe20003f4f008 */
[----:B------:R-:W-:Y:S01]  /*c3c0*/  ULOP3.LUT UR6, UR6, 0x3fff, URZ, 0xc0, !UPT ;  /* 0x00003fff06067892 */ /* 0x000fe2000f8ec03f */
[----:B01----:R-:W-:Y:S02]  /*c3d0*/  IMAD.U32 R0, RZ, RZ, UR37 ;  /* 0x00000025ff007e24 */ /* 0x003fe4000f8e00ff */
[----:B------:R-:W-:Y:S01]  /*c3e0*/  IMAD R13, R4, -0xa0, RZ ;  /* 0xffffff60040d7824 */ /* 0x000fe200078e02ff */
[----:B------:R-:W-:-:S04]  /*c3f0*/  ULOP3.LUT UR6, UR6, 0x10000, URZ, 0xfc, !UPT ;  /* 0x0001000006067892 */ /* 0x000fc8000f8efc3f */
[----:B------:R-:W-:Y:S02]  /*c400*/  UIMAD UR10, UR24, 0x280, UR6 ;  /* 0x00000280180a78a4 */ /* 0x000fe4000f8e0206 */
[----:B------:R-:W-:-:S05]  /*c410*/  @!P3 LEA R0, R0, UR45, 0x3 ;  /* 0x0000002d0000bc11 */ /* 0x000fca000f8e18ff */
[----:B------:R-:W-:Y:S01]  /*c420*/  UMOV UR6, UR10 ;  /* 0x0000000a00067c82 */ /* 0x000fe20008000000 */
[----:B------:R-:W-:Y:S01]  /*c430*/  @!P3 VIADD R0, R0, 0x13240 ;  /* 0x000132400000b836 */ /* 0x000fe20000000000 */
[----:B------:R-:W-:Y:S01]  /*c440*/  QGMMA.64x64x32.F32.E4M3.E4M3 R24, R152, gdesc[UR4], R24, gsb0 ;  /* 0x00e0000498187df3 */ /* 0x000fe20008000818 */
[----:B------:R-:W-:Y:S01]  /*c450*/  UIADD3 UR6, UR10, 0x80, URZ ;  /* 0x000000800a067890 */ /* 0x000fe2000fffe03f */
[----:B------:R-:W-:Y:S02]  /*c460*/  UMOV UR7, 0xc0000010 ;  /* 0xc000001000077882 */ /* 0x000fe40000000000 */
[----:B------:R-:W-:Y:S01]  /*c470*/  @!P3 PRMT R0, RZ, 0x654, R0 ;  /* 0x00000654ff00b816 */ /* 0x000fe20000000000 */
        /* <DEDUP_REMOVED lines=23> */
[----:B------:R-:W-:Y:S01]  /*c5f0*/  VIADD R3, R13, 0x1 ;  /* 0x000000010d037836 */ /* 0x000fe20000000000 */
[----:B------:R-:W-:-:S03]  /*c600*/  ULOP3.LUT UR6, URZ, UR23, URZ, 0x33, !UPT ;  /* 0x000000173f067292 */ /* 0x000fc6000f8e333f */
[----:B------:R-:W0:Y:S01]  /*c610*/  SHFL.IDX PT, R20, R14, RZ, 0x1c1f ;  /* 0x001c1fff0e147589 */ /* 0x000e2200000e0000 */
[----:B------:R-:W-:Y:S02]  /*c620*/  WARPGROUP.DEPBAR.LE gsb0, 0x0 ;  /* 0x00008000000079c5 */ /* 0x000fe40000010000 */
[----:B------:R1:W-:Y:S02]  /*c630*/  @!P3 SYNCS.ARRIVE.TRANS64.RED.A1T0 RZ, [R0+URZ], RZ ;  /* 0x000000ff00ffb9a7 */ /* 0x0003e4000810043f */
[----:B-1----:R-:W-:-:S05]  /*c640*/  IMAD R0, R18, -0x2, R3 ;  /* 0xfffffffe12007824 */ /* 0x002fca00078e0203 */
[C---:B------:R-:W-:Y:S01]  /*c650*/  IADD3 R11, R0.reuse, -UR22, R17 ;  /* 0x80000016000b7c10 */ /* 0x040fe2000fffe011 */
[----:B------:R-:W-:-:S04]  /*c660*/  VIADD R0, R0, 0xffffffff ;  /* 0xffffffff00007836 */ /* 0x000fc80000000000 */
[C---:B------:R-:W-:Y:S02]  /*c670*/  VIADD R12, R11.reuse, UR21 ;  /* 0x000000150b0c7c36 */ /* 0x040fe40008000000 */
[----:B------:R-:W-:Y:S02]  /*c680*/  VIADD R11, R11, UR6 ;  /* 0x000000060b0b7c36 */ /* 0x000fe40008000000 */
[--C-:B0-----:R-:W-:Y:S02]  /*c690*/  IMAD.IADD R10, R12, 0x1, R20.reuse ;  /* 0x000000010c0a7824 */ /* 0x101fe400078e0214 */
[----:B------:R-:W-:Y:S01]  /*c6a0*/  IMAD.IADD R3, R11, 0x1, R20 ;  /* 0x000000010b037824 */ /* 0x000fe200078e0214 */
[----:B------:R-:W-:Y:S06]  /*c6b0*/  @P1 BRA `(.L_x_700) ;  /* 0x0000000000541947 */ /* 0x000fec0003800000 */
[----:B------:R-:W-:Y:S01]  /*c6c0*/  IADD3 R15, R17, -UR22, R20 ;  /* 0x80000016110f7c10 */ /* 0x000fe2000fffe014 */
        /* <DEDUP_REMOVED lines=11> */
.L_x_702:
[----:B------:R-:W-:-:S05]  /*c780*/  IMAD.U32 R136, RZ, RZ, UR20 ;  /* 0x00000014ff887e24 */ /* 0x000fca000f8e00ff */
[----:B------:R-:W-:-:S13]  /*c790*/  ISETP.NE.AND P1, PT, R136, 0x1, PT ;  /* 0x000000018800780c */ /* 0x000fda0003f25270 */
[----:B------:R-:W0:Y:S02]  /*c7a0*/  @P1 LDC.64 R20, c[0x0][0x9e8] ;  /* 0x00027a00ff141b82 */ /* 0x000e240000000a00 */
[----:B0-----:R-:W-:-:S05]  /*c7b0*/  @P1 IMAD.HI.U32 R20, R15, R20, RZ ;  /* 0x000000140f141227 */ /* 0x001fca00078e00ff */
[----:B------:R-:W-:-:S07]  /*c7c0*/  @P1 SHF.R.U32.HI R15, RZ, R21, R20 ;  /* 0x00000015ff0f1219 */ /* 0x000fce0000011614 */
.L_x_703:
[----:B------:R-:W-:Y:S05]  /*c7d0*/  BSYNC B0 ;  /* 0x0000000000007941 */ /* 0x000fea0003800000 */
.L_x_701:
[----:B------:R-:W-:-:S05]  /*c7e0*/  IMAD R15, R15, R136, R0 ;  /* 0x000000880f0f7224 */ /* 0x000fca00078e0200 */
[----:B------:R-:W-:Y:S02]  /*c7f0*/  VIADDMNMX R10, R15, R136, R10, PT ;  /* 0x000000880f0a7246 */ /* 0x000fe4000380010a */
[----:B------:R-:W-:-:S07]  /*c800*/  VIMNMX R3, R3, R15, !PT ;  /* 0x0000000f03037248 */ /* 0x000fce0007fe0100 */
.L_x_700:
[C---:B------:R-:W-:Y:S01]  /*c810*/  ISETP.GE.AND P1, PT, R13.reuse, 0x2, PT ;  /* 0x000000020d00780c */ /* 0x040fe20003f26270 */
[----:B------:R-:W0:Y:S01]  /*c820*/  SHFL.IDX PT, R14, R14, 0x1, 0x1c1f ;  /* 0x003c1f000e0e7f89 */ /* 0x000e2200000e0000 */
[C---:B------:R-:W-:Y:S02]  /*c830*/  ISETP.GE.AND P2, PT, R13.reuse, 0x9, PT ;  /* 0x000000090d00780c */ /* 0x040fe40003f46270 */
[----:B------:R-:W-:Y:S02]  /*c840*/  LOP3.LUT R16, R16, 0xefffffff, RZ, 0xc0, !PT ;  /* 0xefffffff10107812 */ /* 0x000fe400078ec0ff */
[----:B------:R-:W-:Y:S02]  /*c850*/  ISETP.GE.AND P3, PT, R13, 0xa, PT ;  /* 0x0000000a0d00780c */ /* 0x000fe40003f66270 */
[----:B------:R-:W-:-:S05]  /*c860*/  LOP3.LUT R2, R2, 0xfffffffe, RZ, 0xc0, !PT ;  /* 0xfffffffe02027812 */ /* 0x000fca00078ec0ff */
[----:B------:R-:W-:Y:S02]  /*c870*/  @P1 LOP3.LUT R16, R16, 0x10000000, RZ, 0xfc, !PT ;  /* 0x1000000010101812 */ /* 0x000fe400078efcff */
[C---:B------:R-:W-:Y:S02]  /*c880*/  ISETP.GT.AND P1, PT, R3.reuse, 0x1, !P1 ;  /* 0x000000010300780c */ /* 0x040fe40004f24270 */
[----:B------:R-:W-:Y:S02]  /*c890*/  LOP3.LUT R16, R16, 0xdfffffff, RZ, 0xc0, !PT ;  /* 0xdfffffff10107812 */ /* 0x000fe400078ec0ff */
[----:B------:R-:W-:Y:S02]  /*c8a0*/  ISETP.LT.OR P1, PT, R10, 0x2, P1 ;  /* 0x000000020a00780c */ /* 0x000fe40000f21670 */
[----:B------:R-:W-:Y:S02]  /*c8b0*/  @P2 LOP3.LUT R16, R16, 0x20000000, RZ, 0xfc, !PT ;  /* 0x2000000010102812 */ /* 0x000fe400078efcff */
[----:B------:R-:W-:-:S02]  /*c8c0*/  ISETP.GT.AND P2, PT, R3, 0x8, !P2 ;  /* 0x000000080300780c */ /* 0x000fc40005744270 */
[----:B------:R-:W-:Y:S01]  /*c8d0*/  FSEL R121, R121, -INF , !P1 ;  /* 0xff80000079797808 */ /* 0x000fe20004800000 */
[----:B0-----:R-:W-:Y:S01]  /*c8e0*/  IMAD.IADD R12, R12, 0x1, R14 ;  /* 0x000000010c0c7824 */ /* 0x001fe200078e020e */
        /* <DEDUP_REMOVED lines=213> */
[----:B------:R-:W-:Y:S01]  /*d640*/  ISETP.GE.AND P6, PT, R13, 0x9a, PT ;  /* 0x0000009a0d00780c */ /* 0x000fe20003fc6270 */
[----:B------:R-:W-:-:S12]  /*d650*/  IMAD.IADD R13, R11, 0x1, R14 ;  /* 0x000000010b0d7824 */ /* 0x000fd800078e020e */
[----:B------:R-:W-:Y:S02]  /*d660*/  @P6 LOP3.LUT R16, R16, 0x8000000, RZ, 0xfc, !PT ;  /* 0x0800000010106812 */ /* 0x000fe400078efcff */
[----:B------:R-:W-:-:S04]  /*d670*/  ISETP.GT.AND P6, PT, R3, 0x99, !P6 ;  /* 0x000000990300780c */ /* 0x000fc800077c4270 */
[----:B------:R-:W-:-:S04]  /*d680*/  ISETP.LT.OR P6, PT, R10, 0x9a, P6 ;  /* 0x0000009a0a00780c */ /* 0x000fc800037c1670 */
[----:B------:R-:W-:Y:S02]  /*d690*/  FSEL R69, R69, -INF , !P6 ;  /* 0xff80000045457808 */ /* 0x000fe40007000000 */
[----:B------:R-:W-:-:S13]  /*d6a0*/  PLOP3.LUT P6, PT, PT, PT, UP1, 0x40, 0x0 ;  /* 0x000000000000781c */ /* 0x000fda0003fce818 */
[----:B------:R-:W-:Y:S05]  /*d6b0*/  @P6 BRA `(.L_x_704) ;  /* 0x0000000000546947 */ /* 0x000fea0003800000 */
        /* <DEDUP_REMOVED lines=12> */
.L_x_706:
[----:B------:R-:W-:-:S05]  /*d780*/  IMAD.U32 R21, RZ, RZ, UR20 ;  /* 0x00000014ff157e24 */ /* 0x000fca000f8e00ff */
[----:B------:R-:W-:-:S13]  /*d790*/  ISETP.NE.AND P6, PT, R21, 0x1, PT ;  /* 0x000000011500780c */ /* 0x000fda0003fc5270 */
[----:B------:R-:W0:Y:S02]  /*d7a0*/  @P6 LDC.64 R10, c[0x0][0x9e8] ;  /* 0x00027a00ff0a6b82 */ /* 0x000e240000000a00 */
[----:B0-----:R-:W-:-:S05]  /*d7b0*/  @P6 IMAD.HI.U32 R10, R3, R10, RZ ;  /* 0x0000000a030a6227 */ /* 0x001fca00078e00ff */
[----:B------:R-:W-:-:S07]  /*d7c0*/  @P6 SHF.R.U32.HI R3, RZ, R11, R10 ;  /* 0x0000000bff036219 */ /* 0x000fce000001160a */
.L_x_707:
[----:B------:R-:W-:Y:S05]  /*d7d0*/  BSYNC B0 ;  /* 0x0000000000007941 */ /* 0x000fea0003800000 */
.L_x_705:
[----:B------:R-:W-:-:S05]  /*d7e0*/  IMAD R0, R3, R21, R0 ;  /* 0x0000001503007224 */ /* 0x000fca00078e0200 */
[----:B------:R-:W-:Y:S02]  /*d7f0*/  VIADDMNMX R12, R0, R21, R12, PT ;  /* 0x00000015000c7246 */ /* 0x000fe4000380010c */
[----:B------:R-:W-:-:S07]  /*d800*/  VIMNMX R13, R13, R0, !PT ;  /* 0x000000000d0d7248 */ /* 0x000fce0007fe0100 */
.L_x_704:
        /* <DEDUP_REMOVED lines=112> */
[----:B------:R-:W-:Y:S02]  /*df10*/  ISETP.GT.AND P1, PT, R13, 0x60, !P1 ;  /* 0x000000600d00780c */ /* 0x000fe40004f24270 */
[C---:B------:R-:W-:Y:S02]  /*df20*/  ISETP.LT.OR P3, PT, R12.reuse, 0x91, P3 ;  /* 0x000000910c00780c */ /* 0x040fe40001f61670 */
[----:B------:R-:W-:Y:S02]  /*df30*/  ISETP.LT.OR P1, PT, R12, 0x61, P1 ;  /* 0x000000610c00780c */ /* 0x000fe40000f21670 */
[----:B0-----:R-:W-:-:S02]  /*df40*/  FMNMX.FTZ R14, R10, R3, !PT ;  /* 0x000000030a0e7209 */ /* 0x001fc40007810000 */
[----:B------:R-:W-:Y:S02]  /*df50*/  FSEL R74, R74, -INF , !P1 ;  /* 0xff8000004a4a7808 */ /* 0x000fe40004800000 */
[----:B------:R-:W-:Y:S01]  /*df60*/  LOP3.LUT P1, RZ, R16, 0x800, RZ, 0xc0, !PT ;  /* 0x0000080010ff7812 */ /* 0x000fe2000782c0ff */
[----:B------:R-:W0:Y:S01]  /*df70*/  SHFL.BFLY PT, R3, R14, 0x1, 0x1f ;  /* 0x0c201f000e037f89 */ /* 0x000e2200000e0000 */
[C---:B------:R-:W-:Y:S02]  /*df80*/  ISETP.GT.AND P5, PT, R13.reuse, 0x98, !P5 ;  /* 0x000000980d00780c */ /* 0x040fe40006fa4270 */
        /* <DEDUP_REMOVED lines=10> */
[----:B0-----:R-:W-:Y:S02]  /*e030*/  FMNMX.FTZ R3, R14, R3, !PT ;  /* 0x000000030e037209 */ /* 0x001fe40007810000 */
[----:B------:R-:W-:Y:S02]  /*e040*/  FSEL R78, R78, -INF , !P1 ;  /* 0xff8000004e4e7808 */ /* 0x000fe40004800000 */
[----:B------:R-:W-:Y:S01]  /*e050*/  LOP3.LUT P1, RZ, R16, 0x200, RZ, 0xc0, !PT ;  /* 0x0000020010ff7812 */ /* 0x000fe2000782c0ff */
[----:B------:R-:W-:-:S03]  /*e060*/  FFMA.FTZ R0, R3, R0, -8 ;  /* 0xc100000003007423 */ /* 0x000fc60000010000 */
        /* <DEDUP_REMOVED lines=59> */
[C---:B------:R-:W-:Y:S02]  /*e420*/  ISETP.GT.AND P1, PT, R13.reuse, RZ, !P6 ;  /* 0x000000ff0d00720c */ /* 0x040fe40007724270 */
        /* <DEDUP_REMOVED lines=25> */
[----:B------:R-:W-:Y:S01]  /*e5c0*/  FMNMX.FTZ R124, R130, R125, !PT ;  /* 0x0000007d827c7209 */ /* 0x000fe20007810000 */
[----:B------:R-:W-:-:S01]  /*e5d0*/  FFMA.FTZ R105, R105, UR42, -R0 ;  /* 0x0000002a69697c23 */ /* 0x000fc20008010800 */
[--C-:B------:R-:W-:Y:S01]  /*e5e0*/  FFMA.FTZ R108, R108, UR42, -R0.reuse ;  /* 0x0000002a6c6c7c23 */ /* 0x100fe20008010800 */
[----:B0-----:R-:W-:-:S01]  /*e5f0*/  FFMA.FTZ R128, R80, UR42, -R0 ;  /* 0x0000002a50807c23 */ /* 0x001fc20008010800 */
[----:B------:R-:W-:Y:S01]  /*e600*/  FMNMX.FTZ R125, R131, R124, !PT ;  /* 0x0000007c837d7209 */ /* 0x000fe20007810000 */
[----:B------:R-:W-:-:S01]  /*e610*/  FFMA.FTZ R80, R84, UR42, -R0 ;  /* 0x0000002a54507c23 */ /* 0x000fc20008010800 */
[--C-:B------:R-:W-:Y:S01]  /*e620*/  FFMA.FTZ R109, R109, UR42, -R0.reuse ;  /* 0x0000002a6d6d7c23 */ /* 0x100fe20008010800 */
        /* <DEDUP_REMOVED lines=60> */
[----:B------:R-:W-:Y:S01]  /*e9f0*/  FSEL R73, R67, -INF , !P4 ;  /* 0xff80000043497808 */ /* 0x000fe20006000000 */
[----:B------:R-:W-:Y:S01]  /*ea00*/  MUFU.EX2 R109, R109 ;  /* 0x0000006d006d7308 */ /* 0x000fe20000000800 */
[----:B------:R-:W-:-:S04]  /*ea10*/  FMNMX.FTZ R125, R63, R124, !PT ;  /* 0x0000007c3f7d7209 */ /* 0x000fc80007810000 */
[----:B------:R-:W-:-:S03]  /*ea20*/  FMNMX.FTZ R76, R66, R125, !PT ;  /* 0x0000007d424c7209 */ /* 0x000fc60007810000 */
[----:B------:R-:W-:Y:S01]  /*ea30*/  MUFU.EX2 R67, R129 ;  /* 0x0000008100437308 */ /* 0x000fe20000000800 */
[----:B------:R-:W-:-:S04]  /*ea40*/  FMNMX.FTZ R77, R73, R76, !PT ;  /* 0x0000004c494d7209 */ /* 0x000fc80007810000 */
[----:B------:R-:W-:Y:S01]  /*ea50*/  FMNMX.FTZ R76, R70, R77, !PT ;  /* 0x0000004d464c7209 */ /* 0x000fe20007810000 */
[----:B------:R-:W-:-:S01]  /*ea60*/  FFMA.FTZ R77, R81, UR42, -R0 ;  /* 0x0000002a514d7c23 */ /* 0x000fc20008010800 */
[--C-:B------:R-:W-:Y:S01]  /*ea70*/  FFMA.FTZ R81, R85, UR42, -R0.reuse ;  /* 0x0000002a55517c23 */ /* 0x100fe20008010800 */
[----:B------:R-:W-:Y:S01]  /*ea80*/  IMAD.U32 R85, RZ, RZ, UR42 ;  /* 0x0000002aff557e24 */ /* 0x000fe2000f8e00ff */
[----:B------:R-:W-:Y:S01]  /*ea90*/  FMNMX.FTZ R124, R71, R76, !PT ;  /* 0x0000004c477c7209 */ /* 0x000fe20007810000 */
[----:B------:R-:W-:Y:S04]  /*eaa0*/  MUFU.EX2 R112, R112 ;  /* 0x0000007000707308 */ /* 0x000fe80000000800 */
[----:B------:R-:W0:Y:S04]  /*eab0*/  SHFL.BFLY PT, R125, R124, 0x2, 0x1f ;  /* 0x0c401f007c7d7f89 */ /* 0x000e2800000e0000 */
[----:B------:R-:W-:Y:S08]  /*eac0*/  MUFU.EX2 R76, R128 ;  /* 0x00000080004c7308 */ /* 0x000ff00000000800 */
[----:B------:R-:W-:Y:S08]  /*ead0*/  MUFU.EX2 R113, R113 ;  /* 0x0000007100717308 */ /* 0x000ff00000000800 */
[----:B------:R-:W-:Y:S01]  /*eae0*/  MUFU.EX2 R116, R116 ;  /* 0x0000007400747308 */ /* 0x000fe20000000800 */
[----:B0-----:R-:W-:Y:S01]  /*eaf0*/  FMNMX.FTZ R125, R124, R125, !PT ;  /* 0x0000007d7c7d7209 */ /* 0x001fe20007810000 */
[----:B------:R-:W-:Y:S01]  /*eb00*/  FFMA.FTZ R124, R69, UR42, -R0 ;  /* 0x0000002a457c7c23 */ /* 0x000fe20008010800 */
[----:B------:R-:W-:-:S05]  /*eb10*/  FSEL R69, R3, RZ, P1 ;  /* 0x000000ff03457208 */ /* 0x000fca0000800000 */
[----:B------:R-:W-:Y:S01]  /*eb20*/  MUFU.EX2 R117, R117 ;  /* 0x0000007500757308 */ /* 0x000fe20000000800 */
[----:B------:R-:W0:Y:S01]  /*eb30*/  SHFL.BFLY PT, R84, R125, 0x1, 0x1f ;  /* 0x0c201f007d547f89 */ /* 0x000e2200000e0000 */
[----:B------:R-:W-:-:S04]  /*eb40*/  FADD.FTZ R8, -R69, R8 ;  /* 0x0000000845087221 */ /* 0x000fc80000010100 */
[----:B------:R-:W-:Y:S02]  /*eb50*/  FMUL.FTZ R8, R8, UR42 ;  /* 0x0000002a08087c20 */ /* 0x000fe40008410000 */
[----:B------:R-:W-:Y:S08]  /*eb60*/  MUFU.EX2 R69, R124 ;  /* 0x0000007c00457308 */ /* 0x000ff00000000800 */
[----:B------:R-:W1:Y:S08]  /*eb70*/  MUFU.EX2 R8, R8 ;  /* 0x0000000800087308 */ /* 0x000e700000000800 */
[----:B------:R-:W-:Y:S01]  /*eb80*/  MUFU.EX2 R88, R88 ;  /* 0x0000005800587308 */ /* 0x000fe20000000800 */
[----:B0-----:R-:W-:-:S04]  /*eb90*/  FMNMX.FTZ R0, R125, R84, !PT ;  /* 0x000000547d007209 */ /* 0x001fc80007810000 */
[C---:B------:R-:W-:Y:S01]  /*eba0*/  FSETP.NEU.FTZ.AND P1, PT, R0.reuse, -INF , PT ;  /* 0xff8000000000780b */ /* 0x040fe20003f3d000 */
[----:B------:R-:W-:-:S02]  /*ebb0*/  FFMA.FTZ R84, R0, R85, -8 ;  /* 0xc100000000547423 */ /* 0x000fc40000010055 */
[----:B------:R-:W-:Y:S01]  /*ebc0*/  MUFU.EX2 R89, R89 ;  /* 0x0000005900597308 */ /* 0x000fe20000000800 */
[----:B-1----:R-:W-:-:S02]  /*ebd0*/  FFMA.FTZ R133, R8, R6, R11 ;  /* 0x0000000608857223 */ /* 0x002fc4000001000b */
[----:B------:R-:W-:Y:S02]  /*ebe0*/  FSEL R84, R84, RZ, P1 ;  /* 0x000000ff54547208 */ /* 0x000fe40000800000 */
[----:B------:R-:W-:-:S03]  /*ebf0*/  FADD.FTZ R133, R10, R133 ;  /* 0x000000850a857221 */ /* 0x000fc60000010000 */
[--C-:B------:R-:W-:Y:S01]  /*ec00*/  FFMA.FTZ R125, R130, UR42, -R84.reuse ;  /* 0x0000002a827d7c23 */ /* 0x100fe20008010854 */
[----:B------:R-:W-:Y:S01]  /*ec10*/  FSEL R130, R0, RZ, P1 ;  /* 0x000000ff00827208 */ /* 0x000fe20000800000 */
[--C-:B------:R-:W-:Y:S01]  /*ec20*/  FFMA.FTZ R122, R122, UR42, -R84.reuse ;  /* 0x0000002a7a7a7c23 */ /* 0x100fe20008010854 */
[----:B------:R-:W-:-:S01]  /*ec30*/  FFMA.FTZ R85, R123, UR42, -R84 ;  /* 0x0000002a7b557c23 */ /* 0x000fc20008010854 */
[--C-:B------:R-:W-:Y:S01]  /*ec40*/  FFMA.FTZ R123, R126, UR42, -R84.reuse ;  /* 0x0000002a7e7b7c23 */ /* 0x100fe20008010854 */
[----:B------:R-:W-:-:S01]  /*ec50*/  FFMA.FTZ R124, R127, UR42, -R84 ;  /* 0x0000002a7f7c7c23 */ /* 0x000fc20008010854 */
[----:B------:R-:W-:Y:S01]  /*ec60*/  FADD.FTZ R130, -R130, R9 ;  /* 0x0000000982827221 */ /* 0x000fe20000010100 */
[----:B------:R-:W-:-:S01]  /*ec70*/  FFMA.FTZ R126, R131, UR42, -R84 ;  /* 0x0000002a837e7c23 */ /* 0x000fc20008010854 */
[----:B------:R-:W-:Y:S01]  /*ec80*/  MUFU.EX2 R122, R122 ;  /* 0x0000007a007a7308 */ /* 0x000fe20000000800 */
[----:B------:R-:W-:-:S01]  /*ec90*/  FFMA.FTZ R127, R134, UR42, -R84 ;  /* 0x0000002a867f7c23 */ /* 0x000fc20008010854 */
[----:B------:R-:W-:Y:S01]  /*eca0*/  FMUL.FTZ R129, R130, UR42 ;  /* 0x0000002a82817c20 */ /* 0x000fe20008410000 */
[----:B------:R-:W-:-:S01]  /*ecb0*/  FFMA.FTZ R128, R135, UR42, -R84 ;  /* 0x0000002a87807c23 */ /* 0x000fc20008010854 */
[--C-:B------:R-:W-:Y:S01]  /*ecc0*/  FFMA.FTZ R131, R94, UR42, -R84.reuse ;  /* 0x0000002a5e837c23 */ /* 0x100fe20008010854 */
[----:B------:R-:W-:-:S01]  /*ecd0*/  FFMA.FTZ R94, R95, UR42, -R84 ;  /* 0x0000002a5f5e7c23 */ /* 0x000fc20008010854 */
[----:B------:R-:W-:Y:S01]  /*ece0*/  FFMA.FTZ R95, R98, UR42, -R84 ;  /* 0x0000002a625f7c23 */ /* 0x000fe20008010854 */
[----:B------:R-:W-:-:S01]  /*ecf0*/  FADD.FTZ R130, R14, R133 ;  /* 0x000000850e827221 */ /* 0x000fc20000010000 */
[----:B------:R-:W0:Y:S01]  /*ed00*/  MUFU.EX2 R129, R129 ;  /* 0x0000008100817308 */ /* 0x000e220000000800 */
[----:B------:R-:W-:-:S01]  /*ed10*/  FFMA.FTZ R98, R99, UR42, -R84 ;  /* 0x0000002a63627c23 */ /* 0x000fc20008010854 */
[--C-:B------:R-:W-:Y:S01]  /*ed20*/  FFMA.FTZ R106, R106, UR42, -R84.reuse ;  /* 0x0000002a6a6a7c23 */ /* 0x100fe20008010854 */
[----:B------:R-:W-:-:S01]  /*ed30*/  FFMA.FTZ R99, R102, UR42, -R84 ;  /* 0x0000002a66637c23 */ /* 0x000fc20008010854 */
[----:B------:R-:W-:Y:S01]  /*ed40*/  FFMA.FTZ R102, R103, UR42, -R84 ;  /* 0x0000002a67667c23 */ /* 0x000fe20008010854 */
[----:B------:R-:W-:-:S01]  /*ed50*/  FADD.FTZ R103, R15, R130 ;  /* 0x000000820f677221 */ /* 0x000fc20000010000 */
[--C-:B------:R-:W-:Y:S01]  /*ed60*/  FFMA.FTZ R107, R107, UR42, -R84.reuse ;  /* 0x0000002a6b6b7c23 */ /* 0x100fe20008010854 */
[----:B------:R-:W-:-:S01]  /*ed70*/  FFMA.FTZ R110, R110, UR42, -R84 ;  /* 0x0000002a6e6e7c23 */ /* 0x000fc20008010854 */
[----:B------:R-:W1:Y:S01]  /*ed80*/  MUFU.EX2 R85, R85 ;  /* 0x0000005500557308 */ /* 0x000e620000000800 */
[----:B------:R-:W-:-:S01]  /*ed90*/  FADD.FTZ R130, R20, R103 ;  /* 0x0000006714827221 */ /* 0x000fc20000010000 */
[--C-:B------:R-:W-:Y:S01]  /*eda0*/  FFMA.FTZ R111, R111, UR42, -R84.reuse ;  /* 0x0000002a6f6f7c23 */ /* 0x100fe20008010854 */
[----:B------:R-:W-:-:S01]  /*edb0*/  FFMA.FTZ R114, R114, UR42, -R84 ;  /* 0x0000002a72727c23 */ /* 0x000fc20008010854 */
[----:B------:R-:W-:Y:S01]  /*edc0*/  FFMA.FTZ R115, R115, UR42, -R84 ;  /* 0x0000002a73737c23 */ /* 0x000fe20008010854 */
[----:B------:R-:W-:-:S01]  /*edd0*/  FADD.FTZ R103, R21, R130 ;  /* 0x0000008215677221 */ /* 0x000fc20000010000 */
[--C-:B------:R-:W-:Y:S01]  /*ede0*/  FFMA.FTZ R118, R118, UR42, -R84.reuse ;  /* 0x0000002a76767c23 */ /* 0x100fe20008010854 */
[----:B------:R-:W-:-:S01]  /*edf0*/  FFMA.FTZ R119, R119, UR42, -R84 ;  /* 0x0000002a77777c23 */ /* 0x000fc20008010854 */
[----:B------:R-:W2:Y:S01]  /*ee00*/  MUFU.EX2 R123, R123 ;  /* 0x0000007b007b7308 */ /* 0x000ea20000000800 */
[----:B0-----:R-:W-:-:S01]  /*ee10*/  FFMA.FTZ R6, R129, R5, R122 ;  /* 0x0000000581067223 */ /* 0x001fc2000001007a */
[----:B------:R-:W-:Y:S01]  /*ee20*/  FADD.FTZ R130, R120, R103 ;  /* 0x0000006778827221 */ /* 0x000fe20000010000 */
[----:B------:R-:W-:-:S01]  /*ee30*/  FFMA.FTZ R90, R90, UR42, -R84 ;  /* 0x0000002a5a5a7c23 */ /* 0x000fc20008010854 */
[--C-:B------:R-:W-:Y:S01]  /*ee40*/  FFMA.FTZ R91, R91, UR42, -R84.reuse ;  /* 0x0000002a5b5b7c23 */ /* 0x100fe20008010854 */
[----:B------:R-:W-:-:S01]  /*ee50*/  FFMA.FTZ R74, R74, UR42, -R84 ;  /* 0x0000002a4a4a7c23 */ /* 0x000fc20008010854 */
[----:B------:R-:W-:Y:S01]  /*ee60*/  FADD.FTZ R103, R121, R130 ;  /* 0x0000008279677221 */ /* 0x000fe20000010000 */
[----:B------:R-:W-:-:S01]  /*ee70*/  FFMA.FTZ R75, R75, UR42, -R84 ;  /* 0x0000002a4b4b7c23 */ /* 0x000fc20008010854 */
        /* <DEDUP_REMOVED lines=14> */
[--C-:B------:R-:W-:Y:S01]  /*ef60*/  FFMA.FTZ R66, R66, UR42, -R84.reuse ;  /* 0x0000002a42427c23 */ /* 0x100fe20008010854 */
[----:B------:R-:W-:-:S01]  /*ef70*/  FFMA.FTZ R73, R73, UR42, -R84 ;  /* 0x0000002a49497c23 */ /* 0x000fc20008010854 */
[----:B------:R-:W2:Y:S01]  /*ef80*/  MUFU.EX2 R126, R126 ;  /* 0x0000007e007e7308 */ /* 0x000ea20000000800 */
[----:B0-----:R-:W-:-:S01]  /*ef90*/  FADD.FTZ R6, R124, R5 ;  /* 0x000000057c067221 */ /* 0x001fc20000010000 */
[--C-:B------:R-:W-:Y:S01]  /*efa0*/  FFMA.FTZ R70, R70, UR42, -R84.reuse ;  /* 0x0000002a46467c23 */ /* 0x100fe20008010854 */
[----:B------:R-:W-:-:S05]  /*efb0*/  FFMA.FTZ R71, R71, UR42, -R84 ;  /* 0x0000002a47477c23 */ /* 0x000fca0008010854 */
[----:B------:R-:W0:Y:S01]  /*efc0*/  MUFU.EX2 R127, R127 ;  /* 0x0000007f007f7308 */ /* 0x000e220000000800 */
[----:B-1----:R-:W-:-:S07]  /*efd0*/  FADD.FTZ R5, R125, R6 ;  /* 0x000000067d057221 */ /* 0x002fce0000010000 */
[----:B------:R-:W1:Y:S01]  /*efe0*/  MUFU.EX2 R128, R128 ;  /* 0x0000008000807308 */ /* 0x000e620000000800 */
[----:B--2---:R-:W-:-:S07]  /*eff0*/  FADD.FTZ R6, R126, R5 ;  /* 0x000000057e067221 */ /* 0x004fce0000010000 */
[----:B------:R-:W2:Y:S01]  /*f000*/  MUFU.EX2 R106, R106 ;  /* 0x0000006a006a7308 */ /* 0x000ea20000000800 */
[----:B0-----:R-:W-:-:S01]  /*f010*/  FADD.FTZ R5, R127, R6 ;  /* 0x000000067f057221 */ /* 0x001fc20000010000 */
[----:B------:R-:W-:-:S06]  /*f020*/  FADD.FTZ R6, R104, R103 ;  /* 0x0000006768067221 */ /* 0x000fcc0000010000 */
        /* <DEDUP_REMOVED lines=20> */
[----:B------:R-:W-:-:S06]  /*f170*/  FADD.FTZ R5, R89, R6 ;  /* 0x0000000659057221 */ /* 0x000fcc0000010000 */
        /* <DEDUP_REMOVED lines=35> */
[----:B0-----:R-:W-:-:S04]  /*f3b0*/  FADD.FTZ R6, R72, R103 ;  /* 0x0000006748067221 */ /* 0x001fc80000010000 */
[----:B------:R-:W-:-:S03]  /*f3c0*/  FADD.FTZ R6, R13, R6 ;  /* 0x000000060d067221 */ /* 0x000fc60000010000 */
        /* <DEDUP_REMOVED lines=57> */
.L_x_708:
        /* <DEDUP_REMOVED lines=82> */
.L_x_691:
[----:B------:R-:W-:Y:S06]  /*fc80*/  BAR.ARV 0x8, 0x200 ;  /* 0x0208000000007b1d */ /* 0x000fec0000002000 */
[----:B------:R-:W-:Y:S05]  /*fc90*/  @!P0 BRA `(.L_x_710) ;  /* 0x0000000000048947 */ /* 0x000fea0003800000 */
[----:B------:R-:W-:Y:S01]  /*fca0*/  BPT.TRAP 0x1 ;  /* 0x000000040000795c */ /* 0x000fe20000300000 */
.L_x_710:
[----:B------:R-:W-:Y:S01]  /*fcb0*/  ULEA UR14, UR37, UR45, 0x3 ;  /* 0x0000002d250e7291 */ /* 0x000fe2000f8e183f */
[----:B------:R-:W-:-:S05]  /*fcc0*/  IMAD.U32 R4, RZ, RZ, UR36 ;  /* 0x00000024ff047e24 */ /* 0x000fca000f8e00ff */
[----:B------:R-:W-:-:S04]  /*fcd0*/  SHF.L.U32 R4, R4, 0x1f, RZ ;  /* 0x0000001f04047819 */ /* 0x000fc800000006ff */
[----:B------:R0:W1:Y:S01]  /*fce0*/  SYNCS.PHASECHK.TRANS64.TRYWAIT P1, [UR14+0x13250], R4 ;  /* 0x01325004ff0075a7 */ /* 0x000062000802014e */
[----:B------:R-:W-:Y:S05]  /*fcf0*/  @!P0 BRA `(.L_x_711) ;  /* 0x0000000000048947 */ /* 0x000fea0003800000 */
[----:B------:R-:W-:Y:S01]  /*fd00*/  BPT.TRAP 0x1 ;  /* 0x000000040000795c */ /* 0x000fe20000300000 */
.L_x_711:
[----:B-1----:R-:W-:Y:S05]  /*fd10*/  @P1 BRA `(.L_x_712) ;  /* 0x0000000000081947 */ /* 0x002fea0003800000 */
[----:B------:R-:W1:Y:S02]  /*fd20*/  SYNCS.PHASECHK.TRANS64.TRYWAIT P1, [UR14+0x13250], R4 ;  /* 0x01325004ff0075a7 */ /* 0x000e64000802014e */
[----:B-1----:R-:W-:Y:S05]  /*fd30*/  @!P1 BRA `(.L_x_713) ;  /* 0x0000005c007c9947 */ /* 0x002fea0003800000 */
.L_x_712:
        /* <DEDUP_REMOVED lines=12> */
[----:B------:R-:W-:Y:S02]  /*fe00*/  @UP0 USHF.R.S32.HI UR9, URZ, 0x1f, UR40 ;  /* 0x0000001f3f090899 */ /* 0x000fe40008011428 */
[----:B------:R-:W-:Y:S02]  /*fe10*/  @UP0 UIMAD UR8, UR8, UR10, URZ ;  /* 0x0000000a080802a4 */ /* 0x000fe4000f8e023f */
[----:B------:R-:W-:Y:S02]  /*fe20*/  @UP0 UIMAD.WIDE.U32 UR6, UR39, UR10, URZ ;  /* 0x0000000a270602a5 */ /* 0x000fe4000f8e003f */
[----:B------:R-:W-:Y:S02]  /*fe30*/  UIMAD UR10, UR37, 0x280, UR45 ;  /* 0x00000280250a78a4 */ /* 0x000fe4000f8e022d */
[----:B------:R-:W-:Y:S01]  /*fe40*/  @UP0 UIMAD UR8, UR39, UR11, UR8 ;  /* 0x0000000b270802a4 */ /* 0x000fe2000f8e0208 */
[----:B------:R-:W-:-:S02]  /*fe50*/  @UP0 ULDC.64 UR12, c[0x0][0x9d0] ;  /* 0x00027400000c0ab9 */ /* 0x000fc40000000a00 */
[----:B------:R-:W-:Y:S01]  /*fe60*/  UMOV UR11, 0xc0000010 ;  /* 0xc0000010000b7882 */ /* 0x000fe20000000000 */
[----:B------:R-:W-:Y:S02]  /*fe70*/  @UP0 UIMAD UR9, UR9, UR12, URZ ;  /* 0x0000000c090902a4 */ /* 0x000fe4000f8e023f */
[----:B------:R-:W-:-:S07]  /*fe80*/  @UP0 UIADD3 UR7, UR7, UR8, URZ ;  /* 0x0000000807070290 */ /* 0x000fce000fffe03f */
[----:B------:R-:W-:Y:S01]  /*fe90*/  QGMMA.64x64x32.F32.E4M3.E4M3 R24, R152, gdesc[UR8], R24, gsb0 ;  /* 0x00e0000898187df3 */ /* 0x000fe20008000818 */
[----:B------:R-:W-:Y:S02]  /*fea0*/  @UP0 UIMAD UR9, UR40, UR13, UR9 ;  /* 0x0000000d280902a4 */ /* 0x000fe4000f8e0209 */
[----:B------:R-:W-:-:S04]  /*feb0*/  @UP0 UIMAD.WIDE.U32 UR6, UR40, UR12, UR6 ;  /* 0x0000000c280602a5 */ /* 0x000fc8000f8e0006 */
[----:B------:R-:W-:Y:S02]  /*fec0*/  @UP0 UIADD3 UR7, UR7, UR9, URZ ;  /* 0x0000000907070290 */ /* 0x000fe4000fffe03f */
[----:B------:R-:W-:-:S04]  /*fed0*/  @UP0 ULEA UR4, UP1, UR6, UR4, 0x2 ;  /* 0x0000000406040291 */ /* 0x000fc8000f82103f */
[----:B------:R-:W-:Y:S02]  /*fee0*/  @UP0 ULEA.HI.X UR5, UR6, UR5, UR7, 0x2, UP1 ;  /* 0x0000000506050291 */ /* 0x000fe400088f1407 */
[----:B------:R-:W-:-:S04]  /*fef0*/  IMAD.U32 R8, RZ, RZ, UR4 ;  /* 0x00000004ff087e24 */ /* 0x000fc8000f8e00ff */
[----:B------:R-:W-:Y:S01]  /*ff00*/  IMAD.U32 R9, RZ, RZ, UR5 ;  /* 0x00000005ff097e24 */ /* 0x000fe2000f8e00ff */
[----:B------:R-:W-:-:S04]  /*ff10*/  UIADD3 UR4, UR10, 0x80, URZ ;  /* 0x000000800a047890 */ /* 0x000fc8000fffe03f */
[----:B------:R1:W2:Y:S01]  /*ff20*/  @P1 LDG.E R7, desc[UR48][R8.64] ;  /* 0x0000003008071981 */ /* 0x0002a2000c1e1900 */
[----:B------:R-:W-:Y:S02]  /*ff30*/  UMOV UR7, 0xc0000010 ;  /* 0xc000001000077882 */ /* 0x000fe40000000000 */
[----:B------:R-:W-:Y:S01]  /*ff40*/  UMOV UR6, UR4 ;  /* 0x0000000400067c82 */ /* 0x000fe20008000000 */
[----:B------:R-:W-:Y:S02]  /*ff50*/  WARPGROUP.DEPBAR.LE gsb0, 0x0 ;  /* 0x00008000000079c5 */ /* 0x000fe40000010000 */
[----:B------:R-:W-:-:S06]  /*ff60*/  WARPGROUP.ARRIVE ;  /* 0x00000000000079c5 */ /* 0x000fcc0000000000 */
[----:B------:R-:W-:Y:S01]  /*ff70*/  QGMMA.64x64x32.F32.E4M3.E4M3 R24, R148, gdesc[UR4], R24, gsb0 ;  /* 0x00e0000494187df3 */ /* 0x000fe20008000818 */
[----:B------:R-:W-:Y:S01]  /*ff80*/  UIADD3 UR4, UR10, 0x100, URZ ;  /* 0x000001000a047890 */ /* 0x000fe2000fffe03f */
[----:B------:R-:W-:-:S06]  /*ff90*/  UMOV UR7, 0xc0000010 ;  /* 0xc000001000077882 */ /* 0x000fcc0000000000 */
[----:B------:R-:W-:Y:S01]  /*ffa0*/  UMOV UR6, UR4 ;  /* 0x0000000400067c82 */ /* 0x000fe20008000000 */
[----:B------:R-:W-:Y:S02]  /*ffb0*/  WARPGROUP.DEPBAR.LE gsb0, 0x0 ;  /* 0x00008000000079c5 */ /* 0x000fe40000010000 */
[----:B------:R-:W-:-:S06]  /*ffc0*/  WARPGROUP.ARRIVE ;  /* 0x00000000000079c5 */ /* 0x000fcc0000000000 */
[----:B------:R-:W-:Y:S01]  /*ffd0*/  QGMMA.64x64x32.F32.E4M3.E4M3 R24, R144, gdesc[UR4], R24, gsb0 ;  /* 0x00e0000490187df3 */ /* 0x000fe20008000818 */
[----:B------:R-:W-:Y:S01]  /*ffe0*/  UIADD3 UR4, UR10, 0x180, URZ ;  /* 0x000001800a047890 */ /* 0x000fe2000fffe03f */
[----:B------:R-:W-:-:S06]  /*fff0*/  UMOV UR7, 0xc0000010 ;  /* 0xc000001000077882 */ /* 0x000fcc0000000000 */
[----:B------:R-:W-:Y:S01]  /*10000*/  UMOV UR6, UR4 ;  /* 0x0000000400067c82 */ /* 0x000fe20008000000 */
[----:B------:R-:W3:Y:S04]  /*10010*/  SHFL.BFLY PT, R11, R6, 0x2, 0x1f ;  /* 0x0c401f00060b7f89 */ /* 0x000ee800000e0000 */
[----:B-1----:R-:W1:Y:S01]  /*10020*/  SHFL.BFLY PT, R8, R5, 0x2, 0x1f ;  /* 0x0c401f0005087f89 */ /* 0x002e6200000e0000 */
[----:B------:R-:W-:Y:S02]  /*10030*/  WARPGROUP.DEPBAR.LE gsb0, 0x0 ;  /* 0x00008000000079c5 */ /* 0x000fe40000010000 */
[----:B------:R-:W-:-:S06]  /*10040*/  WARPGROUP.ARRIVE ;  /* 0x00000000000079c5 */ /* 0x000fcc0000000000 */
[----:B------:R-:W-:Y:S01]  /*10050*/  QGMMA.64x64x32.F32.E4M3.E4M3 R24, R140, gdesc[UR4], R24, gsb0 ;  /* 0x00e000048c187df3 */ /* 0x000fe20008000818 */
[----:B---3--:R-:W-:-:S01]  /*10060*/  FADD.FTZ R11, R11, R6 ;  /* 0x000000060b0b7221 */ /* 0x008fc20000010000 */
[----:B------:R-:W-:Y:S01]  /*10070*/  UIADD3 UR10, UR10, 0x200, URZ ;  /* 0x000002000a0a7890 */ /* 0x000fe2000fffe03f */
[----:B-1----:R-:W-:-:S01]  /*10080*/  FADD.FTZ R8, R8, R5 ;  /* 0x0000000508087221 */ /* 0x002fc20000010000 */
[----:B------:R-:W-:Y:S02]  /*10090*/  UMOV UR11, 0xc0000010 ;  /* 0xc0000010000b7882 */ /* 0x000fe40000000000 */
[----:B0-----:R-:W0:Y:S04]  /*100a0*/  SHFL.BFLY PT, R4, R11, 0x1, 0x1f ;  /* 0x0c201f000b047f89 */ /* 0x001e2800000e0000 */
[----:B------:R-:W1:Y:S01]  /*100b0*/  SHFL.BFLY PT, R9, R8, 0x1, 0x1f ;  /* 0x0c201f0008097f89 */ /* 0x000e6200000e0000 */
[----:B------:R-:W-:-:S02]  /*100c0*/  IMAD.MOV.U32 R10, RZ, RZ, RZ ;  /* 0x000000ffff0a7224 */ /* 0x000fc400078e00ff */
[----:B0-----:R-:W-:Y:S01]  /*100d0*/  FADD.FTZ R13, R11, R4 ;  /* 0x000000040b0d7221 */ /* 0x001fe20000010000 */
[----:B-1----:R-:W-:-:S04]  /*100e0*/  FADD.FTZ R14, R8, R9 ;  /* 0x00000009080e7221 */ /* 0x002fc80000010000 */
        /* <DEDUP_REMOVED lines=21> */
[----:B--2---:R-:W-:Y:S01]  /*10240*/  FMUL.FTZ R10, R10, R7 ;  /* 0x000000070a0a7220 */ /* 0x004fe20000410000 */
[----:B------:R-:W-:Y:S02]  /*10250*/  IMAD.MOV.U32 R4, RZ, RZ, -0x800000 ;  /* 0xff800000ff047424 */ /* 0x000fe400078e00ff */
[----:B------:R-:W-:Y:S01]  /*10260*/  @P2 FFMA.FTZ R6, R8, R3, R5 ;  /* 0x0000000308062223 */ /* 0x000fe20000010005 */
[----:B------:R-:W-:-:S01]  /*10270*/  @P3 FFMA.FTZ R4, R20, R0, R9 ;  /* 0x0000000014043223 */ /* 0x000fc20000010009 */
[----:B---3--:R-:W-:Y:S01]  /*10280*/  FMUL.FTZ R7, R12, R7 ;  /* 0x000000070c077220 */ /* 0x008fe20000410000 */
[----:B------:R-:W-:-:S02]  /*10290*/  WARPGROUP.DEPBAR.LE gsb0, 0x0 ;  /* 0x00008000000079c5 */ /* 0x000fc40000010000 */
[----:B------:R-:W-:Y:S05]  /*102a0*/  @!P0 BRA `(.L_x_714) ;  /* 0x0000000000048947 */ /* 0x000fea0003800000 */
[----:B------:R-:W-:Y:S01]  /*102b0*/  BPT.TRAP 0x1 ;  /* 0x000000040000795c */ /* 0x000fe20000300000 */
.L_x_714:
[----:B------:R-:W-:Y:S01]  /*102c0*/  UIADD3 UR4, UR14, 0x13260, URZ ;  /* 0x000132600e047890 */ /* 0x000fe2000fffe03f */
[-C--:B------:R-:W-:Y:S01]  /*102d0*/  FMUL.FTZ R58, R28, R10.reuse ;  /* 0x0000000a1c3a7220 */ /* 0x080fe20000410000 */
[----:B------:R-:W-:Y:S01]  /*102e0*/  UIADD3 UR37, UR37, 0x1, URZ ;  /* 0x0000000125257890 */ /* 0x000fe2000fffe03f */
[-C--:B------:R-:W-:Y:S01]  /*102f0*/  FMUL.FTZ R56, R29, R10.reuse ;  /* 0x0000000a1d387220 */ /* 0x080fe20000410000 */
[----:B------:R-:W-:Y:S01]  /*10300*/  UPRMT UR4, UR44, 0x654, UR4 ;  /* 0x000006542c047896 */ /* 0x000fe20008000004 */
[-C--:B------:R-:W-:Y:S01]  /*10310*/  FMUL.FTZ R28, R33, R10.reuse ;  /* 0x0000000a211c7220 */ /* 0x080fe20000410000 */
[----:B------:R-:W-:Y:S01]  /*10320*/  UISETP.NE.AND UP0, UPT, UR37, 0x2, UPT ;  /* 0x000000022500788c */ /* 0x000fe2000bf05270 */
[-C--:B------:R-:W-:Y:S01]  /*10330*/  FMUL.FTZ R59, R24, R10.reuse ;  /* 0x0000000a183b7220 */ /* 0x080fe20000410000 */
[-C--:B------:R-:W-:Y:S01]  /*10340*/  FMUL.FTZ R57, R25, R10.reuse ;  /* 0x0000000a19397220 */ /* 0x080fe20000410000 */
[-C--:B------:R-:W-:Y:S01]  /*10350*/  FMUL.FTZ R29, R32, R10.reuse ;  /* 0x0000000a201d7220 */ /* 0x080fe20000410000 */
[-C--:B------:R-:W-:Y:S01]  /*10360*/  FMUL.FTZ R33, R26, R7.reuse ;  /* 0x000000071a217220 */ /* 0x080fe20000410000 */
[-C--:B------:R-:W-:Y:S01]  /*10370*/  FMUL.FTZ R36, R36, R10.reuse ;  /* 0x0000000a24247220 */ /* 0x080fe20000410000 */
[-C--:B------:R-:W-:Y:S01]  /*10380*/  FMUL.FTZ R37, R37, R10.reuse ;  /* 0x0000000a25257220 */ /* 0x080fe20000410000 */
[----:B------:R-:W-:Y:S01]  /*10390*/  SYNCS.ARRIVE.TRANS64.RED.A1T0 RZ, [UR4], RZ ;  /* 0x000000ffffff79a7 */ /* 0x000fe20008100404 */
        /* <DEDUP_REMOVED lines=27> */
[----:B------:R-:W-:-:S12]  /*10550*/  ULOP3.LUT UR36, UR36, UR4, URZ, 0x3c, !UPT ;  /* 0x0000000424247292 */ /* 0x000fd8000f8e3c3f */
.L_x_640:
[----:B------:R-:W0:Y:S01]  /*10560*/  S2R R0, SR_CgaCtaId ;  /* 0x0000000000007919 */ /* 0x000e220000008800 */
[----:B------:R-:W-:Y:S01]  /*10570*/  MOV R7, 0x400 ;  /* 0x0000040000077802 */ /* 0x000fe20000000f00 */
[----:B------:R-:W-:Y:S01]  /*10580*/  VIADD R27, R23, 0xffffff80 ;  /* 0xffffff80171b7836 */ /* 0x000fe20000000000 */
[----:B------:R-:W-:Y:S01]  /*10590*/  BSSY B0, `(.L_x_715) ;  /* 0x0000184000007945 */ /* 0x000fe20003800000 */
[----:B------:R-:W-:Y:S03]  /*105a0*/  BAR.SYNC.DEFER_BLOCKING 0x5, 0x200 ;  /* 0x0148000000007b1d */ /* 0x000fe60000010000 */
[----:B------:R-:W-:-:S04]  /*105b0*/  SHF.R.S32.HI R34, RZ, 0x1f, R27 ;  /* 0x0000001fff227819 */ /* 0x000fc8000001141b */
[----:B------:R-:W-:-:S04]  /*105c0*/  LEA.HI R5, R34, R27, RZ, 0x3 ;  /* 0x0000001b22057211 */ /* 0x000fc800078f18ff */
[----:B------:R-:W-:Y:S02]  /*105d0*/  LOP3.LUT R8, R5, 0xfffffff8, RZ, 0xc0, !PT ;  /* 0xfffffff805087812 */ /* 0x000fe400078ec0ff */
[----:B------:R-:W-:-:S03]  /*105e0*/  SHF.R.S32.HI R5, RZ, 0x3, R5 ;  /* 0x00000003ff057819 */ /* 0x000fc60000011405 */
[----:B------:R-:W-:Y:S01]  /*105f0*/  IMAD.IADD R8, R27, 0x1, -R8 ;  /* 0x000000011b087824 */ /* 0x000fe200078e0a08 */
[----:B0-----:R-:W-:-:S05]  /*10600*/  LEA R7, R0, R7, 0x18 ;  /* 0x0000000700077211 */ /* 0x001fca00078ec0ff */
[----:B------:R-:W0:Y:S02]  /*10610*/  LDS R0, [R7+0x132d0] ;  /* 0x0132d00007007984 */ /* 0x000e240000000800 */
[----:B0-----:R-:W-:Y:S01]  /*10620*/  R2UR UR4, R0 ;  /* 0x00000000000472ca */ /* 0x001fe200000e0000 */
[----:B------:R-:W-:-:S05]  /*10630*/  IMAD.SHL.U32 R0, R8, 0x8, RZ ;  /* 0x0000000808007824 */ /* 0x000fca00078e00ff */
[----:B------:R-:W-:Y:S01]  /*10640*/  SHF.R.S32.HI R3, RZ, 0x1f, R0 ;  /* 0x0000001fff037819 */ /* 0x000fe20000011400 */
[----:B------:R-:W-:Y:S06]  /*10650*/  BAR.ARV 0x4, 0x200 ;  /* 0x0108000000007b1d */ /* 0x000fec0000002000 */
[----:B------:R-:W-:Y:S05]  /*10660*/  @P0 BRA `(.L_x_716) ;  /* 0x0000001000080947 */ /* 0x000fea0003800000 */
[----:B------:R-:W-:Y:S01]  /*10670*/  IMAD.SHL.U32 R10, R23, 0x4, RZ ;  /* 0x00000004170a7824 */ /* 0x000fe200078e00ff */
[----:B------:R-:W-:Y:S01]  /*10680*/  ULDC.64 UR6, c[0x4][0x38] ;  /* 0x01000e0000067ab9 */ /* 0x000fe20000000a00 */
[----:B------:R-:W0:Y:S01]  /*10690*/  S2R R48, SR_SWINHI ;  /* 0x0000000000307919 */ /* 0x000e220000002f00 */
[----:B------:R-:W-:Y:S02]  /*106a0*/  F2FP.BF16.F32.PACK_AB R54, R54, R9 ;  /* 0x000000093636723e */ /* 0x000fe400000010ff */
[----:B------:R-:W-:Y:S01]  /*106b0*/  F2FP.BF16.F32.PACK_AB R15, R46, R15 ;  /* 0x0000000f2e0f723e */ /* 0x000fe200000010ff */
[----:B------:R-:W1:Y:S01]  /*106c0*/  LDC R9, c[0x0][0xbe8] ;  /* 0x0002fa00ff097b82 */ /* 0x000e620000000800 */
[----:B------:R-:W-:Y:S02]  /*106d0*/  LOP3.LUT R10, R10, 0xc, RZ, 0xc0, !PT ;  /* 0x0000000c0a0a7812 */ /* 0x000fe400078ec0ff */
        /* <DEDUP_REMOVED lines=9> */
[----:B------:R-:W-:Y:S02]  /*10770*/  LEA.HI R34, R34, R27, RZ, 0x7 ;  /* 0x0000001b22227211 */ /* 0x000fe400078f38ff */
[----:B------:R-:W-:Y:S02]  /*10780*/  F2FP.BF16.F32.PACK_AB R29, R36, R29 ;  /* 0x0000001d241d723e */ /* 0x000fe400000010ff */
[----:B------:R-:W-:Y:S02]  /*10790*/  F2FP.BF16.F32.PACK_AB R28, R37, R28 ;  /* 0x0000001c251c723e */ /* 0x000fe400000010ff */
[----:B------:R-:W-:Y:S02]  /*107a0*/  F2FP.BF16.F32.PACK_AB R26, R39, R26 ;  /* 0x0000001a271a723e */ /* 0x000fe400000010ff */
[----:B------:R-:W-:Y:S01]  /*107b0*/  F2FP.BF16.F32.PACK_AB R55, R55, R12 ;  /* 0x0000000c3737723e */ /* 0x000fe200000010ff */
[----:B------:R-:W-:Y:S01]  /*107c0*/  USHF.R.S32.HI UR12, URZ, 0x1f, UR40 ;  /* 0x0000001f3f0c7899 */ /* 0x000fe20008011428 */
[----:B------:R-:W-:Y:S01]  /*107d0*/  IADD3 R10, P0, R10, UR6, RZ ;  /* 0x000000060a0a7c10 */ /* 0x000fe2000ff1e0ff */
[----:B------:R-:W-:Y:S01]  /*107e0*/  ULDC.64 UR8, c[0x0][0xb90] ;  /* 0x0002e40000087ab9 */ /* 0x000fe20000000a00 */
[----:B------:R-:W-:Y:S01]  /*107f0*/  USHF.R.S32.HI UR13, URZ, 0x1f, UR39 ;  /* 0x0000001f3f0d7899 */ /* 0x000fe20008011427 */
[----:B------:R-:W-:Y:S01]  /*10800*/  F2FP.BF16.F32.PACK_AB R58, R58, R59 ;  /* 0x0000003b3a3a723e */ /* 0x000fe200000010ff */
[----:B------:R-:W-:Y:S01]  /*10810*/  ULDC.64 UR10, c[0x0][0xb98] ;  /* 0x0002e600000a7ab9 */ /* 0x000fe20000000a00 */
[----:B------:R-:W-:-:S05]  /*10820*/  IMAD.X R11, RZ, RZ, UR7, P0 ;  /* 0x00000007ff0b7e24 */ /* 0x000fca00080e06ff */
[----:B------:R2:W3:Y:S01]  /*10830*/  LDG.E.CONSTANT R17, desc[UR48][R10.64] ;  /* 0x000000300a117981 */ /* 0x0004e2000c1e9900 */
[----:B------:R-:W-:Y:S01]  /*10840*/  BAR.SYNC.DEFER_BLOCKING 0x1, 0x180 ;  /* 0x0046000000007b1d */ /* 0x000fe20000010000 */
[----:B-1----:R-:W-:Y:S01]  /*10850*/  ISETP.NE.AND P2, PT, R9, 0x1, PT ;  /* 0x000000010900780c */ /* 0x002fe20003f45270 */
[----:B------:R-:W-:Y:S01]  /*10860*/  VIADD R64, R19, UR41 ;  /* 0x0000002913407c36 */ /* 0x000fe20008000000 */
[----:B------:R-:W-:Y:S01]  /*10870*/  LOP3.LUT R34, R34, 0xffffff80, RZ, 0xc0, !PT ;  /* 0xffffff8022227812 */ /* 0x000fe200078ec0ff */
[----:B------:R-:W-:Y:S01]  /*10880*/  UIMAD UR5, UR12, UR8, URZ ;  /* 0x000000080c0572a4 */ /* 0x000fe2000f8e023f */
[----:B--2---:R-:W-:Y:S01]  /*10890*/  LOP3.LUT P0, R10, R23, 0x3, RZ, 0xc0, !PT ;  /* 0x00000003170a7812 */ /* 0x004fe2000780c0ff */
[----:B------:R-:W-:Y:S02]  /*108a0*/  UIMAD.WIDE.U32 UR6, UR40, UR8, URZ ;  /* 0x00000008280672a5 */ /* 0x000fe4000f8e003f */
[----:B------:R-:W-:Y:S01]  /*108b0*/  IMAD.IADD R27, R27, 0x1, -R34 ;  /* 0x000000011b1b7824 */ /* 0x000fe200078e0a22 */
[----:B------:R-:W-:Y:S01]  /*108c0*/  UIMAD UR5, UR40, UR9, UR5 ;  /* 0x00000009280572a4 */ /* 0x000fe2000f8e0205 */
[----:B------:R-:W-:Y:S01]  /*108d0*/  ISETP.EQ.OR P0, PT, R10, 0x3, !P0 ;  /* 0x000000030a00780c */ /* 0x000fe20004702670 */
[----:B------:R-:W-:Y:S01]  /*108e0*/  UIMAD UR8, UR13, UR10, URZ ;  /* 0x0000000a0d0872a4 */ /* 0x000fe2000f8e023f */
[----:B------:R-:W-:-:S02]  /*108f0*/  MOV R10, R7 ;  /* 0x00000007000a7202 */ /* 0x000fc40000000f00 */
[----:B0-----:R-:W-:Y:S01]  /*10900*/  MOV R11, R48 ;  /* 0x00000030000b7202 */ /* 0x001fe20000000f00 */
[----:B------:R-:W-:Y:S01]  /*10910*/  UIADD3 UR7, UR7, UR5, URZ ;  /* 0x0000000507077290 */ /* 0x000fe2000fffe03f */
[----:B------:R-:W-:Y:S01]  /*10920*/  SEL R42, R13, R14, P0 ;  /* 0x0000000e0d2a7207 */ /* 0x000fe20000000000 */
[----:B------:R-:W0:Y:S01]  /*10930*/  @P2 LDC R62, c[0x0][0xbf0] ;  /* 0x0002fc00ff3e2b82 */ /* 0x000e220000000800 */
[----:B------:R-:W-:Y:S01]  /*10940*/  SEL R44, R14, R13, P0 ;  /* 0x0000000d0e2c7207 */ /* 0x000fe20000000000 */
[----:B------:R-:W-:Y:S01]  /*10950*/  IMAD R13, R5, 0x40, R0 ;  /* 0x00000040050d7824 */ /* 0x000fe200078e0200 */
[----:B------:R-:W-:Y:S01]  /*10960*/  SEL R52, R15, R20, P0 ;  /* 0x000000140f347207 */ /* 0x000fe20000000000 */
[----:B------:R-:W-:Y:S01]  /*10970*/  UIMAD UR8, UR39, UR11, UR8 ;  /* 0x0000000b270872a4 */ /* 0x000fe2000f8e0208 */
[----:B------:R-:W-:Y:S01]  /*10980*/  SEL R56, R20, R15, P0 ;  /* 0x0000000f14387207 */ /* 0x000fe20000000000 */
[--C-:B------:R-:W-:Y:S01]  /*10990*/  IMAD.WIDE R14, R156, 0x2, R10.reuse ;  /* 0x000000029c0e7825 */ /* 0x100fe200078e020a */
[----:B------:R-:W-:Y:S01]  /*109a0*/  SEL R46, R30, R31, P0 ;  /* 0x0000001f1e2e7207 */ /* 0x000fe20000000000 */
[----:B------:R-:W-:Y:S01]  /*109b0*/  UIMAD.WIDE.U32 UR6, UR39, UR10, UR6 ;  /* 0x0000000a270672a5 */ /* 0x000fe2000f8e0006 */
[----:B------:R-:W-:Y:S01]  /*109c0*/  SEL R30, R31, R30, P0 ;  /* 0x0000001e1f1e7207 */ /* 0x000fe20000000000 */
[----:B------:R-:W-:Y:S01]  /*109d0*/  IMAD.WIDE R10, R13, 0x2, R10 ;  /* 0x000000020d0a7825 */ /* 0x000fe200078e020a */
[----:B------:R-:W-:Y:S01]  /*109e0*/  IADD3 R31, P3, R14, 0x60, RZ ;  /* 0x000000600e1f7810 */ /* 0x000fe20007f7e0ff */
[----:B------:R-:W-:Y:S01]  /*109f0*/  ULDC UR5, c[0x0][0xa88] ;  /* 0x0002a20000057ab9 */ /* 0x000fe20000000800 */
[----:B------:R-:W-:Y:S01]  /*10a00*/  SEL R38, R21, R24, P0 ;  /* 0x0000001815267207 */ /* 0x000fe20000000000 */
[----:B------:R-:W-:Y:S01]  /*10a10*/  IMAD R47, R9, UR5, RZ ;  /* 0x00000005092f7c24 */ /* 0x000fe2000f8e02ff */
[----:B------:R-:W-:Y:S01]  /*10a20*/  SEL R40, R24, R21, P0 ;  /* 0x0000001518287207 */ /* 0x000fe20000000000 */
[----:B------:R-:W-:Y:S01]  /*10a30*/  IMAD R8, R8, 0x30, R5 ;  /* 0x0000003008087824 */ /* 0x000fe200078e0205 */
[----:B------:R-:W-:Y:S01]  /*10a40*/  LOP3.LUT R24, R31, 0x380, RZ, 0xc0, !PT ;  /* 0x000003801f187812 */ /* 0x000fe200078ec0ff */
[----:B------:R-:W-:Y:S01]  /*10a50*/  ULDC.64 UR10, c[0x0][0xaf0] ;  /* 0x0002bc00000a7ab9 */ /* 0x000fe20000000a00 */
[----:B------:R-:W-:-:S02]  /*10a60*/  IADD3 R21, P4, R14, 0x40, RZ ;  /* 0x000000400e157810 */ /* 0x000fc40007f9e0ff */
[----:B------:R-:W-:Y:S02]  /*10a70*/  SHF.R.U64 R24, R24, 0x3, RZ ;  /* 0x0000000318187819 */ /* 0x000fe400000012ff */
[----:B------:R-:W-:Y:S02]  /*10a80*/  LOP3.LUT R13, R14, 0x380, RZ, 0xc0, !PT ;  /* 0x000003800e0d7812 */ /* 0x000fe400078ec0ff */
[----:B------:R-:W-:Y:S02]  /*10a90*/  LOP3.LUT R24, R24, R31, RZ, 0x3c, !PT ;  /* 0x0000001f18187212 */ /* 0x000fe400078e3cff */
[----:B------:R-:W1:Y:S01]  /*10aa0*/  @P2 LDC R31, c[0x0][0xbec] ;  /* 0x0002fb00ff1f2b82 */ /* 0x000e620000000800 */
[----:B------:R-:W-:Y:S02]  /*10ab0*/  LOP3.LUT R20, R21, 0x380, RZ, 0xc0, !PT ;  /* 0x0000038015147812 */ /* 0x000fe400078ec0ff */
[----:B------:R-:W-:Y:S02]  /*10ac0*/  SHF.R.U64 R13, R13, 0x3, RZ ;  /* 0x000000030d0d7819 */ /* 0x000fe400000012ff */
[----:B------:R-:W-:-:S02]  /*10ad0*/  SHF.R.U64 R20, R20, 0x3, RZ ;  /* 0x0000000314147819 */ /* 0x000fc400000012ff */
[----:B------:R-:W-:Y:S02]  /*10ae0*/  SEL R36, R29, R28, P0 ;  /* 0x0000001c1d247207 */ /* 0x000fe40000000000 */
[----:B------:R-:W-:Y:S02]  /*10af0*/  SEL R28, R28, R29, P0 ;  /* 0x0000001d1c1c7207 */ /* 0x000fe40000000000 */
[----:B------:R-:W-:Y:S02]  /*10b00*/  SEL R48, R25, R26, P0 ;  /* 0x0000001a19307207 */ /* 0x000fe40000000000 */
[----:B------:R-:W-:Y:S01]  /*10b10*/  SEL R50, R26, R25, P0 ;  /* 0x000000191a327207 */ /* 0x000fe20000000000 */
[----:B------:R-:W-:Y:S01]  /*10b20*/  IMAD.X R25, RZ, RZ, R15, P3 ;  /* 0x000000ffff197224 */ /* 0x000fe200018e060f */
[----:B------:R-:W-:Y:S02]  /*10b30*/  IADD3 R29, P5, R14, 0x20, RZ ;  /* 0x000000200e1d7810 */ /* 0x000fe40007fbe0ff */
[----:B------:R-:W-:-:S02]  /*10b40*/  LOP3.LUT R14, R13, R14, RZ, 0x3c, !PT ;  /* 0x0000000e0d0e7212 */ /* 0x000fc400078e3cff */
[----:B------:R-:W-:Y:S01]  /*10b50*/  LOP3.LUT R26, R20, R21, RZ, 0x3c, !PT ;  /* 0x00000015141a7212 */ /* 0x000fe200078e3cff */
[--C-:B------:R-:W-:Y:S01]  /*10b60*/  IMAD.X R13, RZ, RZ, R15.reuse, P5 ;  /* 0x000000ffff0d7224 */ /* 0x100fe200028e060f */
[----:B------:R-:W-:Y:S02]  /*10b70*/  IADD3 R21, P3, R10, 0x3000, RZ ;  /* 0x000030000a157810 */ /* 0x000fe40007f7e0ff */
[----:B------:R-:W-:Y:S02]  /*10b80*/  SEL R60, R54, R55, P0 ;  /* 0x00000037363c7207 */ /* 0x000fe40000000000 */
[----:B------:R-:W-:Y:S02]  /*10b90*/  SEL R54, R55, R54, P0 ;  /* 0x0000003637367207 */ /* 0x000fe40000000000 */
[----:B------:R-:W-:Y:S01]  /*10ba0*/  LOP3.LUT P1, RZ, R27, 0x3, RZ, 0xc0, !PT ;  /* 0x000000031bff7812 */ /* 0x000fe2000782c0ff */
[----:B------:R-:W-:Y:S01]  /*10bb0*/  IMAD.X R27, RZ, RZ, R15, P4 ;  /* 0x000000ffff1b7224 */ /* 0x000fe200020e060f */
[----:B------:R-:W-:Y:S01]  /*10bc0*/  MOV R55, R14 ;  /* 0x0000000e00377202 */ /* 0x000fe20000000f00 */
[----:B-1----:R-:W-:Y:S01]  /*10bd0*/  @P2 IMAD.HI.U32 R15, R64, R31, RZ ;  /* 0x0000001f400f2227 */ /* 0x002fe200078e00ff */
[----:B------:R-:W-:-:S02]  /*10be0*/  LOP3.LUT R20, R21, 0x380, RZ, 0xc0, !PT ;  /* 0x0000038015147812 */ /* 0x000fc400078ec0ff */
[----:B------:R-:W-:Y:S01]  /*10bf0*/  IADD3 R33, P4, R10, 0x1800, RZ ;  /* 0x000018000a217810 */ /* 0x000fe20007f9e0ff */
[----:B------:R-:W-:Y:S01]  /*10c00*/  IMAD.MOV.U32 R14, RZ, RZ, R64 ;  /* 0x000000ffff0e7224 */ /* 0x000fe200078e0040 */
[----:B------:R-:W-:Y:S02]  /*10c10*/  SHF.R.U64 R20, R20, 0x3, RZ ;  /* 0x0000000314147819 */ /* 0x000fe400000012ff */
[----:B------:R-:W-:Y:S02]  /*10c20*/  LOP3.LUT R12, R29, 0x380, RZ, 0xc0, !PT ;  /* 0x000003801d0c7812 */ /* 0x000fe400078ec0ff */
[----:B------:R-:W-:Y:S02]  /*10c30*/  LOP3.LUT R32, R33, 0x380, RZ, 0xc0, !PT ;  /* 0x0000038021207812 */ /* 0x000fe400078ec0ff */
[----:B0-----:R-:W-:Y:S02]  /*10c40*/  @P2 SHF.R.U32.HI R14, RZ, R62, R15 ;  /* 0x0000003eff0e2219 */ /* 0x001fe4000001160f */
[----:B------:R-:W-:-:S02]  /*10c50*/  SEL R34, R58, R57, P0 ;  /* 0x000000393a227207 */ /* 0x000fc40000000000 */
[----:B------:R-:W-:Y:S02]  /*10c60*/  LOP3.LUT R20, R20, R21, RZ, 0x3c, !PT ;  /* 0x0000001514147212 */ /* 0x000fe400078e3cff */
[----:B------:R-:W-:Y:S02]  /*10c70*/  SEL R58, R57, R58, P0 ;  /* 0x0000003a393a7207 */ /* 0x000fe40000000000 */
[----:B------:R-:W-:Y:S02]  /*10c80*/  SHF.R.U64 R12, R12, 0x3, RZ ;  /* 0x000000030c0c7819 */ /* 0x000fe400000012ff */
[----:B------:R-:W-:Y:S02]  /*10c90*/  SHF.R.U64 R32, R32, 0x3, RZ ;  /* 0x0000000320207819 */ /* 0x000fe400000012ff */
[----:B------:R-:W-:Y:S01]  /*10ca0*/  MOV R49, R24 ;  /* 0x0000001800317202 */ /* 0x000fe20000000f00 */
[----:B------:R-:W-:Y:S01]  /*10cb0*/  IMAD.MOV R24, RZ, RZ, -R14 ;  /* 0x000000ffff187224 */ /* 0x000fe200078e0a0e */
[----:B------:R-:W-:-:S02]  /*10cc0*/  LOP3.LUT R12, R12, R29, RZ, 0x3c, !PT ;  /* 0x0000001d0c0c7212 */ /* 0x000fc400078e3cff */
[----:B------:R-:W-:Y:S01]  /*10cd0*/  LOP3.LUT R32, R32, R33, RZ, 0x3c, !PT ;  /* 0x0000002120207212 */ /* 0x000fe200078e3cff */
[----:B------:R-:W-:Y:S01]  /*10ce0*/  IMAD R37, R9, R24, R64 ;  /* 0x0000001809257224 */ /* 0x000fe200078e0240 */
[----:B------:R-:W-:Y:S01]  /*10cf0*/  MOV R51, R26 ;  /* 0x0000001a00337202 */ /* 0x000fe20000000f00 */
[----:B------:R-:W-:Y:S01]  /*10d00*/  IMAD.U32 R26, RZ, RZ, UR8 ;  /* 0x00000008ff1a7e24 */ /* 0x000fe2000f8e00ff */
[----:B------:R-:W-:Y:S01]  /*10d10*/  SHF.R.S32.HI R15, RZ, 0x1f, R14 ;  /* 0x0000001fff0f7819 */ /* 0x000fe2000001140e */
[----:B------:R-:W-:Y:S01]  /*10d20*/  ULDC.64 UR8, c[0x0][0xae8] ;  /* 0x0002ba0000087ab9 */ /* 0x000fe20000000a00 */
[----:B------:R-:W-:Y:S02]  /*10d30*/  IADD3 R14, P5, R14, UR6, RZ ;  /* 0x000000060e0e7c10 */ /* 0x000fe4000ffbe0ff */
[----:B------:R-:W-:Y:S02]  /*10d40*/  SHF.R.S32.HI R24, RZ, 0x1f, R37 ;  /* 0x0000001fff187819 */ /* 0x000fe40000011425 */
[----:B------:R-:W-:Y:S01]  /*10d50*/  IADD3.X R15, R15, UR7, R26, P5, !PT ;  /* 0x000000070f0f7c10 */ /* 0x000fe2000affe41a */
[----:B------:R-:W-:Y:S01]  /*10d60*/  ULDC.64 UR6, c[0x0][0xb88] ;  /* 0x0002e20000067ab9 */ /* 0x000fe20000000a00 */
[----:B------:R-:W-:Y:S01]  /*10d70*/  VIADD R26, R22, UR41 ;  /* 0x00000029161a7c36 */ /* 0x000fe20008000000 */
[----:B------:R-:W-:Y:S01]  /*10d80*/  MOV R53, R12 ;  /* 0x0000000c00357202 */ /* 0x000fe20000000f00 */
[----:B------:R-:W-:Y:S01]  /*10d90*/  IMAD R24, R24, UR6, RZ ;  /* 0x0000000618187c24 */ /* 0x000fe2000f8e02ff */
[----:B------:R-:W-:Y:S01]  /*10da0*/  LOP3.LUT R41, R10, 0x380, RZ, 0xc0, !PT ;  /* 0x000003800a297812 */ /* 0x000fe200078ec0ff */
[----:B------:R-:W-:Y:S01]  /*10db0*/  IMAD.WIDE.U32 R14, R37, UR6, R14 ;  /* 0x00000006250e7c25 */ /* 0x000fe2000f8e000e */
[----:B------:R-:W-:-:S02]  /*10dc0*/  ISETP.GE.OR P5, PT, R26, R47, P1 ;  /* 0x0000002f1a00720c */ /* 0x000fc40000fa6670 */
[----:B------:R-:W-:Y:S01]  /*10dd0*/  SHF.R.U64 R41, R41, 0x3, RZ ;  /* 0x0000000329297819 */ /* 0x000fe200000012ff */
[----:B------:R-:W-:Y:S01]  /*10de0*/  IMAD R37, R37, UR7, R24 ;  /* 0x0000000725257c24 */ /* 0x000fe2000f8e0218 */
[----:B------:R-:W-:Y:S01]  /*10df0*/  ULDC.64 UR6, c[0x0][0xb50] ;  /* 0x0002d40000067ab9 */ /* 0x000fe20000000a00 */
[----:B------:R-:W-:Y:S02]  /*10e00*/  VIADD R24, R26, 0x8 ;  /* 0x000000081a187836 */ /* 0x000fe40000000000 */
[----:B------:R-:W-:Y:S01]  /*10e10*/  IMAD.IADD R15, R15, 0x1, R37 ;  /* 0x000000010f0f7824 */ /* 0x000fe200078e0225 */
[----:B------:R-:W-:Y:S02]  /*10e20*/  LEA R37, P6, R14, UR6, 0x2 ;  /* 0x000000060e257c11 */ /* 0x000fe4000f8c10ff */
[----:B------:R-:W-:Y:S02]  /*10e30*/  ISETP.GE.OR P1, PT, R24, R47, P1 ;  /* 0x0000002f1800720c */ /* 0x000fe40000f26670 */
[----:B---3--:R-:W-:Y:S01]  /*10e40*/  LOP3.LUT R21, R17, 0x2, RZ, 0x3c, !PT ;  /* 0x0000000211157812 */ /* 0x008fe200078e3cff */
[----:B------:R-:W-:Y:S04]  /*10e50*/  SHFL.IDX PT, R35, R48, R17, 0x1c1f ;  /* 0x001c1f1130237589 */ /* 0x000fe800000e0000 */
[----:B------:R-:W-:Y:S04]  /*10e60*/  SHFL.IDX PT, R34, R34, R17, 0x1c1f ;  /* 0x001c1f1122227589 */ /* 0x000fe800000e0000 */
[----:B------:R-:W-:Y:S04]  /*10e70*/  SHFL.IDX PT, R36, R36, R17, 0x1c1f ;  /* 0x001c1f1124247589 */ /* 0x000fe800000e0000 */
[----:B------:R-:W-:Y:S04]  /*10e80*/  SHFL.IDX PT, R38, R38, R17, 0x1c1f ;  /* 0x001c1f1126267589 */ /* 0x000fe800000e0000 */
[----:B------:R-:W-:Y:S04]  /*10e90*/  SHFL.IDX PT, R33, R46, R17, 0x1c1f ;  /* 0x001c1f112e217589 */ /* 0x000fe800000e0000 */
[----:B------:R-:W0:Y:S04]  /*10ea0*/  SHFL.IDX PT, R25, R58, R21, 0x1c1f ;  /* 0x001c1f153a197589 */ /* 0x000e2800000e0000 */
[----:B------:R-:W1:Y:S04]  /*10eb0*/  SHFL.IDX PT, R27, R28, R21, 0x1c1f ;  /* 0x001c1f151c1b7589 */ /* 0x000e6800000e0000 */
[----:B------:R2:W3:Y:S04]  /*10ec0*/  SHFL.IDX PT, R29, R40, R21, 0x1c1f ;  /* 0x001c1f15281d7589 */ /* 0x0004e800000e0000 */
[----:B------:R4:W4:Y:S04]  /*10ed0*/  SHFL.IDX PT, R48, R30, R21, 0x1c1f ;  /* 0x001c1f151e307589 */ /* 0x00092800000e0000 */
[----:B------:R-:W-:Y:S01]  /*10ee0*/  SHFL.IDX PT, R31, R42, R17, 0x1c1f ;  /* 0x001c1f112a1f7589 */ /* 0x000fe200000e0000 */
[----:B--2---:R-:W-:Y:S01]  /*10ef0*/  LOP3.LUT R40, R41, R10, RZ, 0x3c, !PT ;  /* 0x0000000a29287212 */ /* 0x004fe200078e3cff */
[----:B------:R-:W-:-:S02]  /*10f00*/  IMAD.MOV.U32 R41, RZ, RZ, R11 ;  /* 0x000000ffff297224 */ /* 0x000fc400078e000b */
[----:B------:R-:W-:Y:S04]  /*10f10*/  SHFL.IDX PT, R52, R52, R17, 0x1c1f ;  /* 0x001c1f1134347589 */ /* 0x000fe800000e0000 */
[----:B------:R-:W-:Y:S01]  /*10f20*/  SHFL.IDX PT, R60, R60, R17, 0x1c1f ;  /* 0x001c1f113c3c7589 */ /* 0x000fe200000e0000 */
[----:B0-----:R-:W-:-:S03]  /*10f30*/  SEL R12, R34, R25, P0 ;  /* 0x00000019220c7207 */ /* 0x001fc60000000000 */
[----:B------:R-:W0:Y:S01]  /*10f40*/  SHFL.IDX PT, R46, R44, R21, 0x1c1f ;  /* 0x001c1f152c2e7589 */ /* 0x000e2200000e0000 */
[----:B-1----:R-:W-:Y:S02]  /*10f50*/  SEL R24, R36, R27, P0 ;  /* 0x0000001b24187207 */ /* 0x002fe40000000000 */
[----:B------:R-:W-:Y:S01]  /*10f60*/  SEL R26, R27, R36, P0 ;  /* 0x000000241b1a7207 */ /* 0x000fe20000000000 */
[----:B------:R-:W1:Y:S01]  /*10f70*/  SHFL.IDX PT, R50, R50, R21, 0x1c1f ;  /* 0x001c1f1532327589 */ /* 0x000e6200000e0000 */
[----:B---3--:R-:W-:Y:S02]  /*10f80*/  SEL R28, R38, R29, P0 ;  /* 0x0000001d261c7207 */ /* 0x008fe40000000000 */
[----:B----4-:R-:W-:Y:S01]  /*10f90*/  SEL R30, R29, R38, P0 ;  /* 0x000000261d1e7207 */ /* 0x010fe20000000000 */
[----:B------:R-:W2:Y:S01]  /*10fa0*/  SHFL.IDX PT, R17, R56, R21, 0x1c1f ;  /* 0x001c1f1538117589 */ /* 0x000ea200000e0000 */
[----:B------:R-:W-:-:S03]  /*10fb0*/  SEL R13, R33, R48, P0 ;  /* 0x00000030210d7207 */ /* 0x000fc60000000000 */
[----:B------:R3:W4:Y:S04]  /*10fc0*/  SHFL.IDX PT, R39, R54, R21, 0x1c1f ;  /* 0x001c1f1536277589 */ /* 0x00072800000e0000 */
[----:B------:R-:W-:Y:S04]  /*10fd0*/  SHFL.IDX PT, R42, R37, RZ, 0x1c1f ;  /* 0x001c1fff252a7589 */ /* 0x000fe800000e0000 */
[----:B------:R4:W-:Y:S01]  /*10fe0*/  SHFL.IDX PT, R44, R37, 0x1, 0x1c1f ;  /* 0x003c1f00252c7f89 */ /* 0x0009e200000e0000 */
[----:B---3--:R-:W-:Y:S02]  /*10ff0*/  LEA.HI.X R21, R14, UR7, R15, 0x2, P6 ;  /* 0x000000070e157c11 */ /* 0x008fe4000b0f140f */
[----:B------:R-:W-:-:S02]  /*11000*/  SEL R14, R25, R34, P0 ;  /* 0x00000022190e7207 */ /* 0x000fc40000000000 */
[----:B------:R-:W-:Y:S01]  /*11010*/  SEL R15, R48, R33, P0 ;  /* 0x00000021300f7207 */ /* 0x000fe20000000000 */
[----:B------:R-:W3:Y:S01]  /*11020*/  SHFL.IDX PT, R43, R21, RZ, 0x1c1f ;  /* 0x001c1fff152b7589 */ /* 0x000ee200000e0000 */
[----:B0-----:R-:W-:Y:S01]  /*11030*/  SEL R36, R31, R46, P0 ;  /* 0x0000002e1f247207 */ /* 0x001fe20000000000 */
[----:B------:R-:W-:Y:S01]  /*11040*/  IMAD.X R33, RZ, RZ, R11, P4 ;  /* 0x000000ffff217224 */ /* 0x000fe200020e060b */
[----:B------:R-:W-:Y:S01]  /*11050*/  SEL R38, R46, R31, P0 ;  /* 0x0000001f2e267207 */ /* 0x000fe20000000000 */
[----:B------:R-:W-:Y:S01]  /*11060*/  STSM.16.M88.4 [R55], R12 ;  /* 0x0000000c37007844 */ /* 0x000fe20000000200 */
[----:B-1----:R-:W-:Y:S02]  /*11070*/  SEL R25, R35, R50, P0 ;  /* 0x0000003223197207 */ /* 0x002fe40000000000 */
[----:B------:R-:W-:Y:S01]  /*11080*/  SEL R27, R50, R35, P0 ;  /* 0x00000023321b7207 */ /* 0x000fe20000000000 */
[----:B------:R0:W1:Y:S01]  /*11090*/  SHFL.IDX PT, R45, R21, 0x1, 0x1c1f ;  /* 0x003c1f00152d7f89 */ /* 0x00006200000e0000 */
[----:B--2---:R-:W-:-:S02]  /*110a0*/  SEL R29, R52, R17, P0 ;  /* 0x00000011341d7207 */ /* 0x004fc40000000000 */
[----:B------:R-:W-:Y:S01]  /*110b0*/  SEL R31, R17, R52, P0 ;  /* 0x00000034111f7207 */ /* 0x000fe20000000000 */
[----:B------:R-:W-:Y:S01]  /*110c0*/  STSM.16.M88.4 [R53], R24 ;  /* 0x0000001835007844 */ /* 0x000fe20000000200 */
[----:B----4-:R-:W-:Y:S02]  /*110d0*/  SEL R37, R60, R39, P0 ;  /* 0x000000273c257207 */ /* 0x010fe40000000000 */
[----:B------:R-:W-:Y:S01]  /*110e0*/  SEL R39, R39, R60, P0 ;  /* 0x0000003c27277207 */ /* 0x000fe20000000000 */
[----:B------:R-:W-:Y:S01]  /*110f0*/  STSM.16.M88.4 [R51], R28 ;  /* 0x0000001c33007844 */ /* 0x000fe20000000200 */
[----:B0-----:R-:W-:-:S03]  /*11100*/  IMAD.X R21, RZ, RZ, R11, P3 ;  /* 0x000000ffff157224 */ /* 0x001fc600018e060b */
[----:B------:R0:W-:Y:S01]  /*11110*/  STSM.16.M88.4 [R49], R36 ;  /* 0x0000002431007844 */ /* 0x0001e20000000200 */
[----:B------:R-:W-:Y:S01]  /*11120*/  BAR.SYNC.DEFER_BLOCKING 0x1, 0x180 ;  /* 0x0046000000007b1d */ /* 0x000fe20000010000 */
[----:B------:R-:W-:-:S07]  /*11130*/  IADD3 R17, P0, R10, 0x4800, RZ ;  /* 0x000048000a117810 */ /* 0x000fce0007f1e0ff */
[----:B0-----:R-:W0:Y:S01]  /*11140*/  @P2 LDC R37, c[0x0][0xbf0] ;  /* 0x0002fc00ff252b82 */ /* 0x001e220000000800 */
[----:B---3--:R2:W-:Y:S04]  /*11150*/  @!P5 ST.E desc[UR48][R42.64], R6 ;  /* 0x000000062a00d985 */ /* 0x0085e8000c101930 */
[----:B-1----:R1:W-:Y:S04]  /*11160*/  @!P1 ST.E desc[UR48][R44.64], R4 ;  /* 0x000000042c009985 */ /* 0x0023e8000c101930 */
[----:B------:R-:W3:Y:S04]  /*11170*/  LD.E.128 R12, desc[UR48][R40.64] ;  /* 0x00000030280c7980 */ /* 0x000ee8000c101d00 */
[----:B------:R-:W4:Y:S04]  /*11180*/  LD.E.128 R32, desc[UR48][R32.64] ;  /* 0x0000003020207980 */ /* 0x000f28000c101d00 */
[----:B------:R0:W4:Y:S01]  /*11190*/  LD.E.128 R28, desc[UR48][R20.64] ;  /* 0x00000030141c7980 */ /* 0x000122000c101d00 */
[----:B------:R-:W-:Y:S01]  /*111a0*/  IMAD.X R25, RZ, RZ, R11, P0 ;  /* 0x000000ffff197224 */ /* 0x000fe200000e060b */
[----:B------:R-:W-:Y:S01]  /*111b0*/  UIMAD UR5, UR12, UR8, URZ ;  /* 0x000000080c0572a4 */ /* 0x000fe2000f8e023f */
[----:B------:R-:W1:Y:S01]  /*111c0*/  @P2 LDC R11, c[0x0][0xbec] ;  /* 0x0002fb00ff0b2b82 */ /* 0x000e620000000800 */
[----:B------:R-:W-:Y:S01]  /*111d0*/  LOP3.LUT R10, R17, 0x380, RZ, 0xc0, !PT ;  /* 0x00000380110a7812 */ /* 0x000fe200078ec0ff */
[----:B------:R-:W-:Y:S01]  /*111e0*/  VIADD R8, R8, UR41 ;  /* 0x0000002908087c36 */ /* 0x000fe20008000000 */
[----:B------:R-:W-:-:S02]  /*111f0*/  UIMAD.WIDE.U32 UR6, UR40, UR8, URZ ;  /* 0x00000008280672a5 */ /* 0x000fc4000f8e003f */
[----:B------:R-:W-:Y:S01]  /*11200*/  UIMAD UR5, UR40, UR9, UR5 ;  /* 0x00000009280572a4 */ /* 0x000fe2000f8e0205 */
[----:B--2---:R-:W-:Y:S01]  /*11210*/  SHF.R.U64 R6, R10, 0x3, RZ ;  /* 0x000000030a067819 */ /* 0x004fe200000012ff */
[----:B------:R-:W-:Y:S02]  /*11220*/  UIMAD UR8, UR13, UR10, URZ ;  /* 0x0000000a0d0872a4 */ /* 0x000fe4000f8e023f */
[----:B------:R-:W-:Y:S01]  /*11230*/  UIADD3 UR7, UR7, UR5, URZ ;  /* 0x0000000507077290 */ /* 0x000fe2000fffe03f */
[----:B------:R-:W-:Y:S01]  /*11240*/  LOP3.LUT R24, R6, R17, RZ, 0x3c, !PT ;  /* 0x0000001106187212 */ /* 0x000fe200078e3cff */
[----:B------:R-:W-:Y:S01]  /*11250*/  IMAD.MOV.U32 R17, RZ, RZ, R8 ;  /* 0x000000ffff117224 */ /* 0x000fe200078e0008 */
[----:B------:R-:W-:Y:S02]  /*11260*/  UIMAD UR5, UR39, UR11, UR8 ;  /* 0x0000000b270572a4 */ /* 0x000fe4000f8e0208 */
[----:B------:R-:W-:Y:S01]  /*11270*/  UIMAD.WIDE.U32 UR6, UR39, UR10, UR6 ;  /* 0x0000000a270672a5 */ /* 0x000fe2000f8e0006 */
[----:B------:R-:W-:Y:S01]  /*11280*/  ULDC.64 UR8, c[0x0][0xae0] ;  /* 0x0002b80000087ab9 */ /* 0x000fe20000000a00 */
[----:B------:R-:W5:Y:S02]  /*11290*/  LD.E.128 R24, desc[UR48][R24.64] ;  /* 0x0000003018187980 */ /* 0x000f64000c101d00 */
[----:B------:R-:W-:Y:S01]  /*112a0*/  UIADD3 UR5, UR7, UR5, URZ ;  /* 0x0000000507057290 */ /* 0x000fe2000fffe03f */
[----:B------:R-:W-:-:S02]  /*112b0*/  VIADD R7, R7, 0x13220 ;  /* 0x0001322007077836 */ /* 0x000fc40000000000 */
[----:B------:R-:W-:Y:S01]  /*112c0*/  IMAD.U32 R10, RZ, RZ, UR6 ;  /* 0x00000006ff0a7e24 */ /* 0x000fe2000f8e00ff */
[----:B------:R-:W-:Y:S01]  /*112d0*/  @!PT LDS RZ, [RZ] ;  /* 0x00000000fffff984 */ /* 0x000fe20000000800 */
[----:B------:R-:W-:Y:S01]  /*112e0*/  @!PT LDS RZ, [RZ] ;  /* 0x00000000fffff984 */ /* 0x000fe20000000800 */
[----:B------:R-:W-:Y:S01]  /*112f0*/  @!PT LDS RZ, [RZ] ;  /* 0x00000000fffff984 */ /* 0x000fe20000000800 */
[----:B------:R-:W-:Y:S01]  /*11300*/  @!PT LDS RZ, [RZ] ;  /* 0x00000000fffff984 */ /* 0x000fe20000000800 */
[----:B------:R2:W-:Y:S06]  /*11310*/  MEMBAR.ALL.CTA ;  /* 0x0000000000007992 */ /* 0x0005ec0000008000 */
[----:B--2---:R-:W2:Y:S01]  /*11320*/  FENCE.VIEW.ASYNC.S ;  /* 0x00000000000073c6 */ /* 0x004ea20000000000 */
[----:B-1----:R-:W-:Y:S01]  /*11330*/  @P2 IMAD.HI.U32 R4, R8, R11, RZ ;  /* 0x0000000b08042227 */ /* 0x002fe200078e00ff */
[----:B------:R-:W-:-:S03]  /*11340*/  PRMT R7, RZ, 0x654, R7 ;  /* 0x00000654ff077816 */ /* 0x000fc60000000007 */
[----:B------:R-:W-:Y:S01]  /*11350*/  IMAD.U32 R11, RZ, RZ, UR7 ;  /* 0x00000007ff0b7e24 */ /* 0x000fe2000f8e00ff */
[----:B0-----:R-:W-:Y:S01]  /*11360*/  @P2 SHF.R.U32.HI R17, RZ, R37, R4 ;  /* 0x00000025ff112219 */ /* 0x001fe20000011604 */
[----:B------:R-:W-:Y:S01]  /*11370*/  IMAD.U32 R11, RZ, RZ, UR5 ;  /* 0x00000005ff0b7e24 */ /* 0x000fe2000f8e00ff */
[----:B------:R-:W-:Y:S01]  /*11380*/  ULDC.64 UR6, c[0x0][0xad8] ;  /* 0x0002b60000067ab9 */ /* 0x000fe20000000a00 */
[----:B------:R-:W-:Y:S01]  /*11390*/  ULDC UR5, c[0x0][0xac8] ;  /* 0x0002b20000057ab9 */ /* 0x000fe20000000800 */
[--C-:B------:R-:W-:Y:S01]  /*113a0*/  SHF.R.S32.HI R4, RZ, 0x1f, R17.reuse ;  /* 0x0000001fff047819 */ /* 0x100fe20000011411 */
[----:B------:R-:W-:-:S04]  /*113b0*/  IMAD.MOV R6, RZ, RZ, -R17 ;  /* 0x000000ffff067224 */ /* 0x000fc800078e0a11 */
[----:B------:R-:W-:Y:S02]  /*113c0*/  IMAD R4, R4, UR8, RZ ;  /* 0x0000000804047c24 */ /* 0x000fe4000f8e02ff */
[----:B------:R-:W-:Y:S02]  /*113d0*/  IMAD R21, R9, R6, R8 ;  /* 0x0000000609157224 */ /* 0x000fe400078e0208 */
[C---:B------:R-:W-:Y:S02]  /*113e0*/  IMAD R37, R17.reuse, UR9, R4 ;  /* 0x0000000911257c24 */ /* 0x040fe4000f8e0204 */
[----:B------:R-:W-:Y:S01]  /*113f0*/  IMAD.WIDE.U32 R8, R17, UR8, R10 ;  /* 0x0000000811087c25 */ /* 0x000fe2000f8e000a */
[----:B------:R-:W-:Y:S01]  /*11400*/  SHF.R.S32.HI R4, RZ, 0x1f, R21 ;  /* 0x0000001fff047819 */ /* 0x000fe20000011415 */
[----:B--2---:R0:W-:Y:S02]  /*11410*/  SYNCS.ARRIVE.TRANS64.RED.A1T0 RZ, [R7+URZ], RZ ;  /* 0x000000ff07ff79a7 */ /* 0x0041e4000810043f */
[----:B------:R-:W-:-:S02]  /*11420*/  IMAD.IADD R9, R9, 0x1, R37 ;  /* 0x0000000109097824 */ /* 0x000fc400078e0225 */
[----:B------:R-:W-:Y:S02]  /*11430*/  IMAD R4, R4, UR6, RZ ;  /* 0x0000000604047c24 */ /* 0x000fe4000f8e02ff */
[----:B------:R-:W-:-:S04]  /*11440*/  IMAD.WIDE.U32 R8, R21, UR6, R8 ;  /* 0x0000000615087c25 */ /* 0x000fc8000f8e0008 */
[----:B------:R-:W-:Y:S01]  /*11450*/  IMAD R11, R21, UR7, R4 ;  /* 0x00000007150b7c24 */ /* 0x000fe2000f8e0204 */
[----:B------:R-:W-:Y:S01]  /*11460*/  ULDC.64 UR6, c[0x0][0xa80] ;  /* 0x0002a00000067ab9 */ /* 0x000fe20000000a00 */
[----:B------:R-:W-:Y:S02]  /*11470*/  VIADD R10, R5, UR41 ;  /* 0x00000029050a7c36 */ /* 0x000fe40008000000 */
[----:B------:R-:W-:Y:S01]  /*11480*/  IMAD.IADD R9, R9, 0x1, R11 ;  /* 0x0000000109097824 */ /* 0x000fe200078e020b */
[----:B------:R-:W-:Y:S01]  /*11490*/  LEA R11, P0, R8, UR6, 0x1 ;  /* 0x00000006080b7c11 */ /* 0x000fe2000f8008ff */
[C---:B------:R-:W-:Y:S02]  /*114a0*/  VIADD R4, R10.reuse, 0x30 ;  /* 0x000000300a047836 */ /* 0x040fe40000000000 */
[----:B------:R-:W-:Y:S01]  /*114b0*/  VIADD R6, R10, 0x60 ;  /* 0x000000600a067836 */ /* 0x000fe20000000000 */
[----:B------:R-:W-:Y:S01]  /*114c0*/  LEA.HI.X R17, R8, UR7, R9, 0x1, P0 ;  /* 0x0000000708117c11 */ /* 0x000fe200080f0c09 */
[----:B------:R-:W1:Y:S01]  /*114d0*/  SHFL.IDX PT, R21, R11, RZ, 0x181f ;  /* 0x00181fff0b157589 */ /* 0x000e6200000e0000 */
[----:B------:R-:W-:-:S03]  /*114e0*/  ISETP.GE.AND P0, PT, R0, UR5, PT ;  /* 0x0000000500007c0c */ /* 0x000fc6000bf06270 */
[----:B------:R-:W2:Y:S01]  /*114f0*/  SHFL.IDX PT, R37, R11, 0x1, 0x181f ;  /* 0x00381f000b257f89 */ /* 0x000ea200000e0000 */
[CC--:B------:R-:W-:Y:S01]  /*11500*/  ISETP.GE.OR P1, PT, R10.reuse, R47.reuse, P0 ;  /* 0x0000002f0a00720c */ /* 0x0c0fe20000726670 */
[----:B------:R-:W-:Y:S01]  /*11510*/  VIADD R10, R10, 0x90 ;  /* 0x000000900a0a7836 */ /* 0x000fe20000000000 */
[-C--:B------:R-:W-:Y:S01]  /*11520*/  ISETP.GE.OR P2, PT, R4, R47.reuse, P0 ;  /* 0x0000002f0400720c */ /* 0x080fe20000746670 */
[----:B------:R-:W0:Y:S01]  /*11530*/  SHFL.IDX PT, R39, R11, 0x2, 0x181f ;  /* 0x00581f000b277f89 */ /* 0x000e2200000e0000 */
[-C--:B------:R-:W-:Y:S02]  /*11540*/  ISETP.GE.OR P3, PT, R6, R47.reuse, P0 ;  /* 0x0000002f0600720c */ /* 0x080fe40000766670 */
[----:B------:R-:W-:Y:S01]  /*11550*/  ISETP.GE.OR P0, PT, R10, R47, P0 ;  /* 0x0000002f0a00720c */ /* 0x000fe20000706670 */
[----:B------:R-:W0:Y:S04]  /*11560*/  SHFL.IDX PT, R9, R17, RZ, 0x181f ;  /* 0x00181fff11097589 */ /* 0x000e2800000e0000 */
[----:B------:R-:W0:Y:S04]  /*11570*/  SHFL.IDX PT, R20, R17, 0x1, 0x181f ;  /* 0x00381f0011147f89 */ /* 0x000e2800000e0000 */
[----:B------:R-:W0:Y:S01]  /*11580*/  SHFL.IDX PT, R36, R17, 0x2, 0x181f ;  /* 0x00581f0011247f89 */ /* 0x000e2200000e0000 */
[----:B-1----:R-:W-:-:S03]  /*11590*/  @!P1 LEA R4, P4, R0, R21, 0x1 ;  /* 0x0000001500049211 */ /* 0x002fc600078808ff */
[----:B------:R-:W1:Y:S01]  /*115a0*/  SHFL.IDX PT, R11, R11, 0x3, 0x181f ;  /* 0x00781f000b0b7f89 */ /* 0x000e6200000e0000 */
[----:B--2---:R-:W-:-:S03]  /*115b0*/  @!P2 LEA R6, P5, R0, R37, 0x1 ;  /* 0x000000250006a211 */ /* 0x004fc600078a08ff */
[----:B------:R-:W2:Y:S01]  /*115c0*/  SHFL.IDX PT, R17, R17, 0x3, 0x181f ;  /* 0x00781f0011117f89 */ /* 0x000ea200000e0000 */
[C---:B0-----:R-:W-:Y:S02]  /*115d0*/  @!P3 LEA R8, P6, R0.reuse, R39, 0x1 ;  /* 0x000000270008b211 */ /* 0x041fe400078c08ff */
[C-C-:B------:R-:W-:Y:S02]  /*115e0*/  @!P1 LEA.HI.X R5, R0.reuse, R9, R3.reuse, 0x1, P4 ;  /* 0x0000000900059211 */ /* 0x140fe400020f0c03 */
[C-C-:B------:R-:W-:Y:S02]  /*115f0*/  @!P2 LEA.HI.X R7, R0.reuse, R20, R3.reuse, 0x1, P5 ;  /* 0x000000140007a211 */ /* 0x140fe400028f0c03 */
[----:B------:R-:W-:Y:S01]  /*11600*/  @!P3 LEA.HI.X R9, R0, R36, R3, 0x1, P6 ;  /* 0x000000240009b211 */ /* 0x000fe200030f0c03 */
[----:B---3--:R0:W-:Y:S04]  /*11610*/  @!P1 ST.E.128 desc[UR48][R4.64], R12 ;  /* 0x0000000c04009985 */ /* 0x0081e8000c101d30 */
[----:B----4-:R0:W-:Y:S04]  /*11620*/  @!P2 ST.E.128 desc[UR48][R6.64], R32 ;  /* 0x000000200600a985 */ /* 0x0101e8000c101d30 */
[----:B------:R0:W-:Y:S01]  /*11630*/  @!P3 ST.E.128 desc[UR48][R8.64], R28 ;  /* 0x0000001c0800b985 */ /* 0x0001e2000c101d30 */
[----:B-12---:R-:W-:Y:S05]  /*11640*/  @P0 BRA `(.L_x_717) ;  /* 0x0000000400e00947 */ /* 0x006fea0003800000 */
[----:B0-----:R-:W-:-:S04]  /*11650*/  LEA R4, P0, R0, R11, 0x1 ;  /* 0x0000000b00047211 */ /* 0x001fc800078008ff */
[----:B------:R-:W-:-:S05]  /*11660*/  LEA.HI.X R5, R0, R17, R3, 0x1, P0 ;  /* 0x0000001100057211 */ /* 0x000fca00000f0c03 */
[----:B-----5:R2:W-:Y:S01]  /*11670*/  ST.E.128 desc[UR48][R4.64], R24 ;  /* 0x0000001804007985 */ /* 0x0205e2000c101d30 */
[----:B------:R-:W-:Y:S05]  /*11680*/  BRA `(.L_x_717) ;  /* 0x0000000400d07947 */ /* 0x000fea0003800000 */
.L_x_716:
[----:B------:R-:W0:Y:S01]  /*11690*/  LDC R12, c[0x0][0xbe8] ;  /* 0x0002fa00ff0c7b82 */ /* 0x000e220000000800 */
[----:B------:R-:W-:Y:S01]  /*116a0*/  ISETP.GE.AND P0, PT, R27, 0xc0, PT ;  /* 0x000000c01b00780c */ /* 0x000fe20003f06270 */
[----:B------:R-:W-:Y:S01]  /*116b0*/  USHF.R.S32.HI UR8, URZ, 0x1f, UR40 ;  /* 0x0000001f3f087899 */ /* 0x000fe20008011428 */
[----:B------:R-:W-:Y:S01]  /*116c0*/  BSSY B1, `(.L_x_718) ;  /* 0x000002e000017945 */ /* 0x000fe20003800000 */
[----:B------:R-:W-:Y:S01]  /*116d0*/  USHF.R.S32.HI UR9, URZ, 0x1f, UR39 ;  /* 0x0000001f3f097899 */ /* 0x000fe20008011427 */
[----:B------:R-:W-:Y:S01]  /*116e0*/  IMAD R10, R8, 0x30, R5 ;  /* 0x00000030080a7824 */ /* 0x000fe200078e0205 */
[----:B0-----:R-:W-:-:S13]  /*116f0*/  ISETP.NE.AND P1, PT, R12, 0x1, PT ;  /* 0x000000010c00780c */ /* 0x001fda0003f25270 */
[----:B------:R-:W0:Y:S08]  /*11700*/  @P1 LDC R13, c[0x0][0xbec] ;  /* 0x0002fb00ff0d1b82 */ /* 0x000e300000000800 */
[----:B------:R-:W1:Y:S01]  /*11710*/  @P1 LDC R15, c[0x0][0xbf0] ;  /* 0x0002fc00ff0f1b82 */ /* 0x000e620000000800 */
[----:B------:R-:W-:Y:S05]  /*11720*/  @P0 BRA `(.L_x_719) ;  /* 0x00000000009c0947 */ /* 0x000fea0003800000 */
[----:B------:R-:W2:Y:S01]  /*11730*/  LDC R7, c[0x0][0xbe8] ;  /* 0x0002fa00ff077b82 */ /* 0x000ea20000000800 */
[----:B------:R-:W-:Y:S01]  /*11740*/  IMAD.U32 R8, RZ, RZ, UR41 ;  /* 0x00000029ff087e24 */ /* 0x000fe2000f8e00ff */
[----:B------:R-:W-:-:S04]  /*11750*/  ULDC UR5, c[0x0][0xa88] ;  /* 0x0002a20000057ab9 */ /* 0x000fc80000000800 */
[----:B------:R-:W-:Y:S01]  /*11760*/  IADD3 R8, R8, -0x80, R23 ;  /* 0xffffff8008087810 */ /* 0x000fe20007ffe017 */
[----:B--2---:R-:W-:-:S05]  /*11770*/  IMAD R9, R7, UR5, RZ ;  /* 0x0000000507097c24 */ /* 0x004fca000f8e02ff */
[----:B------:R-:W-:-:S13]  /*11780*/  ISETP.GE.AND P0, PT, R8, R9, PT ;  /* 0x000000090800720c */ /* 0x000fda0003f06270 */
[----:B------:R-:W-:Y:S05]  /*11790*/  @P0 BRA `(.L_x_719) ;  /* 0x0000000000800947 */ /* 0x000fea0003800000 */
[----:B------:R-:W-:Y:S01]  /*117a0*/  ISETP.NE.AND P0, PT, R7, 0x1, PT ;  /* 0x000000010700780c */ /* 0x000fe20003f05270 */
[----:B------:R-:W-:Y:S01]  /*117b0*/  ULDC.64 UR10, c[0x0][0xb90] ;  /* 0x0002e400000a7ab9 */ /* 0x000fe20000000a00 */
[----:B------:R-:W-:Y:S01]  /*117c0*/  IMAD.MOV.U32 R6, RZ, RZ, R8 ;  /* 0x000000ffff067224 */ /* 0x000fe200078e0008 */
[----:B------:R-:W-:Y:S02]  /*117d0*/  UIMAD UR5, UR8, UR10, URZ ;  /* 0x0000000a080572a4 */ /* 0x000fe4000f8e023f */
[----:B------:R-:W-:Y:S02]  /*117e0*/  UIMAD.WIDE.U32 UR6, UR40, UR10, URZ ;  /* 0x0000000a280672a5 */ /* 0x000fe4000f8e003f */
[----:B------:R-:W-:-:S03]  /*117f0*/  UIMAD UR5, UR40, UR11, UR5 ;  /* 0x0000000b280572a4 */ /* 0x000fc6000f8e0205 */
[----:B------:R-:W-:Y:S01]  /*11800*/  ULDC.64 UR10, c[0x0][0xb98] ;  /* 0x0002e600000a7ab9 */ /* 0x000fe20000000a00 */
[----:B------:R-:W-:Y:S02]  /*11810*/  UIADD3 UR7, UR7, UR5, URZ ;  /* 0x0000000507077290 */ /* 0x000fe4000fffe03f */
[----:B------:R-:W2:Y:S01]  /*11820*/  @P0 LDC R9, c[0x0][0xbec] ;  /* 0x0002fb00ff090b82 */ /* 0x000ea20000000800 */
[----:B------:R-:W-:Y:S02]  /*11830*/  UIMAD UR5, UR9, UR10, URZ ;  /* 0x0000000a090572a4 */ /* 0x000fe4000f8e023f */
[----:B------:R-:W-:Y:S02]  /*11840*/  UIMAD.WIDE.U32 UR6, UR39, UR10, UR6 ;  /* 0x0000000a270672a5 */ /* 0x000fe4000f8e0006 */
[----:B------:R-:W-:-:S03]  /*11850*/  UIMAD UR5, UR39, UR11, UR5 ;  /* 0x0000000b270572a4 */ /* 0x000fc6000f8e0205 */
[----:B------:R-:W3:Y:S01]  /*11860*/  @P0 LDC R11, c[0x0][0xbf0] ;  /* 0x0002fc00ff0b0b82 */ /* 0x000ee20000000800 */
[----:B------:R-:W-:Y:S01]  /*11870*/  ULDC.64 UR10, c[0x0][0xb88] ;  /* 0x0002e200000a7ab9 */ /* 0x000fe20000000a00 */
[----:B--2---:R-:W-:-:S05]  /*11880*/  @P0 IMAD.HI.U32 R4, R8, R9, RZ ;  /* 0x0000000908040227 */ /* 0x004fca00078e00ff */
[----:B---3--:R-:W-:-:S05]  /*11890*/  @P0 SHF.R.U32.HI R6, RZ, R11, R4 ;  /* 0x0000000bff060219 */ /* 0x008fca0000011604 */
[----:B------:R-:W-:-:S04]  /*118a0*/  IMAD.MOV R9, RZ, RZ, -R6 ;  /* 0x000000ffff097224 */ /* 0x000fc800078e0a06 */
[----:B------:R-:W-:Y:S01]  /*118b0*/  IMAD R9, R7, R9, R8 ;  /* 0x0000000907097224 */ /* 0x000fe200078e0208 */
[----:B------:R-:W-:Y:S01]  /*118c0*/  SHF.R.S32.HI R7, RZ, 0x1f, R6 ;  /* 0x0000001fff077819 */ /* 0x000fe20000011406 */
[----:B------:R-:W-:Y:S01]  /*118d0*/  IMAD.U32 R8, RZ, RZ, UR5 ;  /* 0x00000005ff087e24 */ /* 0x000fe2000f8e00ff */
[----:B------:R-:W-:Y:S02]  /*118e0*/  IADD3 R6, P0, R6, UR6, RZ ;  /* 0x0000000606067c10 */ /* 0x000fe4000ff1e0ff */
[----:B------:R-:W-:Y:S02]  /*118f0*/  SHF.R.S32.HI R4, RZ, 0x1f, R9 ;  /* 0x0000001fff047819 */ /* 0x000fe40000011409 */
[----:B------:R-:W-:Y:S01]  /*11900*/  IADD3.X R7, R7, UR7, R8, P0, !PT ;  /* 0x0000000707077c10 */ /* 0x000fe200087fe408 */
[----:B------:R-:W-:Y:S02]  /*11910*/  ULDC.64 UR6, c[0x0][0xb50] ;  /* 0x0002d40000067ab9 */ /* 0x000fe40000000a00 */
[----:B------:R-:W-:-:S02]  /*11920*/  IMAD R4, R4, UR10, RZ ;  /* 0x0000000a04047c24 */ /* 0x000fc4000f8e02ff */
[----:B------:R-:W-:-:S04]  /*11930*/  IMAD.WIDE.U32 R6, R9, UR10, R6 ;  /* 0x0000000a09067c25 */ /* 0x000fc8000f8e0006 */
[----:B------:R-:W-:Y:S01]  /*11940*/  IMAD R11, R9, UR11, R4 ;  /* 0x0000000b090b7c24 */ /* 0x000fe2000f8e0204 */
[----:B------:R-:W-:-:S03]  /*11950*/  LEA R8, P0, R6, UR6, 0x2 ;  /* 0x0000000606087c11 */ /* 0x000fc6000f8010ff */
[----:B------:R-:W-:-:S05]  /*11960*/  IMAD.IADD R7, R7, 0x1, R11 ;  /* 0x0000000107077824 */ /* 0x000fca00078e020b */
[----:B------:R-:W-:Y:S01]  /*11970*/  LEA.HI.X R9, R6, UR7, R7, 0x2, P0 ;  /* 0x0000000706097c11 */ /* 0x000fe200080f1407 */
[----:B------:R-:W-:-:S05]  /*11980*/  IMAD.MOV.U32 R7, RZ, RZ, -0x800000 ;  /* 0xff800000ff077424 */ /* 0x000fca00078e00ff */
[----:B------:R2:W-:Y:S02]  /*11990*/  STG.E desc[UR48][R8.64], R7 ;  /* 0x0000000708007986 */ /* 0x0005e4000c101930 */
.L_x_719:
[----:B------:R-:W-:Y:S05]  /*119a0*/  BSYNC B1 ;  /* 0x0000000000017941 */ /* 0x000fea0003800000 */
.L_x_718:
[----:B------:R-:W-:Y:S01]  /*119b0*/  ULDC.64 UR10, c[0x0][0xae8] ;  /* 0x0002ba00000a7ab9 */ /* 0x000fe20000000a00 */
[----:B------:R-:W-:Y:S01]  /*119c0*/  VIADD R10, R10, UR41 ;  /* 0x000000290a0a7c36 */ /* 0x000fe20008000000 */
[----:B------:R-:W-:Y:S01]  /*119d0*/  UIMAD UR5, UR8, UR10, URZ ;  /* 0x0000000a080572a4 */ /* 0x000fe2000f8e023f */
[----:B--2---:R-:W-:Y:S01]  /*119e0*/  VIADD R8, R5, UR41 ;  /* 0x0000002905087c36 */ /* 0x004fe20008000000 */
[----:B------:R-:W-:Y:S01]  /*119f0*/  UIMAD.WIDE.U32 UR6, UR40, UR10, URZ ;  /* 0x0000000a280672a5 */ /* 0x000fe2000f8e003f */
[----:B0-----:R-:W-:Y:S01]  /*11a00*/  @P1 IMAD.HI.U32 R4, R10, R13, RZ ;  /* 0x0000000d0a041227 */ /* 0x001fe200078e00ff */
[----:B------:R-:W-:-:S03]  /*11a10*/  UIMAD UR5, UR40, UR11, UR5 ;  /* 0x0000000b280572a4 */ /* 0x000fc6000f8e0205 */
[----:B------:R-:W-:Y:S01]  /*11a20*/  ULDC.64 UR10, c[0x0][0xaf0] ;  /* 0x0002bc00000a7ab9 */ /* 0x000fe20000000a00 */
[----:B------:R-:W-:Y:S01]  /*11a30*/  UIADD3 UR7, UR7, UR5, URZ ;  /* 0x0000000507077290 */ /* 0x000fe2000fffe03f */
[----:B------:R-:W-:Y:S01]  /*11a40*/  IMAD.MOV.U32 R9, RZ, RZ, R10 ;  /* 0x000000ffff097224 */ /* 0x000fe200078e000a */
[----:B------:R-:W-:Y:S01]  /*11a50*/  UIMAD UR5, UR9, UR10, URZ ;  /* 0x0000000a090572a4 */ /* 0x000fe2000f8e023f */
[----:B-1----:R-:W-:Y:S01]  /*11a60*/  @P1 SHF.R.U32.HI R9, RZ, R15, R4 ;  /* 0x0000000fff091219 */ /* 0x002fe20000011604 */
        /* <DEDUP_REMOVED lines=10> */
[----:B------:R-:W-:Y:S01]  /*11b10*/  ULDC.64 UR6, c[0x0][0xad8] ;  /* 0x0002b60000067ab9 */ /* 0x000fe20000000a00 */
[----:B------:R-:W-:Y:S01]  /*11b20*/  IMAD.U32 R7, RZ, RZ, UR5 ;  /* 0x00000005ff077e24 */ /* 0x000fe2000f8e00ff */
[----:B------:R-:W-:Y:S01]  /*11b30*/  ULDC UR5, c[0x0][0xac8] ;  /* 0x0002b20000057ab9 */ /* 0x000fe20000000800 */
[C---:B------:R-:W-:Y:S01]  /*11b40*/  IMAD R13, R9.reuse, UR9, R4 ;  /* 0x00000009090d7c24 */ /* 0x040fe2000f8e0204 */
[----:B------:R-:W-:Y:S01]  /*11b50*/  SHF.R.S32.HI R4, RZ, 0x1f, R11 ;  /* 0x0000001fff047819 */ /* 0x000fe2000001140b */
        /* <DEDUP_REMOVED lines=8> */
[----:B------:R-:W-:Y:S01]  /*11be0*/  ULDC UR6, c[0x0][0xa88] ;  /* 0x0002a20000067ab9 */ /* 0x000fe20000000800 */
[----:B------:R-:W-:Y:S02]  /*11bf0*/  VIADD R4, R8, 0x30 ;  /* 0x0000003008047836 */ /* 0x000fe40000000000 */
[----:B------:R-:W-:Y:S01]  /*11c00*/  LEA.HI.X R10, R6, UR7, R5, 0x1, P0 ;  /* 0x00000007060a7c11 */ /* 0x000fe200080f0c05 */
[----:B------:R-:W0:Y:S01]  /*11c10*/  SHFL.IDX PT, R11, R7, RZ, 0x181f ;  /* 0x00181fff070b7589 */ /* 0x000e2200000e0000 */
[----:B------:R-:W-:Y:S01]  /*11c20*/  IMAD R25, R12, UR6, RZ ;  /* 0x000000060c197c24 */ /* 0x000fe2000f8e02ff */
[----:B------:R-:W-:Y:S01]  /*11c30*/  ISETP.GE.AND P0, PT, R0, UR5, PT ;  /* 0x0000000500007c0c */ /* 0x000fe2000bf06270 */
[C---:B------:R-:W-:Y:S01]  /*11c40*/  VIADD R5, R8.reuse, 0x60 ;  /* 0x0000006008057836 */ /* 0x040fe20000000000 */
[----:B------:R-:W1:Y:S01]  /*11c50*/  SHFL.IDX PT, R13, R7, 0x1, 0x181f ;  /* 0x00381f00070d7f89 */ /* 0x000e6200000e0000 */
[C---:B------:R-:W-:Y:S01]  /*11c60*/  VIADD R6, R8.reuse, 0x90 ;  /* 0x0000009008067836 */ /* 0x040fe20000000000 */
[----:B------:R-:W-:-:S02]  /*11c70*/  ISETP.GE.OR P3, PT, R8, R25, P0 ;  /* 0x000000190800720c */ /* 0x000fc40000766670 */
[----:B------:R-:W2:Y:S01]  /*11c80*/  SHFL.IDX PT, R15, R7, 0x2, 0x181f ;  /* 0x00581f00070f7f89 */ /* 0x000ea200000e0000 */
[-C--:B------:R-:W-:Y:S02]  /*11c90*/  ISETP.GE.OR P2, PT, R4, R25.reuse, P0 ;  /* 0x000000190400720c */ /* 0x080fe40000746670 */
[-C--:B------:R-:W-:Y:S01]  /*11ca0*/  ISETP.GE.OR P1, PT, R5, R25.reuse, P0 ;  /* 0x000000190500720c */ /* 0x080fe20000726670 */
[----:B------:R-:W3:Y:S01]  /*11cb0*/  SHFL.IDX PT, R9, R10, RZ, 0x181f ;  /* 0x00181fff0a097589 */ /* 0x000ee200000e0000 */
[----:B------:R-:W-:-:S03]  /*11cc0*/  ISETP.GE.OR P0, PT, R6, R25, P0 ;  /* 0x000000190600720c */ /* 0x000fc60000706670 */
[----:B------:R-:W4:Y:S04]  /*11cd0*/  SHFL.IDX PT, R21, R7, 0x3, 0x181f ;  /* 0x00781f0007157f89 */ /* 0x000f2800000e0000 */
[----:B------:R-:W5:Y:S04]  /*11ce0*/  SHFL.IDX PT, R12, R10, 0x1, 0x181f ;  /* 0x00381f000a0c7f89 */ /* 0x000f6800000e0000 */
[----:B------:R-:W5:Y:S01]  /*11cf0*/  SHFL.IDX PT, R14, R10, 0x2, 0x181f ;  /* 0x00581f000a0e7f89 */ /* 0x000f6200000e0000 */
[----:B0-----:R-:W-:-:S03]  /*11d00*/  @!P3 LEA R4, P6, R0, R11, 0x1 ;  /* 0x0000000b0004b211 */ /* 0x001fc600078c08ff */
[----:B------:R4:W0:Y:S01]  /*11d10*/  SHFL.IDX PT, R17, R10, 0x3, 0x181f ;  /* 0x00781f000a117f89 */ /* 0x00082200000e0000 */
[C---:B-1----:R-:W-:Y:S02]  /*11d20*/  @!P2 LEA R6, P5, R0.reuse, R13, 0x1 ;  /* 0x0000000d0006a211 */ /* 0x042fe400078a08ff */
[C---:B--2---:R-:W-:Y:S02]  /*11d30*/  @!P1 LEA R8, P4, R0.reuse, R15, 0x1 ;  /* 0x0000000f00089211 */ /* 0x044fe400078808ff */
[C---:B---3--:R-:W-:Y:S02]  /*11d40*/  @!P3 LEA.HI.X R5, R0.reuse, R9, R3, 0x1, P6 ;  /* 0x000000090005b211 */ /* 0x048fe400030f0c03 */
[----:B----4-:R-:W-:-:S03]  /*11d50*/  @!P0 LEA R10, P6, R0, R21, 0x1 ;  /* 0x00000015000a8211 */ /* 0x010fc600078c08ff */
[----:B------:R1:W-:Y:S01]  /*11d60*/  @!P3 ST.E.128 desc[UR48][R4.64], RZ ;  /* 0x000000ff0400b985 */ /* 0x0003e2000c101d30 */
[C-C-:B-----5:R-:W-:Y:S02]  /*11d70*/  @!P2 LEA.HI.X R7, R0.reuse, R12, R3.reuse, 0x1, P5 ;  /* 0x0000000c0007a211 */ /* 0x160fe400028f0c03 */
[----:B------:R-:W-:-:S03]  /*11d80*/  @!P1 LEA.HI.X R9, R0, R14, R3, 0x1, P4 ;  /* 0x0000000e00099211 */ /* 0x000fc600020f0c03 */
[----:B------:R1:W-:Y:S01]  /*11d90*/  @!P2 ST.E.128 desc[UR48][R6.64], RZ ;  /* 0x000000ff0600a985 */ /* 0x0003e2000c101d30 */
[----:B0-----:R-:W-:-:S03]  /*11da0*/  @!P0 LEA.HI.X R11, R0, R17, R3, 0x1, P6 ;  /* 0x00000011000b8211 */ /* 0x001fc600030f0c03 */
[----:B------:R1:W-:Y:S04]  /*11db0*/  @!P1 ST.E.128 desc[UR48][R8.64], RZ ;  /* 0x000000ff08009985 */ /* 0x0003e8000c101d30 */
[----:B------:R1:W-:Y:S02]  /*11dc0*/  @!P0 ST.E.128 desc[UR48][R10.64], RZ ;  /* 0x000000ff0a008985 */ /* 0x0003e4000c101d30 */
.L_x_717:
[----:B------:R-:W-:Y:S05]  /*11dd0*/  BSYNC B0 ;  /* 0x0000000000007941 */ /* 0x000fea0003800000 */
.L_x_715:
[----:B------:R-:W-:Y:S02]  /*11de0*/  ULDC UR5, c[0x0][0xc38] ;  /* 0x00030e0000057ab9 */ /* 0x000fe40000000800 */
[----:B------:R-:W-:-:S06]  /*11df0*/  UISETP.GE.AND UP0, UPT, UR4, UR5, UPT ;  /* 0x000000050400728c */ /* 0x000fcc000bf06270 */
[----:B------:R-:W-:-:S13]  /*11e00*/  PLOP3.LUT P0, PT, PT, PT, UP0, 0x80, 0x0 ;  /* 0x000000000000781c */ /* 0x000fda0003f0f008 */
[----:B------:R-:W-:Y:S05]  /*11e10*/  @!P0 BRA `(.L_x_720) ;  /* 0xfffffeec00ac8947 */ /* 0x000fea000383ffff */
[----:B------:R-:W-:Y:S05]  /*11e20*/  EXIT ;  /* 0x000000000000794d */ /* 0x000fea0003800000 */
.L_x_630:
[----:B------:R-:W-:-:S08]  /*11e30*/  NOP ;  /* 0x0000000000007918 */ /* 0x000fd00000000000 */
[----:B------:R-:W0:-:S00]  /*11e40*/  USETMAXREG.DEALLOC.CTAPOOL 0x20 ;  /* 0x00000020000079c8 */ /* 0x000e0000080e0500 */
[----:B0-----:R-:W-:-:S06]  /*11e50*/  LOP3.LUT R0, R0, 0x3, RZ, 0xc0, !PT ;  /* 0x0000000300007812 */ /* 0x001fcc00078ec0ff */
[----:B------:R-:W0:Y:S01]  /*11e60*/  S2UR UR6, SR_CTAID.X ;  /* 0x00000000000679c3 */ /* 0x000e220000002500 */
[----:B------:R-:W-:Y:S01]  /*11e70*/  LOP3.LUT R16, R16, 0xfffffffb, RZ, 0xc0, !PT ;  /* 0xfffffffb10107812 */ /* 0x000fe200078ec0ff */
[----:B------:R-:W-:Y:S01]  /*11e80*/  IMAD.MOV.U32 R19, RZ, RZ, RZ ;  /* 0x000000ffff137224 */ /* 0x000fe200078e00ff */
[----:B------:R1:W2:Y:S01]  /*11e90*/  SHFL.IDX PT, R2, R0, RZ, 0x1f ;  /* 0x00001fff00027589 */ /* 0x0002a200000e0000 */
[----:B------:R-:W-:Y:S02]  /*11ea0*/  IMAD.MOV.U32 R22, RZ, RZ, 0x1 ;  /* 0x00000001ff167424 */ /* 0x000fe400078e00ff */
[----:B------:R-:W-:Y:S02]  /*11eb0*/  IMAD.MOV.U32 R29, RZ, RZ, RZ ;  /* 0x000000ffff1d7224 */ /* 0x000fe400078e00ff */
[----:B-1----:R-:W0:Y:S01]  /*11ec0*/  LDC R0, c[0x0][0xc38] ;  /* 0x00030e00ff007b82 */ /* 0x002e220000000800 */
[----:B--2---:R-:W-:-:S13]  /*11ed0*/  ISETP.NE.AND P0, PT, R2, RZ, PT ;  /* 0x000000ff0200720c */ /* 0x004fda0003f05270 */
[----:B------:R-:W-:Y:S01]  /*11ee0*/  @P0 LOP3.LUT R16, R16, 0x4, RZ, 0xfc, !PT ;  /* 0x0000000410100812 */ /* 0x000fe200078efcff */
[----:B------:R-:W-:Y:S06]  /*11ef0*/  @P0 BAR.ARV 0x4, 0x200 ;  /* 0x0108000000000b1d */ /* 0x000fec0000002000 */
[----:B0-----:R-:W-:-:S13]  /*11f00*/  ISETP.LE.AND P0, PT, R0, UR6, PT ;  /* 0x0000000600007c0c */ /* 0x001fda000bf03270 */
[----:B------:R-:W-:Y:S05]  /*11f10*/  @P0 BRA `(.L_x_721) ;  /* 0x0000003400480947 */ /* 0x000fea0003800000 */
[----:B------:R-:W0:Y:S01]  /*11f20*/  S2UR UR5, SR_CgaCtaId ;  /* 0x00000000000579c3 */ /* 0x000e220000008800 */
[C---:B------:R-:W-:Y:S01]  /*11f30*/  LOP3.LUT R10, R23.reuse, 0x7f, RZ, 0xc0, !PT ;  /* 0x0000007f170a7812 */ /* 0x040fe200078ec0ff */
[C---:B------:R-:W-:Y:S01]  /*11f40*/  IMAD.SHL.U32 R26, R23.reuse, 0x40, RZ ;  /* 0x00000040171a7824 */ /* 0x040fe200078e00ff */
[----:B------:R-:W-:Y:S01]  /*11f50*/  SHF.R.U32.HI R4, RZ, 0x1, R23 ;  /* 0x00000001ff047819 */ /* 0x000fe20000011617 */
[C---:B------:R-:W-:Y:S01]  /*11f60*/  IMAD.SHL.U32 R2, R23.reuse, 0x10, RZ ;  /* 0x0000001017027824 */ /* 0x040fe200078e00ff */
[----:B------:R-:W-:Y:S01]  /*11f70*/  UMOV UR4, 0x400 ;  /* 0x0000040000047882 */ /* 0x000fe20000000000 */
[----:B------:R-:W-:Y:S01]  /*11f80*/  IMAD.SHL.U32 R5, R10, 0x10, RZ ;  /* 0x000000100a057824 */ /* 0x000fe200078e00ff */
[----:B------:R-:W-:Y:S01]  /*11f90*/  LOP3.LUT R3, R26, 0x180, RZ, 0xc0, !PT ;  /* 0x000001801a037812 */ /* 0x000fe200078ec0ff */
[C---:B------:R-:W-:Y:S01]  /*11fa0*/  IMAD.SHL.U32 R7, R23.reuse, 0x2, RZ ;  /* 0x0000000217077824 */ /* 0x040fe200078e00ff */
[----:B------:R-:W-:Y:S01]  /*11fb0*/  LOP3.LUT R6, R2, 0x1b0, RZ, 0xc0, !PT ;  /* 0x000001b002067812 */ /* 0x000fe200078ec0ff */
[----:B------:R-:W-:Y:S01]  /*11fc0*/  IMAD.SHL.U32 R0, R23, 0x20, RZ ;  /* 0x0000002017007824 */ /* 0x000fe200078e00ff */
[----:B------:R-:W-:Y:S01]  /*11fd0*/  LOP3.LUT R3, R3, 0x30, R4, 0xf8, !PT ;  /* 0x0000003003037812 */ /* 0x000fe200078ef804 */
[----:B------:R-:W-:Y:S01]  /*11fe0*/  IMAD.SHL.U32 R4, R23, 0x8, RZ ;  /* 0x0000000817047824 */ /* 0x000fe200078e00ff */
[----:B------:R-:W-:Y:S01]  /*11ff0*/  LOP3.LUT R5, R5, 0x600, RZ, 0xc0, !PT ;  /* 0x0000060005057812 */ /* 0x000fe200078ec0ff */
[----:B------:R-:W-:Y:S01]  /*12000*/  IMAD.SHL.U32 R9, R23, 0x4, RZ ;  /* 0x0000000417097824 */ /* 0x000fe200078e00ff */
[----:B------:R-:W-:Y:S01]  /*12010*/  LOP3.LUT R8, R6, 0x30, R7, 0x78, !PT ;  /* 0x0000003006087812 */ /* 0x000fe200078e7807 */
[----:B------:R-:W-:Y:S01]  /*12020*/  IMAD.U32 R27, RZ, RZ, UR6 ;  /* 0x00000006ff1b7e24 */ /* 0x000fe2000f8e00ff */
[----:B------:R-:W-:Y:S01]  /*12030*/  LOP3.LUT R6, R0, 0x80, RZ, 0xc0, !PT ;  /* 0x0000008000067812 */ /* 0x000fe200078ec0ff */
[----:B------:R-:W-:Y:S01]  /*12040*/  IMAD.MOV.U32 R22, RZ, RZ, 0x1 ;  /* 0x00000001ff167424 */ /* 0x000fe200078e00ff */
[C---:B------:R-:W-:Y:S01]  /*12050*/  LOP3.LUT R7, R5.reuse, 0x60, R0, 0xf8, !PT ;  /* 0x0000006005077812 */ /* 0x040fe200078ef800 */
[----:B------:R-:W-:Y:S01]  /*12060*/  IMAD.MOV.U32 R29, RZ, RZ, RZ ;  /* 0x000000ffff1d7224 */ /* 0x000fe200078e00ff */
[----:B------:R-:W-:Y:S01]  /*12070*/  LOP3.LUT R5, R5, 0x40, R2, 0xf8, !PT ;  /* 0x0000004005057812 */ /* 0x000fe200078ef802 */
[----:B------:R-:W-:Y:S01]  /*12080*/  IMAD.MOV.U32 R19, RZ, RZ, RZ ;  /* 0x000000ffff137224 */ /* 0x000fe200078e00ff */
[----:B------:R-:W-:Y:S01]  /*12090*/  LOP3.LUT R3, R3, 0x30, R4, 0x78, !PT ;  /* 0x0000003003037812 */ /* 0x000fe200078e7804 */
[----:B0-----:R-:W-:Y:S01]  /*120a0*/  ULEA UR4, UR5, UR4, 0x18 ;  /* 0x0000000405047291 */ /* 0x001fe2000f8ec03f */
[----:B------:R-:W-:Y:S01]  /*120b0*/  LOP3.LUT R6, R6, 0x10, R23, 0xf8, !PT ;  /* 0x0000001006067812 */ /* 0x000fe200078ef817 */
[----:B------:R-:W-:Y:S01]  /*120c0*/  ULOP3.LUT UR39, UR38, 0x1, URZ, 0xfc, !UPT ;  /* 0x0000000126277892 */ /* 0x000fe2000f8efc3f */
[----:B------:R-:W-:Y:S01]  /*120d0*/  LOP3.LUT R5, R5, R8, RZ, 0xfc, !PT ;  /* 0x0000000805057212 */ /* 0x000fe200078efcff */
[----:B------:R-:W-:Y:S01]  /*120e0*/  ULOP3.LUT UR45, UR38, 0x2, URZ, 0xfc, !UPT ;  /* 0x00000002262d7892 */ /* 0x000fe2000f8efc3f */
[----:B------:R-:W-:Y:S01]  /*120f0*/  LOP3.LUT R26, R3, 0x640, R26, 0xf8, !PT ;  /* 0x00000640031a7812 */ /* 0x000fe200078ef81a */
[----:B------:R-:W-:Y:S01]  /*12100*/  IMAD.U32 R18, RZ, RZ, UR4 ;  /* 0x00000004ff127e24 */ /* 0x000fe2000f8e00ff */
[----:B------:R-:W-:Y:S01]  /*12110*/  LOP3.LUT R6, R6, 0x10, R9, 0x78, !PT ;  /* 0x0000001006067812 */ /* 0x000fe200078e7809 */
[----:B------:R-:W-:Y:S01]  /*12120*/  ULDC UR43, c[0x0][0xc] ;  /* 0x00000300002b7ab9 */ /* 0x000fe20000000800 */
[----:B------:R-:W-:Y:S01]  /*12130*/  LOP3.LUT R7, R7, 0x100, R0, 0xf8, !PT ;  /* 0x0000010007077812 */ /* 0x000fe200078ef800 */
[----:B------:R-:W-:Y:S01]  /*12140*/  IMAD.IADD R28, R18, 0x1, R5 ;  /* 0x00000001121c7824 */ /* 0x000fe200078e0205 */
[----:B------:R-:W-:Y:S01]  /*12150*/  SHF.R.U32.HI R3, RZ, 0x2, R10 ;  /* 0x00000002ff037819 */ /* 0x000fe2000001160a */
[----:B------:R-:W-:Y:S01]  /*12160*/  ULDC.64 UR50, c[0x0][0x198] ;  /* 0x0000660000327ab9 */ /* 0x000fe20000000a00 */
[----:B------:R-:W-:-:S02]  /*12170*/  LOP3.LUT R25, R7, R6, RZ, 0xfc, !PT ;  /* 0x0000000607197212 */ /* 0x000fc400078efcff */
[----:B------:R-:W-:-:S07]  /*12180*/  LOP3.LUT R0, R3, 0x60, R0, 0xf8, !PT ;  /* 0x0000006003007812 */ /* 0x000fce00078ef800 */
.L_x_786:
[----:B------:R-:W-:Y:S01]  /*12190*/  ULDC UR8, c[0x0][0xc60] ;  /* 0x0003180000087ab9 */ /* 0x000fe20000000800 */
[C---:B------:R-:W-:Y:S01]  /*121a0*/  R2UR UR7, R27.reuse ;  /* 0x000000001b0772ca */ /* 0x040fe200000e0000 */
[----:B------:R-:W-:Y:S01]  /*121b0*/  UISETP.NE.AND UP0, UPT, UR8, 0x1, UPT ;  /* 0x000000010800788c */ /* 0x000fe2000bf05270 */
[----:B------:R-:W-:-:S10]  /*121c0*/  R2UR UR6, R27 ;  /* 0x000000001b0672ca */ /* 0x000fd400000e0000 */
        /* <DEDUP_REMOVED lines=9> */
[----:B01----:R-:W-:Y:S05]  /*12260*/  @!P0 BRA `(.L_x_722) ;  /* 0x0000000000208947 */ /* 0x003fea0003800000 */
        /* <DEDUP_REMOVED lines=8> */
.L_x_722:
[----:B------:R-:W-:Y:S01]  /*122f0*/  ULDC UR9, c[0x0][0xc54] ;  /* 0x0003150000097ab9 */ /* 0x000fe20000000800 */
[----:B------:R-:W-:Y:S01]  /*12300*/  UMOV UR6, UR8 ;  /* 0x0000000800067c82 */ /* 0x000fe20008000000 */
[----:B------:R-:W-:-:S11]  /*12310*/  UISETP.NE.AND UP0, UPT, UR9, 0x1, UPT ;  /* 0x000000010900788c */ /* 0x000fd6000bf05270 */
[----:B------:R-:W-:Y:S02]  /*12320*/  @UP0 ULDC.64 UR10, c[0x0][0xc58] ;  /* 0x00031600000a0ab9 */ /* 0x000fe40000000a00 */
[----:B------:R-:W-:-:S04]  /*12330*/  UIMAD.WIDE.U32 UR4, UR8, UR10, URZ ;  /* 0x0000000a080472a5 */ /* 0x000fc8000f8e003f */
[----:B------:R-:W-:-:S04]  /*12340*/  @UP0 USHF.R.U32.HI UR6, URZ, UR11, UR5 ;  /* 0x0000000b3f060299 */ /* 0x000fc80008011605 */
[----:B------:R-:W-:-:S12]  /*12350*/  UIMAD UR4, UR6, UR9, URZ ;  /* 0x00000009060472a4 */ /* 0x000fd8000f8e023f */
.L_x_723:
[----:B------:R-:W-:Y:S02]  /*12360*/  UIADD3 UR4, UR8, -UR4, URZ ;  /* 0x8000000408047290 */ /* 0x000fe4000fffe03f */
[----:B------:R-:W-:Y:S01]  /*12370*/  ULOP3.LUT UR5, URZ, UR6, URZ, 0x33, !UPT ;  /* 0x000000063f057292 */ /* 0x000fe2000f8e333f */
[----:B------:R-:W-:Y:S01]  /*12380*/  ULDC UR14, c[0x0][0xc48] ;  /* 0x00031200000e7ab9 */ /* 0x000fe20000000800 */
[----:B------:R-:W-:Y:S01]  /*12390*/  ULDC UR8, c[0x0][0x448] ;  /* 0x0001120000087ab9 */ /* 0x000fe20000000800 */
[----:B------:R-:W-:Y:S01]  /*123a0*/  ULDC UR42, c[0x0][0xc3c] ;  /* 0x00030f00002a7ab9 */ /* 0x000fe20000000800 */
[----:B------:R-:W-:Y:S02]  /*123b0*/  UISETP.NE.AND UP2, UPT, UR14, 0x1, UPT ;  /* 0x000000010e00788c */ /* 0x000fe4000bf45270 */
[----:B------:R-:W-:Y:S02]  /*123c0*/  UISETP.NE.AND UP1, UPT, UR8, 0x1, UPT ;  /* 0x000000010800788c */ /* 0x000fe4000bf25270 */
[----:B------:R-:W-:Y:S01]  /*123d0*/  UIADD3 UR42, UR5, UR42, URZ ;  /* 0x0000002a052a7290 */ /* 0x000fe2000fffe03f */
[----:B------:R-:W-:Y:S01]  /*123e0*/  ULDC.64 UR10, c[0x0][0x418] ;  /* 0x00010600000a7ab9 */ /* 0x000fe20000000a00 */
[----:B------:R-:W-:Y:S01]  /*123f0*/  ULDC UR13, c[0x0][0xc54] ;  /* 0x00031500000d7ab9 */ /* 0x000fe20000000800 */
[----:B------:R-:W-:-:S02]  /*12400*/  UISETP.NE.U32.AND UP0, UPT, UR10, URZ, UPT ;  /* 0x0000003f0a00728c */ /* 0x000fc4000bf05070 */
[----:B------:R-:W-:Y:S02]  /*12410*/  UIMAD UR13, UR7, UR13, UR4 ;  /* 0x0000000d070d72a4 */ /* 0x000fe4000f8e0204 */
[----:B------:R-:W-:Y:S01]  /*12420*/  UIMAD UR42, UR42, 0xc0, URZ ;  /* 0x000000c02a2a78a4 */ /* 0x000fe2000f8e023f */
[----:B------:R-:W-:Y:S01]  /*12430*/  ULDC.64 UR4, c[0x0][0x9e0] ;  /* 0x0002780000047ab9 */ /* 0x000fe20000000a00 */
[----:B------:R-:W-:Y:S02]  /*12440*/  UISETP.NE.AND.EX UP0, UPT, UR11, URZ, UPT, UP0 ;  /* 0x0000003f0b00728c */ /* 0x000fe4000bf05300 */
[----:B------:R-:W-:Y:S02]  /*12450*/  UISETP.GE.AND UP3, UPT, UR5, 0x1, UPT ;  /* 0x000000010500788c */ /* 0x000fe4000bf66270 */
[----:B------:R-:W-:Y:S01]  /*12460*/  UIADD3 UR12, UR42, 0xbf, URZ ;  /* 0x000000bf2a0c7890 */ /* 0x000fe2000fffe03f */
[----:B------:R-:W-:Y:S01]  /*12470*/  ULDC UR10, c[0x0][0x424] ;  /* 0x00010900000a7ab9 */ /* 0x000fe20000000800 */
[----:B------:R-:W-:Y:S01]  /*12480*/  ULDC UR6, c[0x0][0x288] ;  /* 0x0000a20000067ab9 */ /* 0x000fe20000000800 */
[----:B------:R-:W-:Y:S01]  /*12490*/  @UP2 ULDC UR8, c[0x0][0xc4c] ;  /* 0x0003130000082ab9 */ /* 0x000fe20000000800 */
[----:B------:R-:W-:Y:S01]  /*124a0*/  @UP1 ULDC UR11, c[0x0][0x44c] ;  /* 0x00011300000b1ab9 */ /* 0x000fe20000000800 */
[----:B------:R-:W-:Y:S01]  /*124b0*/  USEL UR15, UR10, 0x1, UP0 ;  /* 0x000000010a0f7887 */ /* 0x000fe20008000000 */
[----:B------:R-:W-:Y:S01]  /*124c0*/  PLOP3.LUT P1, PT, PT, PT, UP3, 0x80, 0x0 ;  /* 0x000000000000781c */ /* 0x000fe20003f2f038 */
[----:B------:R-:W-:-:S02]  /*124d0*/  UIADD3 UR16, -UR6, 0x1, URZ ;  /* 0x0000000106107890 */ /* 0x000fc4000fffe13f */
[----:B------:R-:W-:Y:S02]  /*124e0*/  UIMAD.WIDE.U32 UR8, UR13, UR8, URZ ;  /* 0x000000080d0872a5 */ /* 0x000fe4000f8e003f */
[----:B------:R-:W-:Y:S01]  /*124f0*/  UIMAD.WIDE.U32 UR10, UR12, UR11, URZ ;  /* 0x0000000b0c0a72a5 */ /* 0x000fe2000f8e003f */
[----:B------:R-:W-:Y:S01]  /*12500*/  ULDC UR7, c[0x0][0x2f0] ;  /* 0x0000bc0000077ab9 */ /* 0x000fe20000000800 */
[----:B------:R-:W-:Y:S01]  /*12510*/  @UP2 ULDC UR17, c[0x0][0xc50] ;  /* 0x0003140000112ab9 */ /* 0x000fe20000000800 */
[----:B------:R-:W-:Y:S01]  /*12520*/  @UP1 ULDC UR18, c[0x0][0x450] ;  /* 0x0001140000121ab9 */ /* 0x000fe20000000800 */
[----:B------:R-:W-:Y:S01]  /*12530*/  UMOV UR44, UR13 ;  /* 0x0000000d002c7c82 */ /* 0x000fe20008000000 */
[----:B------:R-:W-:Y:S02]  /*12540*/  UIMAD UR16, UR15, UR7, UR16 ;  /* 0x000000070f1072a4 */ /* 0x000fe4000f8e0210 */
[----:B------:R-:W-:Y:S02]  /*12550*/  @UP2 USHF.R.U32.HI UR44, URZ, UR17, UR9 ;  /* 0x000000113f2c2299 */ /* 0x000fe40008011609 */
[----:B------:R-:W-:-:S02]  /*12560*/  @UP1 USHF.R.U32.HI UR12, URZ, UR18, UR11 ;  /* 0x000000123f0c1299 */ /* 0x000fc4000801160b */
[----:B------:R-:W-:Y:S02]  /*12570*/  UIADD3 UR36, -UR44, URZ, URZ ;  /* 0x0000003f2c247290 */ /* 0x000fe4000fffe13f */
[----:B------:R-:W-:Y:S02]  /*12580*/  UIADD3 UR12, UR16, UR12, URZ ;  /* 0x0000000c100c7290 */ /* 0x000fe4000fffe03f */
[----:B------:R-:W-:Y:S02]  /*12590*/  UIMAD UR36, UR14, UR36, UR13 ;  /* 0x000000240e2472a4 */ /* 0x000fe4000f8e020d */
[----:B------:R-:W-:Y:S01]  /*125a0*/  UIADD3 UR4, UR12, UR4, URZ ;  /* 0x000000040c047290 */ /* 0x000fe2000fffe03f */
[----:B------:R-:W-:Y:S11]  /*125b0*/  @!P1 BRA `(.L_x_724) ;  /* 0x0000000000449947 */ /* 0x000ff60003800000 */
        /* <DEDUP_REMOVED lines=10> */
.L_x_725:
[----:B------:R-:W-:-:S11]  /*12660*/  UISETP.NE.AND UP0, UPT, UR5, 0x1, UPT ;  /* 0x000000010500788c */ /* 0x000fd6000bf05270 */
[----:B------:R-:W-:Y:S02]  /*12670*/  @UP0 ULDC.64 UR12, c[0x0][0x9e8] ;  /* 0x00027a00000c0ab9 */ /* 0x000fe40000000a00 */
[----:B------:R-:W-:-:S04]  /*12680*/  UIMAD.WIDE.U32 UR8, UR10, UR12, URZ ;  /* 0x0000000c0a0872a5 */ /* 0x000fc8000f8e003f */
[----:B------:R-:W-:-:S12]  /*12690*/  @UP0 USHF.R.U32.HI UR10, URZ, UR13, UR9 ;  /* 0x0000000d3f0a0299 */ /* 0x000fd80008011609 */
.L_x_726:
[----:B------:R-:W-:-:S04]  /*126a0*/  UIMAD UR10, UR10, UR5, UR5 ;  /* 0x000000050a0a72a4 */ /* 0x000fc8000f8e0205 */
[----:B------:R-:W-:-:S04]  /*126b0*/  UISETP.LT.AND UP0, UPT, UR4, UR10, UPT ;  /* 0x0000000a0400728c */ /* 0x000fc8000bf01270 */
[----:B------:R-:W-:-:S12]  /*126c0*/  USEL UR4, UR4, UR10, UP0 ;  /* 0x0000000a04047287 */ /* 0x000fd80008000000 */
.L_x_724:
[----:B------:R-:W-:Y:S02]  /*126d0*/  UIMAD UR8, UR15, UR7, 0x9f ;  /* 0x0000009f0f0874a4 */ /* 0x000fe4000f8e0207 */
[----:B------:R-:W-:Y:S02]  /*126e0*/  UIADD3 UR10, UR4, 0x9f, URZ ;  /* 0x0000009f040a7890 */ /* 0x000fe4000fffe03f */
[----:B------:R-:W-:Y:S02]  /*126f0*/  UIMAD.WIDE UR8, UR8, 0x66666667, URZ ;  /* 0x66666667080878a5 */ /* 0x000fe4000f8e023f */
[----:B------:R-:W-:Y:S01]  /*12700*/  UIMAD.WIDE UR10, UR10, 0x66666667, URZ ;  /* 0x666666670a0a78a5 */ /* 0x000fe2000f8e023f */
[----:B------:R-:W-:Y:S01]  /*12710*/  @UP1 ULDC UR12, c[0x0][0x44c] ;  /* 0x00011300000c1ab9 */ /* 0x000fe20000000800 */
[----:B------:R-:W-:Y:S02]  /*12720*/  UIMAD UR7, UR15, UR7, -UR6 ;  /* 0x000000070f0772a4 */ /* 0x000fe4000f8e0a06 */
[----:B------:R-:W-:-:S02]  /*12730*/  UIMAD.WIDE.U32 UR12, UR42, UR12, URZ ;  /* 0x0000000c2a0c72a5 */ /* 0x000fc4000f8e003f */
[----:B------:R-:W-:Y:S02]  /*12740*/  USHF.R.U32.HI UR6, URZ, 0x1f, UR9 ;  /* 0x0000001f3f067899 */ /* 0x000fe40008011609 */
[----:B------:R-:W-:Y:S01]  /*12750*/  USHF.R.U32.HI UR4, URZ, 0x1f, UR11 ;  /* 0x0000001f3f047899 */ /* 0x000fe2000801160b */
[----:B------:R-:W-:Y:S01]  /*12760*/  @UP1 ULDC UR16, c[0x0][0x450] ;  /* 0x0001140000101ab9 */ /* 0x000fe20000000800 */
[----:B------:R-:W-:Y:S01]  /*12770*/  UMOV UR14, UR42 ;  /* 0x0000002a000e7c82 */ /* 0x000fe20008000000 */
[----:B------:R-:W-:Y:S02]  /*12780*/  @UP1 USHF.R.U32.HI UR14, URZ, UR16, UR13 ;  /* 0x000000103f0e1299 */ /* 0x000fe4000801160d */
[----:B------:R-:W-:Y:S02]  /*12790*/  ULEA.HI.SX32 UR9, UR9, UR6, 0x1a ;  /* 0x0000000609097291 */ /* 0x000fe4000f8fd23f */
[----:B------:R-:W-:Y:S02]  /*127a0*/  ULEA.HI.SX32 UR4, UR11, UR4, 0x1a ;  /* 0x000000040b047291 */ /* 0x000fe4000f8fd23f */
[----:B------:R-:W-:-:S02]  /*127b0*/  UIADD3 UR6, UR7, UR14, URZ ;  /* 0x0000000e07067290 */ /* 0x000fc4000fffe03f */
[----:B------:R-:W-:Y:S01]  /*127c0*/  UISETP.LT.AND UP0, UPT, UR9, UR4, UPT ;  /* 0x000000040900728c */ /* 0x000fe2000bf01270 */
[----:B------:R-:W-:Y:S02]  /*127d0*/  ULDC UR8, c[0x0][0x9dc] ;  /* 0x0002770000087ab9 */ /* 0x000fe40000000800 */
[----:B------:R-:W-:Y:S02]  /*127e0*/  UIADD3 UR8, UR6, -UR8, URZ ;  /* 0x8000000806087290 */ /* 0x000fe4000fffe03f */
[----:B------:R-:W-:Y:S01]  /*127f0*/  USEL UR41, UR9, UR4, UP0 ;  /* 0x0000000409297287 */ /* 0x000fe20008000000 */
[----:B------:R-:W-:Y:S11]  /*12800*/  @!P1 BRA `(.L_x_727) ;  /* 0x0000000000489947 */ /* 0x000ff60003800000 */
[----:B------:R-:W-:Y:S02]  /*12810*/  UMOV UR4, UR6 ;  /* 0x0000000600047c82 */ /* 0x000fe40008000000 */
        /* <DEDUP_REMOVED lines=10> */
.L_x_728:
[----:B------:R-:W-:-:S11]  /*128c0*/  UISETP.NE.AND UP0, UPT, UR5, 0x1, UPT ;  /* 0x000000010500788c */ /* 0x000fd6000bf05270 */
[----:B------:R-:W-:Y:S02]  /*128d0*/  @UP0 ULDC.64 UR10, c[0x0][0x9e8] ;  /* 0x00027a00000a0ab9 */ /* 0x000fe40000000a00 */
[----:B------:R-:W-:-:S04]  /*128e0*/  UIMAD.WIDE.U32 UR6, UR4, UR10, URZ ;  /* 0x0000000a040672a5 */ /* 0x000fc8000f8e003f */
[----:B------:R-:W-:-:S12]  /*128f0*/  @UP0 USHF.R.U32.HI UR4, URZ, UR11, UR7 ;  /* 0x0000000b3f040299 */ /* 0x000fd80008011607 */
.L_x_729:
[----:B------:R-:W-:-:S04]  /*12900*/  UIMAD UR4, UR4, UR5, URZ ;  /* 0x00000005040472a4 */ /* 0x000fc8000f8e023f */
[----:B------:R-:W-:-:S04]  /*12910*/  UISETP.LT.AND UP0, UPT, UR8, UR4, UPT ;  /* 0x000000040800728c */ /* 0x000fc8000bf01270 */
[----:B------:R-:W-:-:S12]  /*12920*/  USEL UR8, UR8, UR4, !UP0 ;  /* 0x0000000408087287 */ /* 0x000fd8000c000000 */
.L_x_727:
[----:B------:R-:W-:Y:S01]  /*12930*/  UIMAD.WIDE UR4, UR8, 0x66666667, URZ ;  /* 0x66666667080478a5 */ /* 0x000fe2000f8e023f */
[----:B------:R-:W-:Y:S03]  /*12940*/  BSSY B7, `(.L_x_730) ;  /* 0x000029a000077945 */ /* 0x000fe60003800000 */
[----:B------:R-:W-:-:S04]  /*12950*/  USHF.R.U32.HI UR4, URZ, 0x1f, UR5 ;  /* 0x0000001f3f047899 */ /* 0x000fc80008011605 */
[----:B------:R-:W-:-:S04]  /*12960*/  ULEA.HI.SX32 UR4, UR5, UR4, 0x1a ;  /* 0x0000000405047291 */ /* 0x000fc8000f8fd23f */
[----:B------:R-:W-:-:S04]  /*12970*/  UISETP.LT.AND UP0, UPT, URZ, UR4, UPT ;  /* 0x000000043f00728c */ /* 0x000fc8000bf01270 */
[----:B------:R-:W-:-:S04]  /*12980*/  USEL UR40, URZ, UR4, !UP0 ;  /* 0x000000043f287287 */ /* 0x000fc8000c000000 */
[----:B------:R-:W-:-:S06]  /*12990*/  UISETP.GT.AND UP0, UPT, UR41, UR40, UPT ;  /* 0x000000282900728c */ /* 0x000fcc000bf04270 */
[----:B------:R-:W-:-:S13]  /*129a0*/  PLOP3.LUT P0, PT, PT, PT, UP0, 0x80, 0x0 ;  /* 0x000000000000781c */ /* 0x000fda0003f0f008 */
        /* <DEDUP_REMOVED lines=18> */
.L_x_731:
        /* <DEDUP_REMOVED lines=20> */
.L_x_734:
[----:B------:R-:W-:Y:S05]  /*12c10*/  BSYNC B6 ;  /* 0x0000000000067941 */ /* 0x000fea0003800000 */
.L_x_733:
[----:B------:R-:W-:Y:S01]  /*12c20*/  VIADD R0, R18, 0x6000 ;  /* 0x0000600012007836 */ /* 0x000fe20000000000 */
[----:B------:R-:W-:Y:S01]  /*12c30*/  LOP3.LUT R16, R16, 0xfffffffe, RZ, 0xc0, !PT ;  /* 0xfffffffe10107812 */ /* 0x000fe200078ec0ff */
[----:B------:R-:W-:Y:S03]  /*12c40*/  BSSY B6, `(.L_x_735) ;  /* 0x0000014000067945 */ /* 0x000fe60003800000 */
[----:B------:R-:W-:-:S13]  /*12c50*/  LOP3.LUT P0, RZ, R0, 0x1bf, RZ, 0xc0, !PT ;  /* 0x000001bf00ff7812 */ /* 0x000fda000780c0ff */
[----:B------:R-:W-:Y:S01]  /*12c60*/  @P0 LOP3.LUT R16, R16, 0x1, RZ, 0xfc, !PT ;  /* 0x0000000110100812 */ /* 0x000fe200078efcff */
[----:B------:R-:W-:Y:S06]  /*12c70*/  @!P0 BRA `(.L_x_736) ;  /* 0x0000000000408947 */ /* 0x000fec0003800000 */
        /* <DEDUP_REMOVED lines=16> */
.L_x_736:
[----:B------:R-:W-:Y:S05]  /*12d80*/  BSYNC B6 ;  /* 0x0000000000067941 */ /* 0x000fea0003800000 */
.L_x_735:
        /* <DEDUP_REMOVED lines=20> */
.L_x_738:
[----:B------:R-:W-:Y:S05]  /*12ed0*/  BSYNC B6 ;  /* 0x0000000000067941 */ /* 0x000fea0003800000 */
.L_x_737:
[----:B------:R-:W-:Y:S01]  /*12ee0*/  LOP3.LUT P6, RZ, R16, 0x1, RZ, 0xc0, !PT ;  /* 0x0000000110ff7812 */ /* 0x000fe200078cc0ff */
[----:B------:R-:W-:-:S12]  /*12ef0*/  BSSY B6, `(.L_x_739) ;  /* 0x0000012000067945 */ /* 0x000fd80003800000 */
        /* <DEDUP_REMOVED lines=17> */
.L_x_740:
[----:B------:R-:W-:Y:S05]  /*13010*/  BSYNC B6 ;  /* 0x0000000000067941 */ /* 0x000fea0003800000 */
.L_x_739:
[----:B------:R-:W-:Y:S01]  /*13020*/  ULDC.64 UR4, c[0x0][0x9f8] ;  /* 0x00027e0000047ab9 */ /* 0x000fe20000000a00 */
[----:B------:R-:W-:Y:S01]  /*13030*/  IMAD.U32 R23, RZ, RZ, UR44 ;  /* 0x0000002cff177e24 */ /* 0x000fe2000f8e00ff */
[----:B------:R-:W-:-:S04]  /*13040*/  UISETP.NE.U32.AND UP0, UPT, UR4, URZ, UPT ;  /* 0x0000003f0400728c */ /* 0x000fc8000bf05070 */
[----:B------:R-:W-:-:S06]  /*13050*/  UISETP.NE.AND.EX UP0, UPT, UR5, URZ, UPT, UP0 ;  /* 0x0000003f0500728c */ /* 0x000fcc000bf05300 */
[----:B------:R-:W-:-:S05]  /*13060*/  PLOP3.LUT P0, PT, PT, PT, UP0, 0x80, 0x0 ;  /* 0x000000000000781c */ /* 0x000fca0003f0f008 */
[----:B------:R-:W-:Y:S02]  /*13070*/  @UP0 ULDC.64 UR4, c[0x0][0x9f8] ;  /* 0x00027e0000040ab9 */ /* 0x000fe40000000a00 */
[----:B------:R-:W-:-:S06]  /*13080*/  @UP0 UIMAD.WIDE UR4, UR44, 0x4, UR4 ;  /* 0x000000042c0408a5 */ /* 0x000fcc000f8e0204 */
[----:B------:R-:W-:Y:S02]  /*13090*/  IMAD.U32 R2, RZ, RZ, UR4 ;  /* 0x00000004ff027e24 */ /* 0x000fe4000f8e00ff */
[----:B------:R-:W-:-:S05]  /*130a0*/  IMAD.U32 R3, RZ, RZ, UR5 ;  /* 0x00000005ff037e24 */ /* 0x000fca000f8e00ff */
[----:B------:R0:W2:Y:S01]  /*130b0*/  @P0 LDG.E R23, desc[UR48][R2.64] ;  /* 0x0000003002170981 */ /* 0x0000a2000c1e1900 */
[----:B------:R-:W-:Y:S01]  /*130c0*/  UMOV UR4, 0xffffffff ;  /* 0xffffffff00047882 */ /* 0x000fe20000000000 */
[----:B------:R-:W-:Y:S01]  /*130d0*/  LOP3.LUT R16, R16, 0xfffffffe, RZ, 0xc0, !PT ;  /* 0xfffffffe10107812 */ /* 0x000fe200078ec0ff */
[----:B------:R-:W1:Y:S01]  /*130e0*/  S2R R20, SR_TID.X ;  /* 0x0000000000147919 */ /* 0x000e620000002100 */
[----:B0-----:R-:W0:Y:S02]  /*130f0*/  LDC.64 R2, c[0x0][0x418] ;  /* 0x00010600ff027b82 */ /* 0x001e240000000a00 */
[----:B0-----:R-:W-:Y:S02]  /*13100*/  ISETP.NE.U32.AND P0, PT, R2, RZ, PT ;  /* 0x000000ff0200720c */ /* 0x001fe40003f05070 */
[----:B-1----:R-:W-:Y:S02]  /*13110*/  SHF.R.U32.HI R20, RZ, 0x5, R20 ;  /* 0x00000005ff147819 */ /* 0x002fe40000011614 */
[----:B------:R-:W-:-:S02]  /*13120*/  ISETP.NE.AND.EX P1, PT, R3, RZ, PT, P0 ;  /* 0x000000ff0300720c */ /* 0x000fc40003f25300 */
[----:B------:R-:W-:-:S11]  /*13130*/  LOP3.LUT R20, R20, 0x3, RZ, 0xc0, !PT ;  /* 0x0000000314147812 */ /* 0x000fd600078ec0ff */
[----:B------:R-:W-:Y:S02]  /*13140*/  @P1 LOP3.LUT R16, R16, 0x1, RZ, 0xfc, !PT ;  /* 0x0000000110101812 */ /* 0x000fe400078efcff */
[----:B--2---:R-:W-:Y:S02]  /*13150*/  SHF.R.S32.HI R24, RZ, 0x1f, R23 ;  /* 0x0000001fff187819 */ /* 0x004fe40000011417 */
[----:B------:R-:W-:Y:S01]  /*13160*/  SEL R17, R23, RZ, !P1 ;  /* 0x000000ff17117207 */ /* 0x000fe20004800000 */
[----:B------:R-:W-:Y:S06]  /*13170*/  BRA.DIV UR4, `(.L_x_741) ;  /* 0x0000002a04847947 */ /* 0x000fec000b800000 */
[----:B------:R0:W1:Y:S02]  /*13180*/  SHFL.IDX PT, R14, R20, RZ, 0x1f ;  /* 0x00001fff140e7589 */ /* 0x00006400000e0000 */
.L_x_805:
        /* <DEDUP_REMOVED lines=10> */
.L_x_808:
        /* <DEDUP_REMOVED lines=21> */
.L_x_744:
[----:B------:R-:W-:Y:S01]  /*13380*/  IMAD R5, R19, 0x8, R18 ;  /* 0x0000000813057824 */ /* 0x000fe200078e0212 */
[----:B-1----:R-:W-:Y:S01]  /*13390*/  SHF.L.U32 R2, R22, 0x1f, RZ ;  /* 0x0000001f16027819 */ /* 0x002fe200000006ff */
[----:B------:R-:W1:Y:S03]  /*133a0*/  S2R R3, SR_TID.X ;  /* 0x0000000000037919 */ /* 0x000e660000002100 */
[----:B------:R-:W2:Y:S01]  /*133b0*/  SYNCS.PHASECHK.TRANS64.TRYWAIT P1, [R5+URZ+0x13280], R2 ;  /* 0x01328002050075a7 */ /* 0x000ea2000802017f */
[----:B-1----:R-:W-:-:S04]  /*133c0*/  LOP3.LUT R3, R3, 0x7f, RZ, 0xc0, !PT ;  /* 0x0000007f03037812 */ /* 0x002fc800078ec0ff */
[----:B------:R-:W-:Y:S01]  /*133d0*/  ISETP.NE.AND P0, PT, R3, RZ, PT ;  /* 0x000000ff0300720c */ /* 0x000fe20003f05270 */
[----:B--2---:R-:W-:-:S12]  /*133e0*/  @!P1 BRA `(.L_x_745) ;  /* 0x0000002800289947 */ /* 0x004fd80003800000 */
.L_x_809:
        /* <DEDUP_REMOVED lines=8> */
.L_x_746:
[----:B------:R-:W-:Y:S01]  /*13470*/  IMAD R3, R19, 0x2800, R18 ;  /* 0x0000280013037824 */ /* 0x000fe200078e0212 */
[----:B------:R-:W-:Y:S01]  /*13480*/  R2UR UR33, R5 ;  /* 0x00000000052172ca */ /* 0x000fe200000e0000 */
[----:B------:R-:W-:Y:S01]  /*13490*/  IMAD R0, R0, 0xa0, RZ ;  /* 0x000000a000007824 */ /* 0x000fe200078e02ff */
[----:B-----5:R-:W-:Y:S01]  /*134a0*/  R2UR UR37, R17 ;  /* 0x00000000112572ca */ /* 0x020fe200000e0000 */
[----:B------:R-:W-:Y:S01]  /*134b0*/  UIADD3 UR4, UP0, UR50, 0x470, URZ ;  /* 0x0000047032047890 */ /* 0x000fe2000ff1e03f */
[----:B------:R-:W-:Y:S01]  /*134c0*/  R2UR UR32, R3 ;  /* 0x00000000032072ca */ /* 0x000fe200000e0000 */
[----:B------:R-:W-:Y:S01]  /*134d0*/  UMOV UR6, 0x0 ;  /* 0x0000000000067882 */ /* 0x000fe20000000000 */
[----:B------:R-:W-:Y:S01]  /*134e0*/  R2UR UR35, R0 ;  /* 0x00000000002372ca */ /* 0x000fe200000e0000 */
[----:B------:R-:W-:Y:S01]  /*134f0*/  UIADD3.X UR5, URZ, UR51, URZ, UP0, !UPT ;  /* 0x000000333f057290 */ /* 0x000fe200087fe43f */
[----:B------:R-:W-:Y:S01]  /*13500*/  UMOV UR7, 0x14f00000 ;  /* 0x14f0000000077882 */ /* 0x000fe20000000000 */
[----:B------:R-:W-:-:S04]  /*13510*/  UMOV UR34, URZ ;  /* 0x0000003f00227c82 */ /* 0x000fc80008000000 */
[----:B------:R-:W-:-:S04]  /*13520*/  UIADD3 UR33, UR33, 0x13270, URZ ;  /* 0x0001327021217890 */ /* 0x000fc8000fffe03f */
[----:B------:R-:W-:-:S09]  /*13530*/  UIADD3 UR32, UR32, 0x6000, URZ ;  /* 0x0000600020207890 */ /* 0x000fd2000fffe03f */
[----:B------:R2:W-:Y:S01]  /*13540*/  UTMALDG.4D [UR32], [UR4], desc[UR6] ;  /* 0x00000620040075b4 */ /* 0x0005e20008019000 */
[----:B------:R-:W3:Y:S02]  /*13550*/  SYNCS.PHASECHK.TRANS64.TRYWAIT P1, [R5+URZ+0x13240], R2 ;  /* 0x01324002050075a7 */ /* 0x000ee4000802017f */
[----:B--23--:R-:W-:Y:S05]  /*13560*/  @!P1 BRA `(.L_x_747) ;  /* 0x0000002400dc9947 */ /* 0x00cfea0003800000 */
.L_x_810:
[----:B------:R-:W-:Y:S05]  /*13570*/  @P0 BRA `(.L_x_748) ;  /* 0x00000000001c0947 */ /* 0x000fea0003800000 */
[----:B------:R-:W3:Y:S01]  /*13580*/  S2R R4, SR_TID.X ;  /* 0x0000000000047919 */ /* 0x000ee20000002100 */
[----:B-12---:R-:W-:-:S04]  /*13590*/  IMAD.MOV.U32 R2, RZ, RZ, 0x2800 ;  /* 0x00002800ff027424 */ /* 0x006fc800078e00ff */
[----:B------:R4:W-:Y:S01]  /*135a0*/  SYNCS.ARRIVE.TRANS64 RZ, [R5+URZ+0x13230], R2 ;  /* 0x0132300205ff79a7 */ /* 0x0009e2000800003f */
[----:B---3--:R-:W-:-:S04]  /*135b0*/  LOP3.LUT R4, R4, 0x1f, RZ, 0xc0, !PT ;  /* 0x0000001f04047812 */ /* 0x008fc800078ec0ff */
[----:B------:R-:W-:-:S13]  /*135c0*/  ISETP.NE.AND P0, PT, R4, RZ, PT ;  /* 0x000000ff0400720c */ /* 0x000fda0003f05270 */
[----:B----4-:R-:W-:Y:S05]  /*135d0*/  @!P0 BRA `(.L_x_748) ;  /* 0x0000000000048947 */ /* 0x010fea0003800000 */
[----:B------:R-:W-:Y:S01]  /*135e0*/  BPT.TRAP 0x1 ;  /* 0x000000040000795c */ /* 0x000fe20000300000 */
.L_x_748:
        /* <DEDUP_REMOVED lines=16> */
[----:B---3--:R-:W-:-:S04]  /*136f0*/  NOP ;  /* 0x0000000000007918 */ /* 0x008fc80000000000 */
.L_x_742:
[----:B------:R-:W-:Y:S05]  /*13700*/  WARPSYNC.ALL ;  /* 0x0000000000007948 */ /* 0x000fea0003800000 */
[----:B------:R-:W-:Y:S01]  /*13710*/  VIADD R0, R18, 0xb000 ;  /* 0x0000b00012007836 */ /* 0x000fe20000000000 */
[----:B------:R-:W-:Y:S01]  /*13720*/  USHF.R.S32.HI UR4, URZ, 0x1f, UR36 ;  /* 0x0000001f3f047899 */ /* 0x000fe20008011424 */
[----:B------:R-:W-:Y:S01]  /*13730*/  BAR.SYNC.DEFER_BLOCKING 0x8, 0x200 ;  /* 0x0208000000007b1d */ /* 0x000fe20000010000 */
[----:B------:R-:W-:Y:S02]  /*13740*/  USHF.R.S32.HI UR37, URZ, 0x1f, UR44 ;  /* 0x0000001f3f257899 */ /* 0x000fe4000801142c */
[----:B------:R-:W-:-:S03]  /*13750*/  LOP3.LUT P0, RZ, R0, 0x1bf, RZ, 0xc0, !PT ;  /* 0x000001bf00ff7812 */ /* 0x000fc6000780c0ff */
[----:B------:R-:W-:Y:S01]  /*13760*/  ULDC.64 UR6, c[0x0][0x2d8] ;  /* 0x0000b60000067ab9 */ /* 0x000fe20000000a00 */
[----:B------:R-:W-:Y:S01]  /*13770*/  BSSY B6, `(.L_x_749) ;  /* 0x0000016000067945 */ /* 0x000fe20003800000 */
[----:B------:R-:W-:Y:S02]  /*13780*/  UIMAD UR4, UR4, UR6, URZ ;  /* 0x00000006040472a4 */ /* 0x000fe4000f8e023f */
[----:B------:R-:W-:Y:S02]  /*13790*/  UIMAD.WIDE.U32 UR52, UR36, UR6, URZ ;  /* 0x00000006243472a5 */ /* 0x000fe4000f8e003f */
[----:B------:R-:W-:-:S04]  /*137a0*/  UIMAD UR4, UR36, UR7, UR4 ;  /* 0x00000007240472a4 */ /* 0x000fc8000f8e0204 */
[----:B------:R-:W-:Y:S01]  /*137b0*/  UIADD3 UR47, UR53, UR4, URZ ;  /* 0x00000004352f7290 */ /* 0x000fe2000fffe03f */
[----:B------:R-:W-:Y:S11]  /*137c0*/  @!P0 BRA `(.L_x_750) ;  /* 0x0000000000408947 */ /* 0x000ff60003800000 */
[----:B-12---:R-:W-:Y:S01]  /*137d0*/  MOV R2, 0x0 ;  /* 0x0000000000027802 */ /* 0x006fe20000000f00 */
        /* <DEDUP_REMOVED lines=14> */
[----:B-1----:R-:W-:Y:S05]  /*138c0*/  CALL.ABS.NOINC R2 ;  /* 0x0000000002007343 */ /* 0x002fea0003c00000 */
.L_x_750:
[----:B------:R-:W-:Y:S05]  /*138d0*/  BSYNC B6 ;  /* 0x0000000000067941 */ /* 0x000fea0003800000 */
.L_x_749:
[----:B0-----:R-:W0:Y:S01]  /*138e0*/  S2R R20, SR_TID.X ;  /* 0x0000000000147919 */ /* 0x001e220000002100 */
[----:B------:R-:W3:Y:S01]  /*138f0*/  LDC R7, c[0x0][0x448] ;  /* 0x00011200ff077b82 */ /* 0x000ee20000000800 */
[----:B------:R-:W-:Y:S01]  /*13900*/  ULDC.64 UR8, c[0x0][0x2e0] ;  /* 0x0000b80000087ab9 */ /* 0x000fe20000000a00 */
[----:B------:R-:W-:Y:S01]  /*13910*/  UMOV UR46, UR52 ;  /* 0x00000034002e7c82 */ /* 0x000fe20008000000 */
[----:B------:R-:W-:Y:S02]  /*13920*/  UIMAD UR6, UR37, UR8, URZ ;  /* 0x00000008250672a4 */ /* 0x000fe4000f8e023f */
[----:B------:R-:W-:Y:S02]  /*13930*/  UIMAD.WIDE.U32 UR4, UR44, UR8, UR46 ;  /* 0x000000082c0472a5 */ /* 0x000fe4000f8e002e */
[----:B------:R-:W-:-:S03]  /*13940*/  UIMAD UR6, UR44, UR9, UR6 ;  /* 0x000000092c0672a4 */ /* 0x000fc6000f8e0206 */
[----:B------:R-:W-:Y:S01]  /*13950*/  ULDC.64 UR8, c[0x0][0x2d0] ;  /* 0x0000b40000087ab9 */ /* 0x000fe20000000a00 */
[----:B------:R-:W-:Y:S01]  /*13960*/  UIADD3 UR6, UR5, UR6, URZ ;  /* 0x0000000605067290 */ /* 0x000fe2000fffe03f */
[----:B------:R-:W-:-:S04]  /*13970*/  IMAD.U32 R4, RZ, RZ, UR4 ;  /* 0x00000004ff047e24 */ /* 0x000fc8000f8e00ff */
[----:B-12---:R-:W-:Y:S01]  /*13980*/  IMAD.MOV.U32 R2, RZ, RZ, R4 ;  /* 0x000000ffff027224 */ /* 0x006fe200078e0004 */
[----:B---3--:R-:W-:Y:S02]  /*13990*/  ISETP.NE.AND P1, PT, R7, 0x1, PT ;  /* 0x000000010700780c */ /* 0x008fe40003f25270 */
[----:B0-----:R-:W-:-:S04]  /*139a0*/  LOP3.LUT R20, R20, 0x7f, RZ, 0xc0, !PT ;  /* 0x0000007f14147812 */ /* 0x001fc800078ec0ff */
[----:B------:R-:W-:Y:S02]  /*139b0*/  SHF.R.U32.HI R21, RZ, 0x2, R20 ;  /* 0x00000002ff157819 */ /* 0x000fe40000011614 */
[----:B------:R-:W0:Y:S05]  /*139c0*/  S2R R20, SR_TID.X ;  /* 0x0000000000147919 */ /* 0x000e2a0000002100 */
[----:B------:R-:W1:Y:S08]  /*139d0*/  @P1 LDC R3, c[0x0][0x44c] ;  /* 0x00011300ff031b82 */ /* 0x000e700000000800 */
[----:B------:R-:W2:Y:S01]  /*139e0*/  @P1 LDC R5, c[0x0][0x450] ;  /* 0x00011400ff051b82 */ /* 0x000ea20000000800 */
[----:B0-----:R-:W-:-:S05]  /*139f0*/  IMAD.SHL.U32 R20, R20, 0x20, RZ ;  /* 0x0000002014147824 */ /* 0x001fca00078e00ff */
[----:B------:R-:W-:Y:S02]  /*13a00*/  LOP3.LUT R20, R21, 0x60, R20, 0xf8, !PT ;  /* 0x0000006015147812 */ /* 0x000fe400078ef814 */
[----:B------:R-:W0:Y:S03]  /*13a10*/  S2R R21, SR_TID.X ;  /* 0x0000000000157919 */ /* 0x000e260000002100 */
[----:B------:R-:W-:Y:S02]  /*13a20*/  VIADD R6, R20, UR42 ;  /* 0x0000002a14067c36 */ /* 0x000fe40008000000 */
[----:B------:R-:W3:Y:S02]  /*13a30*/  S2R R20, SR_TID.X ;  /* 0x0000000000147919 */ /* 0x000ee40000002100 */
[----:B-1----:R-:W-:-:S04]  /*13a40*/  @P1 IMAD.HI.U32 R0, R6, R3, RZ ;  /* 0x0000000306001227 */ /* 0x002fc800078e00ff */
[----:B------:R-:W-:Y:S01]  /*13a50*/  IMAD.MOV.U32 R9, RZ, RZ, R6 ;  /* 0x000000ffff097224 */ /* 0x000fe200078e0006 */
[----:B--2---:R-:W-:Y:S01]  /*13a60*/  @P1 SHF.R.U32.HI R9, RZ, R5, R0 ;  /* 0x00000005ff091219 */ /* 0x004fe20000011600 */
[----:B------:R-:W-:Y:S01]  /*13a70*/  IMAD.U32 R3, RZ, RZ, UR6 ;  /* 0x00000006ff037e24 */ /* 0x000fe2000f8e00ff */
[----:B------:R-:W-:Y:S01]  /*13a80*/  ULDC.64 UR6, c[0x0][0x280] ;  /* 0x0000a00000067ab9 */ /* 0x000fe20000000a00 */
[----:B------:R-:W-:Y:S01]  /*13a90*/  IMAD.U32 R5, RZ, RZ, UR5 ;  /* 0x00000005ff057e24 */ /* 0x000fe2000f8e00ff */
[----:B------:R-:W-:Y:S01]  /*13aa0*/  SHF.R.S32.HI R0, RZ, 0x1f, R9 ;  /* 0x0000001fff007819 */ /* 0x000fe20000011409 */
[----:B------:R-:W-:Y:S01]  /*13ab0*/  IMAD.WIDE.U32 R4, R9, UR8, R2 ;  /* 0x0000000809047c25 */ /* 0x000fe2000f8e0002 */
[----:B------:R-:W-:-:S03]  /*13ac0*/  ULDC.64 UR4, c[0x0][0x2c8] ;  /* 0x0000b20000047ab9 */ /* 0x000fc60000000a00 */
[----:B------:R-:W-:-:S04]  /*13ad0*/  IMAD R0, R0, UR8, RZ ;  /* 0x0000000800007c24 */ /* 0x000fc8000f8e02ff */
[----:B------:R-:W-:Y:S02]  /*13ae0*/  IMAD R11, R9, UR9, R0 ;  /* 0x00000009090b7c24 */ /* 0x000fe4000f8e0200 */
[----:B------:R-:W-:Y:S02]  /*13af0*/  IMAD.MOV R0, RZ, RZ, -R9 ;  /* 0x000000ffff007224 */ /* 0x000fe400078e0a09 */
[----:B------:R-:W-:Y:S02]  /*13b00*/  IMAD.IADD R5, R5, 0x1, R11 ;  /* 0x0000000105057824 */ /* 0x000fe400078e020b */
[----:B------:R-:W-:Y:S01]  /*13b10*/  IMAD R9, R7, R0, R6 ;  /* 0x0000000007097224 */ /* 0x000fe200078e0206 */
[----:B0-----:R-:W-:Y:S01]  /*13b20*/  LOP3.LUT R21, R21, 0x7f, RZ, 0xc0, !PT ;  /* 0x0000007f15157812 */ /* 0x001fe200078ec0ff */
[----:B------:R-:W-:Y:S02]  /*13b30*/  VIADD R6, R6, 0x80 ;  /* 0x0000008006067836 */ /* 0x000fe40000000000 */
[----:B------:R-:W-:Y:S01]  /*13b40*/  IMAD.WIDE.U32 R4, R9, UR4, R4 ;  /* 0x0000000409047c25 */ /* 0x000fe2000f8e0004 */
[----:B------:R-:W-:-:S02]  /*13b50*/  SHF.R.S32.HI R0, RZ, 0x1f, R9 ;  /* 0x0000001fff007819 */ /* 0x000fc40000011409 */
[----:B------:R-:W-:Y:S01]  /*13b60*/  SHF.R.U32.HI R21, RZ, 0x2, R21 ;  /* 0x00000002ff157819 */ /* 0x000fe20000011615 */
[----:B---3--:R-:W-:Y:S02]  /*13b70*/  IMAD.SHL.U32 R20, R20, 0x10, RZ ;  /* 0x0000001014147824 */ /* 0x008fe400078e00ff */
[----:B------:R-:W-:-:S03]  /*13b80*/  IMAD R0, R0, UR4, RZ ;  /* 0x0000000400007c24 */ /* 0x000fc6000f8e02ff */
[----:B------:R-:W-:Y:S01]  /*13b90*/  LOP3.LUT R20, R20, 0x30, RZ, 0xc0, !PT ;  /* 0x0000003014147812 */ /* 0x000fe200078ec0ff */
[----:B------:R-:W-:Y:S01]  /*13ba0*/  IMAD R9, R9, UR5, R0 ;  /* 0x0000000509097c24 */ /* 0x000fe2000f8e0200 */
[----:B------:R-:W-:-:S04]  /*13bb0*/  IADD3 R0, P0, R4, UR6, RZ ;  /* 0x0000000604007c10 */ /* 0x000fc8000ff1e0ff */
[----:B------:R-:W-:Y:S02]  /*13bc0*/  IADD3.X R4, R5, UR7, R9, P0, !PT ;  /* 0x0000000705047c10 */ /* 0x000fe400087fe409 */
[----:B------:R-:W0:Y:S08]  /*13bd0*/  @P1 LDC R5, c[0x0][0x44c] ;  /* 0x00011300ff051b82 */ /* 0x000e300000000800 */
[----:B------:R-:W1:Y:S01]  /*13be0*/  @P1 LDC R9, c[0x0][0x450] ;  /* 0x00011400ff091b82 */ /* 0x000e620000000800 */
[----:B0-----:R-:W-:-:S04]  /*13bf0*/  @P1 IMAD.HI.U32 R8, R6, R5, RZ ;  /* 0x0000000506081227 */ /* 0x001fc800078e00ff */
[----:B------:R-:W-:Y:S01]  /*13c00*/  IMAD.MOV.U32 R5, RZ, RZ, R6 ;  /* 0x000000ffff057224 */ /* 0x000fe200078e0006 */
[----:B-1----:R-:W-:-:S04]  /*13c10*/  @P1 SHF.R.U32.HI R5, RZ, R9, R8 ;  /* 0x00000009ff051219 */ /* 0x002fc80000011608 */
[----:B------:R-:W-:Y:S01]  /*13c20*/  SHF.R.S32.HI R8, RZ, 0x1f, R5 ;  /* 0x0000001fff087819 */ /* 0x000fe20000011405 */
[----:B------:R-:W-:-:S04]  /*13c30*/  IMAD.WIDE.U32 R2, R5, UR8, R2 ;  /* 0x0000000805027c25 */ /* 0x000fc8000f8e0002 */
[----:B------:R-:W-:-:S04]  /*13c40*/  IMAD R8, R8, UR8, RZ ;  /* 0x0000000808087c24 */ /* 0x000fc8000f8e02ff */
[----:B------:R-:W-:Y:S02]  /*13c50*/  IMAD R9, R5, UR9, R8 ;  /* 0x0000000905097c24 */ /* 0x000fe4000f8e0208 */
[----:B------:R-:W-:Y:S02]  /*13c60*/  IMAD.MOV R5, RZ, RZ, -R5 ;  /* 0x000000ffff057224 */ /* 0x000fe400078e0a05 */
[----:B------:R-:W-:Y:S02]  /*13c70*/  IMAD.IADD R3, R3, 0x1, R9 ;  /* 0x0000000103037824 */ /* 0x000fe400078e0209 */
[----:B------:R-:W-:-:S04]  /*13c80*/  IMAD R5, R7, R5, R6 ;  /* 0x0000000507057224 */ /* 0x000fc800078e0206 */
[----:B------:R-:W-:Y:S01]  /*13c90*/  IMAD.WIDE.U32 R2, R5, UR4, R2 ;  /* 0x0000000405027c25 */ /* 0x000fe2000f8e0002 */
[----:B------:R-:W-:-:S05]  /*13ca0*/  SHF.R.S32.HI R6, RZ, 0x1f, R5 ;  /* 0x0000001fff067819 */ /* 0x000fca0000011405 */
[----:B------:R-:W-:Y:S01]  /*13cb0*/  IMAD R6, R6, UR4, RZ ;  /* 0x0000000406067c24 */ /* 0x000fe2000f8e02ff */
[----:B------:R-:W-:-:S03]  /*13cc0*/  ULDC UR4, c[0x0][0x2b8] ;  /* 0x0000ae0000047ab9 */ /* 0x000fc60000000800 */
        /* <DEDUP_REMOVED lines=8> */
[----:B------:R-:W-:Y:S02]  /*13d50*/  VIADD R6, R21, UR42 ;  /* 0x0000002a15067c36 */ /* 0x000fe40008000000 */
[----:B------:R-:W1:Y:S01]  /*13d60*/  SHFL.IDX PT, R2, R4, RZ, 0x1c1f ;  /* 0x001c1fff04027589 */ /* 0x000e6200000e0000 */
[----:B------:R-:W-:Y:S02]  /*13d70*/  IMAD R7, R7, UR4, RZ ;  /* 0x0000000407077c24 */ /* 0x000fe4000f8e02ff */
[C---:B------:R-:W-:Y:S01]  /*13d80*/  VIADD R10, R6.reuse, 0x20 ;  /* 0x00000020060a7836 */ /* 0x040fe20000000000 */
[----:B------:R-:W-:Y:S02]  /*13d90*/  SHFL.IDX PT, R9, R0, 0x3, 0x1c1f ;  /* 0x007c1f0000097f89 */ /* 0x000fe400000e0000 */
[----:B------:R-:W-:-:S13]  /*13da0*/  ISETP.GE.AND P1, PT, R6, R7, PT ;  /* 0x000000070600720c */ /* 0x000fda0003f26270 */
[----:B0-----:R-:W-:-:S05]  /*13db0*/  @!P1 IADD3 R14, P2, R20, R14, RZ ;  /* 0x0000000e140e9210 */ /* 0x001fca0007f5e0ff */
[----:B-1----:R-:W-:Y:S02]  /*13dc0*/  @!P1 IMAD.X R3, RZ, RZ, R2, P2 ;  /* 0x000000ffff039224 */ /* 0x002fe400010e0602 */
[----:B------:R-:W-:Y:S02]  /*13dd0*/  @!P1 IMAD.MOV.U32 R2, RZ, RZ, R14 ;  /* 0x000000ffff029224 */ /* 0x000fe400078e000e */
[----:B------:R-:W0:Y:S04]  /*13de0*/  SHFL.IDX PT, R14, R0, 0x1, 0x1c1f ;  /* 0x003c1f00000e7f89 */ /* 0x000e2800000e0000 */
[----:B------:R1:W-:Y:S01]  /*13df0*/  @!P1 LDGSTS.E.BYPASS.LTC128B.128 [R28+0xb000], desc[UR48][R2.64], !P0 ;  /* 0x0b000000021c9fae */ /* 0x0003e2000c101d70 */
[----:B------:R-:W-:Y:S01]  /*13e00*/  ISETP.GE.AND P1, PT, R10, R7, PT ;  /* 0x000000070a00720c */ /* 0x000fe20003f26270 */
[----:B------:R-:W-:-:S02]  /*13e10*/  VIADD R10, R6, 0x40 ;  /* 0x00000040060a7836 */ /* 0x000fc40000000000 */
[----:B-1----:R-:W1:Y:S10]  /*13e20*/  SHFL.IDX PT, R2, R4, 0x1, 0x1c1f ;  /* 0x003c1f0004027f89 */ /* 0x002e7400000e0000 */
[----:B0-----:R-:W-:-:S05]  /*13e30*/  @!P1 IADD3 R14, P2, R20, R14, RZ ;  /* 0x0000000e140e9210 */ /* 0x001fca0007f5e0ff */
[----:B-1----:R-:W-:Y:S02]  /*13e40*/  @!P1 IMAD.X R3, RZ, RZ, R2, P2 ;  /* 0x000000ffff039224 */ /* 0x002fe400010e0602 */
[----:B------:R-:W-:Y:S02]  /*13e50*/  @!P1 IMAD.MOV.U32 R2, RZ, RZ, R14 ;  /* 0x000000ffff029224 */ /* 0x000fe400078e000e */
[----:B------:R-:W0:Y:S04]  /*13e60*/  SHFL.IDX PT, R14, R0, 0x2, 0x1c1f ;  /* 0x005c1f00000e7f89 */ /* 0x000e2800000e0000 */
[----:B------:R1:W-:Y:S01]  /*13e70*/  @!P1 LDGSTS.E.BYPASS.LTC128B.128 [R28+0xb800], desc[UR48][R2.64], !P0 ;  /* 0x0b800000021c9fae */ /* 0x0003e2000c101d70 */
[----:B------:R-:W-:Y:S01]  /*13e80*/  ISETP.GE.AND P1, PT, R10, R7, PT ;  /* 0x000000070a00720c */ /* 0x000fe20003f26270 */
[----:B------:R-:W-:-:S02]  /*13e90*/  VIADD R10, R6, 0x80 ;  /* 0x00000080060a7836 */ /* 0x000fc40000000000 */
[----:B------:R-:W-:Y:S04]  /*13ea0*/  SHFL.IDX PT, R0, R8, RZ, 0x1c1f ;  /* 0x001c1fff08007589 */ /* 0x000fe800000e0000 */
[----:B-1----:R-:W1:Y:S04]  /*13eb0*/  SHFL.IDX PT, R2, R4, 0x2, 0x1c1f ;  /* 0x005c1f0004027f89 */ /* 0x002e6800000e0000 */
[----:B------:R-:W2:Y:S02]  /*13ec0*/  SHFL.IDX PT, R4, R4, 0x3, 0x1c1f ;  /* 0x007c1f0004047f89 */ /* 0x000ea400000e0000 */
[----:B0-----:R-:W-:-:S05]  /*13ed0*/  @!P1 IADD3 R14, P2, R20, R14, RZ ;  /* 0x0000000e140e9210 */ /* 0x001fca0007f5e0ff */
[----:B-1----:R-:W-:Y:S02]  /*13ee0*/  @!P1 IMAD.X R3, RZ, RZ, R2, P2 ;  /* 0x000000ffff039224 */ /* 0x002fe400010e0602 */
[----:B------:R-:W-:Y:S02]  /*13ef0*/  @!P1 IMAD.MOV.U32 R2, RZ, RZ, R14 ;  /* 0x000000ffff029224 */ /* 0x000fe400078e000e */
[----:B------:R-:W0:Y:S04]  /*13f00*/  SHFL.IDX PT, R14, R5, RZ, 0x1c1f ;  /* 0x001c1fff050e7589 */ /* 0x000e2800000e0000 */
[----:B------:R1:W-:Y:S01]  /*13f10*/  @!P1 LDGSTS.E.BYPASS.LTC128B.128 [R28+0xc000], desc[UR48][R2.64], !P0 ;  /* 0x0c000000021c9fae */ /* 0x0003e2000c101d70 */
[----:B------:R-:W-:Y:S01]  /*13f20*/  ISETP.GE.AND P1, PT, R10, R7, PT ;  /* 0x000000070a00720c */ /* 0x000fe20003f26270 */
[----:B------:R-:W-:-:S05]  /*13f30*/  VIADD R10, R6, 0x60 ;  /* 0x00000060060a7836 */ /* 0x000fca0000000000 */
[----:B------:R-:W-:-:S13]  /*13f40*/  ISETP.GE.AND P3, PT, R10, R7, PT ;  /* 0x000000070a00720c */ /* 0x000fda0003f66270 */
[----:B-1----:R-:W-:-:S05]  /*13f50*/  @!P3 IADD3 R2, P2, R20, R9, RZ ;  /* 0x000000091402b210 */ /* 0x002fca0007f5e0ff */
[----:B--2---:R-:W-:-:S05]  /*13f60*/  @!P3 IMAD.X R3, RZ, RZ, R4, P2 ;  /* 0x000000ffff03b224 */ /* 0x004fca00010e0604 */
[----:B------:R0:W-:Y:S02]  /*13f70*/  @!P3 LDGSTS.E.BYPASS.LTC128B.128 [R28+0xc800], desc[UR48][R2.64], !P0 ;  /* 0x0c800000021cbfae */ /* 0x0001e4000c101d70 */
[----:B0-----:R-:W-:Y:S02]  /*13f80*/  @!P1 IADD3 R2, P2, R20, R14, RZ ;  /* 0x0000000e14029210 */ /* 0x001fe40007f5e0ff */
[----:B------:R0:W1:Y:S03]  /*13f90*/  SHFL.IDX PT, R14, R5, 0x1, 0x1c1f ;  /* 0x003c1f00050e7f89 */ /* 0x00006600000e0000 */
[----:B------:R-:W-:Y:S02]  /*13fa0*/  @!P1 IMAD.X R3, RZ, RZ, R0, P2 ;  /* 0x000000ffff039224 */ /* 0x000fe400010e0600 */
[----:B------:R0:W2:Y:S04]  /*13fb0*/  SHFL.IDX PT, R0, R8, 0x1, 0x1c1f ;  /* 0x003c1f0008007f89 */ /* 0x0000a800000e0000 */
[----:B------:R0:W-:Y:S02]  /*13fc0*/  @!P1 LDGSTS.E.BYPASS.LTC128B.128 [R28+0xd000], desc[UR48][R2.64], !P0 ;  /* 0x0d000000021c9fae */ /* 0x0001e4000c101d70 */
.L_x_823:
[----:B------:R-:W-:-:S05]  /*13fd0*/  VIADD R6, R6, 0xa0 ;  /* 0x000000a006067836 */ /* 0x000fca0000000000 */
[----:B------:R-:W-:-:S13]  /*13fe0*/  ISETP.GE.AND P1, PT, R6, R7, PT ;  /* 0x000000070600720c */ /* 0x000fda0003f26270 */
[----:B01----:R-:W-:-:S05]  /*13ff0*/  @!P1 IADD3 R2, P2, R20, R14, RZ ;  /* 0x0000000e14029210 */ /* 0x003fca0007f5e0ff */
[----:B--2---:R-:W-:-:S05]  /*14000*/  @!P1 IMAD.X R3, RZ, RZ, R0, P2 ;  /* 0x000000ffff039224 */ /* 0x004fca00010e0600 */
[----:B------:R-:W-:Y:S01]  /*14010*/  @!PT LDS RZ, [RZ] ;  /* 0x00000000fffff984 */ /* 0x000fe20000000800 */
[----:B------:R-:W-:Y:S01]  /*14020*/  @!PT LDS RZ, [RZ] ;  /* 0x00000000fffff984 */ /* 0x000fe20000000800 */
[----:B------:R-:W-:Y:S01]  /*14030*/  @!PT LDS RZ, [RZ] ;  /* 0x00000000fffff984 */ /* 0x000fe20000000800 */
[----:B------:R0:W-:Y:S01]  /*14040*/  @!P1 LDGSTS.E.BYPASS.LTC128B.128 [R28+0xd800], desc[UR48][R2.64], !P0 ;  /* 0x0d800000021c9fae */ /* 0x0001e2000c101d70 */
[----:B------:R-:W-:Y:S01]  /*14050*/  PLOP3.LUT P0, PT, PT, PT, PT, 0x80, 0x0 ;  /* 0x000000000000781c */ /* 0x000fe20003f0f070 */
[----:B------:R-:W-:-:S12]  /*14060*/  NOP ;  /* 0x0000000000007918 */ /* 0x000fd80000000000 */
.L_x_752:
[----:B------:R-:W-:Y:S02]  /*14070*/  PLOP3.LUT P1, PT, P1, P0, PT, 0xa2, 0x0 ;  /* 0x000000000000781c */ /* 0x000fe40000f21472 */
[----:B------:R-:W-:-:S08]  /*14080*/  @P0 R2UR P1, UR4, R18 ;  /* 0x00000000120402ca */ /* 0x000fd00000020000 */
[----:B------:R-:W-:-:S05]  /*14090*/  @P0 PLOP3.LUT P0, PT, P1, PT, PT, 0x80, 0x0 ;  /* 0x000000000000081c */ /* 0x000fca0000f0f070 */
[----:B------:R-:W-:Y:S01]  /*140a0*/  @!P1 SYNCS.ARRIVE.TRANS64.RED.A0T1 RZ, [UR4+0x13200], RZ ;  /* 0x013200ffffff99a7 */ /* 0x000fe20008200404 */
[----:B------:R-:W-:Y:S07]  /*140b0*/  @!P1 ARRIVES.LDGSTSBAR.64.TRANSCNT [UR4+0x13200] ;  /* 0x01320000ff0099b0 */ /* 0x000fee0008000a84 */
[----:B------:R-:W-:Y:S05]  /*140c0*/  @P0 BRA.U.ANY `(.L_x_752) ;  /* 0xfffffffd00e80947 */ /* 0x000fea000393ffff */
[----:B------:R-:W-:-:S05]  /*140d0*/  VIADD R29, R29, 0x1 ;  /* 0x000000011d1d7836 */ /* 0x000fca0000000000 */
[----:B------:R-:W-:-:S04]  /*140e0*/  LEA.HI R0, R29, R29, RZ, 0x1 ;  /* 0x0000001d1d007211 */ /* 0x000fc800078f08ff */
[----:B------:R-:W-:-:S05]  /*140f0*/  LOP3.LUT R0, R0, 0xfffffffe, RZ, 0xc0, !PT ;  /* 0xfffffffe00007812 */ /* 0x000fca00078ec0ff */
[----:B------:R-:W-:-:S05]  /*14100*/  IMAD.IADD R0, R29, 0x1, -R0 ;  /* 0x000000011d007824 */ /* 0x000fca00078e0a00 */
[----:B0-----:R-:W-:Y:S01]  /*14110*/  SHF.L.U32 R3, R0, 0x1f, RZ ;  /* 0x0000001f00037819 */ /* 0x001fe200000006ff */
[----:B------:R-:W-:Y:S01]  /*14120*/  NOP ;  /* 0x0000000000007918 */ /* 0x000fe20000000000 */
[----:B------:R0:W-:Y:S01]  /*14130*/  SYNCS.ARRIVE.TRANS64.A1T0 RZ, [R18+URZ+0x13200], RZ ;  /* 0x013200ff12ff79a7 */ /* 0x0001e2000810003f */
[----:B------:R-:W-:Y:S01]  /*14140*/  BSSY B0, `(.L_x_753) ;  /* 0x0000003000007945 */ /* 0x000fe20003800000 */
[----:B------:R-:W1:Y:S03]  /*14150*/  SYNCS.PHASECHK.TRANS64.TRYWAIT P0, [R18+URZ+0x13220], R3 ;  /* 0x01322003120075a7 */ /* 0x000e66000800017f */
[----:B01----:R-:W-:Y:S05]  /*14160*/  @!P0 BRA `(.L_x_754) ;  /* 0x0000002000a48947 */ /* 0x003fea0003800000 */
.L_x_824:
[----:B------:R-:W-:Y:S05]  /*14170*/  BSYNC B0 ;  /* 0x0000000000007941 */ /* 0x000fea0003800000 */
.L_x_753:
[----:B------:R-:W-:-:S04]  /*14180*/  UIADD3 UR4, UR41, -0x2, URZ ;  /* 0xfffffffe29047890 */ /* 0x000fc8000fffe03f */
[----:B------:R-:W-:-:S06]  /*14190*/  UISETP.GE.AND UP0, UPT, UR4, UR40, UPT ;  /* 0x000000280400728c */ /* 0x000fcc000bf06270 */
[----:B------:R-:W-:-:S13]  /*141a0*/  PLOP3.LUT P0, PT, PT, PT, UP0, 0x80, 0x0 ;  /* 0x000000000000781c */ /* 0x000fda0003f0f008 */
[----:B------:R-:W-:Y:S05]  /*141b0*/  @!P0 BRA `(.L_x_755) ;  /* 0x0000000800e08947 */ /* 0x000fea0003800000 */
[----:B------:R-:W-:Y:S02]  /*141c0*/  IMAD.MOV.U32 R6, RZ, RZ, R19 ;  /* 0x000000ffff067224 */ /* 0x000fe400078e0013 */
[----:B------:R-:W-:Y:S02]  /*141d0*/  IMAD.MOV.U32 R7, RZ, RZ, R22 ;  /* 0x000000ffff077224 */ /* 0x000fe400078e0016 */
[----:B------:R-:W-:-:S07]  /*141e0*/  IMAD.U32 R0, RZ, RZ, UR4 ;  /* 0x00000004ff007e24 */ /* 0x000fce000f8e00ff */
.L_x_775:
[----:B------:R-:W-:Y:S01]  /*141f0*/  LOP3.LUT P1, RZ, R16, 0x2, RZ, 0xc0, !PT ;  /* 0x0000000210ff7812 */ /* 0x000fe2000782c0ff */
[----:B------:R-:W-:Y:S01]  /*14200*/  VIADD R19, R6, 0x1 ;  /* 0x0000000106137836 */ /* 0x000fe20000000000 */
[----:B------:R-:W-:Y:S05]  /*14210*/  YIELD ;  /* 0x0000000000007946 */ /* 0x000fea0003800000 */
[----:B------:R-:W-:Y:S01]  /*14220*/  ISETP.NE.AND P0, PT, R19, 0x2, PT ;  /* 0x000000021300780c */ /* 0x000fe20003f05270 */
[----:B------:R-:W-:Y:S03]  /*14230*/  BSSY B0, `(.L_x_756) ;  /* 0x0000065000007945 */ /* 0x000fe60003800000 */
[----:B------:R-:W-:-:S02]  /*14240*/  SEL R22, RZ, 0x1, P0 ;  /* 0x00000001ff167807 */ /* 0x000fc40000000000 */
[----:B------:R-:W-:Y:S02]  /*14250*/  SEL R19, R19, RZ, P0 ;  /* 0x000000ff13137207 */ /* 0x000fe40000000000 */
[----:B------:R-:W-:Y:S01]  /*14260*/  LOP3.LUT R22, R7, R22, RZ, 0x3c, !PT ;  /* 0x0000001607167212 */ /* 0x000fe200078e3cff */
[----:B0-----:R-:W-:Y:S06]  /*14270*/  @!P1 BRA `(.L_x_757) ;  /* 0x0000000400809947 */ /* 0x001fec0003800000 */
[----:B------:R-:W-:Y:S01]  /*14280*/  LOP3.LUT P1, RZ, R16, 0x1, RZ, 0xc0, !PT ;  /* 0x0000000110ff7812 */ /* 0x000fe2000782c0ff */
[----:B------:R-:W-:-:S12]  /*14290*/  IMAD.MOV.U32 R8, RZ, RZ, R0 ;  /* 0x000000ffff087224 */ /* 0x000fd800078e0000 */
[----:B------:R-:W-:Y:S05]  /*142a0*/  @!P1 BRA `(.L_x_758) ;  /* 0x00000000004c9947 */ /* 0x000fea0003800000 */
[----:B------:R-:W1:Y:S01]  /*142b0*/  LDC R8, c[0x0][0x43c] ;  /* 0x00010f00ff087b82 */ /* 0x000e620000000800 */
[----:B------:R-:W-:Y:S01]  /*142c0*/  IMAD.MOV.U32 R9, RZ, RZ, R0 ;  /* 0x000000ffff097224 */ /* 0x000fe200078e0000 */
[----:B------:R-:W-:Y:S01]  /*142d0*/  ULDC.64 UR4, c[0x0][0x428] ;  /* 0x00010a0000047ab9 */ /* 0x000fe20000000a00 */
[----:B-1----:R-:W-:-:S13]  /*142e0*/  ISETP.NE.AND P0, PT, R8, 0x1, PT ;  /* 0x000000010800780c */ /* 0x002fda0003f05270 */
[----:B0-----:R-:W0:Y:S02]  /*142f0*/  @P0 LDC.64 R2, c[0x0][0x440] ;  /* 0x00011000ff020b82 */ /* 0x001e240000000a00 */
[----:B0-----:R-:W-:-:S05]  /*14300*/  @P0 IMAD.HI.U32 R2, R0, R2, RZ ;  /* 0x0000000200020227 */ /* 0x001fca00078e00ff */
[----:B------:R-:W-:Y:S01]  /*14310*/  @P0 SHF.R.U32.HI R9, RZ, R3, R2 ;  /* 0x00000003ff090219 */ /* 0x000fe20000011602 */
[----:B------:R-:W-:-:S03]  /*14320*/  IMAD R2, R24, UR4, RZ ;  /* 0x0000000418027c24 */ /* 0x000fc6000f8e02ff */
[--C-:B------:R-:W-:Y:S01]  /*14330*/  SHF.R.S32.HI R3, RZ, 0x1f, R9.reuse ;  /* 0x0000001fff037819 */ /* 0x100fe20000011409 */
[----:B------:R-:W-:Y:S02]  /*14340*/  IMAD R5, R23, UR5, R2 ;  /* 0x0000000517057c24 */ /* 0x000fe4000f8e0202 */
        /* <DEDUP_REMOVED lines=9> */
.L_x_758:
[----:B-1----:R-:W-:Y:S01]  /*143e0*/  IMAD R4, R19, 0x8, R18 ;  /* 0x0000000813047824 */ /* 0x002fe200078e0212 */
[----:B0-----:R-:W-:Y:S01]  /*143f0*/  SHF.L.U32 R3, R22, 0x1f, RZ ;  /* 0x0000001f16037819 */ /* 0x001fe200000006ff */
[----:B------:R-:W0:Y:S01]  /*14400*/  S2R R2, SR_TID.X ;  /* 0x0000000000027919 */ /* 0x000e220000002100 */
[----:B------:R-:W-:Y:S02]  /*14410*/  BSSY B1, `(.L_x_759) ;  /* 0x0000005000017945 */ /* 0x000fe40003800000 */
[----:B------:R-:W1:Y:S01]  /*14420*/  SYNCS.PHASECHK.TRANS64.TRYWAIT P0, [R4+URZ+0x13280], R3 ;  /* 0x01328003040075a7 */ /* 0x000e62000800017f */
[----:B0-----:R-:W-:-:S04]  /*14430*/  LOP3.LUT R2, R2, 0x7f, RZ, 0xc0, !PT ;  /* 0x0000007f02027812 */ /* 0x001fc800078ec0ff */
[----:B------:R-:W-:Y:S01]  /*14440*/  ISETP.NE.AND P1, PT, R2, RZ, PT ;  /* 0x000000ff0200720c */ /* 0x000fe20003f25270 */
[----:B-1----:R-:W-:-:S12]  /*14450*/  @!P0 BRA `(.L_x_760) ;  /* 0x0000001c00fc8947 */ /* 0x002fd80003800000 */
.L_x_825:
[----:B------:R-:W-:Y:S05]  /*14460*/  BSYNC B1 ;  /* 0x0000000000017941 */ /* 0x000fea0003800000 */
.L_x_759:
[----:B------:R-:W-:Y:S04]  /*14470*/  BSSY B1, `(.L_x_761) ;  /* 0x0000009000017945 */ /* 0x000fe80003800000 */
[----:B------:R-:W-:Y:S05]  /*14480*/  @P1 BRA `(.L_x_762) ;  /* 0x00000000001c1947 */ /* 0x000fea0003800000 */
[----:B------:R-:W1:Y:S01]  /*14490*/  S2R R2, SR_TID.X ;  /* 0x0000000000027919 */ /* 0x000e620000002100 */
[----:B------:R-:W-:-:S04]  /*144a0*/  IMAD.MOV.U32 R5, RZ, RZ, 0x2800 ;  /* 0x00002800ff057424 */ /* 0x000fc800078e00ff */
[----:B------:R2:W-:Y:S01]  /*144b0*/  SYNCS.ARRIVE.TRANS64 RZ, [R4+URZ+0x13270], R5 ;  /* 0x0132700504ff79a7 */ /* 0x0005e2000800003f */
[----:B-1----:R-:W-:-:S04]  /*144c0*/  LOP3.LUT R2, R2, 0x1f, RZ, 0xc0, !PT ;  /* 0x0000001f02027812 */ /* 0x002fc800078ec0ff */
[----:B------:R-:W-:-:S13]  /*144d0*/  ISETP.NE.AND P0, PT, R2, RZ, PT ;  /* 0x000000ff0200720c */ /* 0x000fda0003f05270 */
[----:B--2---:R-:W-:Y:S05]  /*144e0*/  @!P0 BRA `(.L_x_762) ;  /* 0x0000000000048947 */ /* 0x004fea0003800000 */
[----:B------:R-:W-:Y:S01]  /*144f0*/  BPT.TRAP 0x1 ;  /* 0x000000040000795c */ /* 0x000fe20000300000 */
.L_x_762:
[----:B------:R-:W-:Y:S05]  /*14500*/  BSYNC B1 ;  /* 0x0000000000017941 */ /* 0x000fea0003800000 */
.L_x_761:
[----:B------:R-:W-:Y:S01]  /*14510*/  IMAD.MOV.U32 R9, RZ, RZ, RZ ;  /* 0x000000ffff097224 */ /* 0x000fe200078e00ff */
[----:B------:R-:W-:Y:S01]  /*14520*/  UIADD3 UR4, UP0, UR50, 0x470, URZ ;  /* 0x0000047032047890 */ /* 0x000fe2000ff1e03f */
[----:B------:R-:W-:Y:S01]  /*14530*/  IMAD R5, R19, 0x2800, R18 ;  /* 0x0000280013057824 */ /* 0x000fe200078e0212 */
[----:B------:R-:W-:Y:S01]  /*14540*/  PLOP3.LUT P0, PT, PT, PT, PT, 0x80, 0x0 ;  /* 0x000000000000781c */ /* 0x000fe20003f0f070 */
[----:B------:R-:W-:Y:S01]  /*14550*/  IMAD R8, R8, 0xa0, RZ ;  /* 0x000000a008087824 */ /* 0x000fe200078e02ff */
[----:B------:R-:W-:Y:S01]  /*14560*/  R2UR UR10, R9 ;  /* 0x00000000090a72ca */ /* 0x000fe200000e0000 */
[----:B------:R-:W-:Y:S01]  /*14570*/  VIADD R10, R4, 0x13270 ;  /* 0x00013270040a7836 */ /* 0x000fe20000000000 */
[----:B------:R-:W-:Y:S01]  /*14580*/  UIADD3.X UR5, URZ, UR51, URZ, UP0, !UPT ;  /* 0x000000333f057290 */ /* 0x000fe200087fe43f */
[----:B------:R-:W-:Y:S01]  /*14590*/  VIADD R2, R5, 0x6000 ;  /* 0x0000600005027836 */ /* 0x000fe20000000000 */
[----:B------:R-:W-:Y:S01]  /*145a0*/  UMOV UR6, 0x0 ;  /* 0x0000000000067882 */ /* 0x000fe20000000000 */
[----:B------:R-:W-:-:S10]  /*145b0*/  UMOV UR7, 0x14f00000 ;  /* 0x14f0000000077882 */ /* 0x000fd40000000000 */
.L_x_763:
        /* <DEDUP_REMOVED lines=10> */
[----:B------:R-:W1:Y:S01]  /*14660*/  SYNCS.PHASECHK.TRANS64.TRYWAIT P0, [R4+URZ+0x13240], R3 ;  /* 0x01324003040075a7 */ /* 0x000e62000800017f */
[----:B------:R-:W-:Y:S04]  /*14670*/  BSSY B1, `(.L_x_764) ;  /* 0x0000002000017945 */ /* 0x000fe80003800000 */
[----:B-1----:R-:W-:Y:S05]  /*14680*/  @!P0 BRA `(.L_x_765) ;  /* 0x0000001c00848947 */ /* 0x002fea0003800000 */
.L_x_826:
[----:B------:R-:W-:Y:S05]  /*14690*/  BSYNC B1 ;  /* 0x0000000000017941 */ /* 0x000fea0003800000 */
.L_x_764:
[----:B------:R-:W-:Y:S01]  /*146a0*/  BSSY B1, `(.L_x_766) ;  /* 0x000000b000017945 */ /* 0x000fe20003800000 */
[----:B------:R-:W-:Y:S02]  /*146b0*/  IMAD.MOV.U32 R2, RZ, RZ, 0x0 ;  /* 0x00000000ff027424 */ /* 0x000fe400078e00ff */
[----:B01----:R-:W-:Y:S01]  /*146c0*/  IMAD.MOV.U32 R3, RZ, RZ, 0x14f00000 ;  /* 0x14f00000ff037424 */ /* 0x003fe200078e00ff */
[----:B------:R-:W-:Y:S06]  /*146d0*/  @P1 BRA `(.L_x_767) ;  /* 0x00000000001c1947 */ /* 0x000fec0003800000 */
[----:B------:R-:W0:Y:S01]  /*146e0*/  S2R R10, SR_TID.X ;  /* 0x00000000000a7919 */ /* 0x000e220000002100 */
[----:B------:R-:W-:-:S04]  /*146f0*/  IMAD.MOV.U32 R11, RZ, RZ, 0x2800 ;  /* 0x00002800ff0b7424 */ /* 0x000fc800078e00ff */
[----:B------:R1:W-:Y:S01]  /*14700*/  SYNCS.ARRIVE.TRANS64 RZ, [R4+URZ+0x13230], R11 ;  /* 0x0132300b04ff79a7 */ /* 0x0003e2000800003f */
[----:B0-----:R-:W-:-:S04]  /*14710*/  LOP3.LUT R10, R10, 0x1f, RZ, 0xc0, !PT ;  /* 0x0000001f0a0a7812 */ /* 0x001fc800078ec0ff */
[----:B------:R-:W-:-:S13]  /*14720*/  ISETP.NE.AND P0, PT, R10, RZ, PT ;  /* 0x000000ff0a00720c */ /* 0x000fda0003f05270 */
[----:B-1----:R-:W-:Y:S05]  /*14730*/  @!P0 BRA `(.L_x_767) ;  /* 0x0000000000048947 */ /* 0x002fea0003800000 */
[----:B------:R-:W-:Y:S01]  /*14740*/  BPT.TRAP 0x1 ;  /* 0x000000040000795c */ /* 0x000fe20000300000 */
.L_x_767:
[----:B------:R-:W-:Y:S05]  /*14750*/  BSYNC B1 ;  /* 0x0000000000017941 */ /* 0x000fea0003800000 */
.L_x_766:
        /* <DEDUP_REMOVED lines=8> */
.L_x_768:
        /* <DEDUP_REMOVED lines=10> */
.L_x_757:
[----:B------:R-:W-:Y:S05]  /*14880*/  BSYNC B0 ;  /* 0x0000000000007941 */ /* 0x000fea0003800000 */
.L_x_756:
[----:B------:R-:W-:-:S06]  /*14890*/  UISETP.NE.AND UP0, UPT, UR39, 0x3, UPT ;  /* 0x000000032700788c */ /* 0x000fcc000bf05270 */
[----:B------:R-:W-:-:S13]  /*148a0*/  PLOP3.LUT P0, PT, PT, PT, UP0, 0x80, 0x0 ;  /* 0x000000000000781c */ /* 0x000fda0003f0f008 */
[----:B------:R-:W-:Y:S05]  /*148b0*/  @!P0 BRA `(.L_x_769) ;  /* 0x0000000000048947 */ /* 0x000fea0003800000 */
[----:B------:R-:W-:Y:S01]  /*148c0*/  BPT.TRAP 0x1 ;  /* 0x000000040000795c */ /* 0x000fe20000300000 */
.L_x_769:
        /* <DEDUP_REMOVED lines=8> */
.L_x_827:
[----:B------:R-:W-:Y:S05]  /*14950*/  BSYNC B0 ;  /* 0x0000000000007941 */ /* 0x000fea0003800000 */
.L_x_770:
[----:B------:R-:W-:Y:S05]  /*14960*/  @!P0 BRA `(.L_x_772) ;  /* 0x0000000000048947 */ /* 0x000fea0003800000 */
[----:B------:R-:W-:Y:S01]  /*14970*/  BPT.TRAP 0x1 ;  /* 0x000000040000795c */ /* 0x000fe20000300000 */
.L_x_772:
[----:B0-----:R-:W-:Y:S01]  /*14980*/  SHF.L.U32 R2, R7, 0x1f, RZ ;  /* 0x0000001f07027819 */ /* 0x001fe200000006ff */
[----:B------:R-:W-:-:S03]  /*14990*/  IMAD R10, R6, 0x2800, RZ ;  /* 0x00002800060a7824 */ /* 0x000fc600078e02ff */
[----:B------:R-:W0:Y:S02]  /*149a0*/  SYNCS.PHASECHK.TRANS64.TRYWAIT P1, [R3+URZ+0x13260], R2 ;  /* 0x01326002030075a7 */ /* 0x000e24000802017f */
[----:B0-----:R-:W-:Y:S05]  /*149b0*/  @!P1 BRA `(.L_x_773) ;  /* 0x0000001800e09947 */ /* 0x001fea0003800000 */
.L_x_828:
        /* <DEDUP_REMOVED lines=43> */
.L_x_774:
[----:B------:R-:W2:Y:S01]  /*14c70*/  S2R R2, SR_TID.X ;  /* 0x0000000000027919 */ /* 0x000ea20000002100 */
[----:B-1----:R1:W-:Y:S01]  /*14c80*/  SYNCS.ARRIVE.TRANS64.A1T0 RZ, [R3+URZ+0x13250], RZ ;  /* 0x013250ff03ff79a7 */ /* 0x0023e2000810003f */
[----:B------:R-:W-:Y:S02]  /*14c90*/  IMAD.MOV.U32 R6, RZ, RZ, R19 ;  /* 0x000000ffff067224 */ /* 0x000fe400078e0013 */
[----:B------:R-:W-:Y:S01]  /*14ca0*/  IMAD.MOV.U32 R7, RZ, RZ, R22 ;  /* 0x000000ffff077224 */ /* 0x000fe200078e0016 */
[----:B--2---:R-:W-:Y:S01]  /*14cb0*/  LOP3.LUT R2, R2, 0x7f, RZ, 0xc0, !PT ;  /* 0x0000007f02027812 */ /* 0x004fe200078ec0ff */
[----:B------:R-:W-:Y:S03]  /*14cc0*/  BAR.SYNC.DEFER_BLOCKING 0x2, 0x80 ;  /* 0x0082000000007b1d */ /* 0x000fe60000010000 */
[----:B------:R-:W-:-:S13]  /*14cd0*/  ISETP.NE.AND P0, PT, R2, RZ, PT ;  /* 0x000000ff0200720c */ /* 0x000fda0003f05270 */
[----:B------:R-:W-:-:S05]  /*14ce0*/  @!P0 VIADD R2, R3, 0x13280 ;  /* 0x0001328003028836 */ /* 0x000fca0000000000 */
[----:B------:R-:W-:-:S04]  /*14cf0*/  @!P0 PRMT R2, RZ, 0x654, R2 ;  /* 0x00000654ff028816 */ /* 0x000fc80000000002 */
[----:B------:R1:W-:Y:S01]  /*14d00*/  @!P0 SYNCS.ARRIVE.TRANS64.RED.A1T0 RZ, [R2+URZ], RZ ;  /* 0x000000ff02ff89a7 */ /* 0x0003e2000810043f */
[C---:B------:R-:W-:Y:S01]  /*14d10*/  ISETP.GT.AND P0, PT, R0.reuse, UR40, PT ;  /* 0x0000002800007c0c */ /* 0x040fe2000bf04270 */
[----:B------:R-:W-:-:S12]  /*14d20*/  VIADD R0, R0, 0xffffffff ;  /* 0xffffffff00007836 */ /* 0x000fd80000000000 */
[----:B-1----:R-:W-:Y:S05]  /*14d30*/  @P0 BRA `(.L_x_775) ;  /* 0xfffffff4002c0947 */ /* 0x002fea000383ffff */
.L_x_755:
[----:B------:R-:W1:Y:S01]  /*14d40*/  S2R R2, SR_TID.X ;  /* 0x0000000000027919 */ /* 0x000e620000002100 */
[----:B------:R-:W-:Y:S01]  /*14d50*/  BSSY B0, `(.L_x_776) ;  /* 0x0000010000007945 */ /* 0x000fe20003800000 */
[----:B-1----:R-:W-:-:S04]  /*14d60*/  LOP3.LUT R2, R2, 0x7f, RZ, 0xc0, !PT ;  /* 0x0000007f02027812 */ /* 0x002fc800078ec0ff */
[----:B------:R-:W-:-:S13]  /*14d70*/  ISETP.NE.AND P0, PT, R2, RZ, PT ;  /* 0x000000ff0200720c */ /* 0x000fda0003f05270 */
[----:B------:R-:W-:Y:S05]  /*14d80*/  @P0 BRA `(.L_x_777) ;  /* 0x0000000000300947 */ /* 0x000fea0003800000 */
[----:B------:R-:W1:Y:S01]  /*14d90*/  S2R R5, SR_LANEID ;  /* 0x0000000000057919 */ /* 0x000e620000000000 */
[----:B------:R-:W-:Y:S01]  /*14da0*/  VOTEU.ANY UR4, UPT, PT ;  /* 0x0000000000047886 */ /* 0x000fe200038e0100 */
[----:B0-----:R-:W0:Y:S01]  /*14db0*/  LDC.64 R2, c[0x0][0xc80] ;  /* 0x00032000ff027b82 */ /* 0x001e220000000a00 */
[----:B------:R-:W1:Y:S02]  /*14dc0*/  FLO.U32 R0, UR4 ;  /* 0x0000000400007d00 */ /* 0x000e6400080e0000 */
[----:B-1----:R-:W-:-:S06]  /*14dd0*/  ISETP.EQ.U32.AND P1, PT, R0, R5, PT ;  /* 0x000000050000720c */ /* 0x002fcc0003f22070 */
[----:B------:R-:W0:Y:S07]  /*14de0*/  POPC R5, UR4 ;  /* 0x0000000400057d09 */ /* 0x000e2e0008000000 */
[----:B0-----:R-:W2:Y:S01]  /*14df0*/  @P1 ATOMG.E.ADD.STRONG.GPU PT, R3, desc[UR48][R2.64], R5 ;  /* 0x00000005020319a8 */ /* 0x001ea200081ee1f0 */
[----:B------:R-:W0:Y:S02]  /*14e00*/  S2R R4, SR_LTMASK ;  /* 0x0000000000047919 */ /* 0x000e240000003900 */
[----:B0-----:R-:W-:-:S04]  /*14e10*/  LOP3.LUT R4, R4, UR4, RZ, 0xc0, !PT ;  /* 0x0000000404047c12 */ /* 0x001fc8000f8ec0ff */
[----:B------:R-:W0:Y:S01]  /*14e20*/  POPC R27, R4 ;  /* 0x00000004001b7309 */ /* 0x000e220000000000 */
[----:B--2---:R-:W0:Y:S02]  /*14e30*/  SHFL.IDX PT, R0, R3, R0, 0x1f ;  /* 0x00001f0003007589 */ /* 0x004e2400000e0000 */
[----:B0-----:R-:W-:-:S07]  /*14e40*/  IADD3 R27, R0, UR43, R27 ;  /* 0x0000002b001b7c10 */ /* 0x001fce000fffe01b */
.L_x_777:
[----:B------:R-:W-:Y:S05]  /*14e50*/  BSYNC B0 ;  /* 0x0000000000007941 */ /* 0x000fea0003800000 */
.L_x_776:
[----:B------:R-:W-:-:S06]  /*14e60*/  UISETP.NE.AND UP0, UPT, UR39, 0x3, UPT ;  /* 0x000000032700788c */ /* 0x000fcc000bf05270 */
[----:B------:R-:W-:-:S13]  /*14e70*/  PLOP3.LUT P1, PT, PT, PT, UP0, 0x80, 0x0 ;  /* 0x000000000000781c */ /* 0x000fda0003f2f008 */
[----:B------:R-:W-:Y:S05]  /*14e80*/  @!P1 BRA `(.L_x_778) ;  /* 0x0000000000049947 */ /* 0x000fea0003800000 */
[----:B------:R-:W-:Y:S01]  /*14e90*/  BPT.TRAP 0x1 ;  /* 0x000000040000795c */ /* 0x000fe20000300000 */
.L_x_778:
        /* <DEDUP_REMOVED lines=8> */
.L_x_829:
[----:B------:R-:W-:Y:S05]  /*14f20*/  BSYNC B0 ;  /* 0x0000000000007941 */ /* 0x000fea0003800000 */
.L_x_779:
[----:B------:R-:W-:Y:S05]  /*14f30*/  @!P2 BRA `(.L_x_781) ;  /* 0x000000000004a947 */ /* 0x000fea0003800000 */
[----:B------:R-:W-:Y:S01]  /*14f40*/  BPT.TRAP 0x1 ;  /* 0x000000040000795c */ /* 0x000fe20000300000 */
.L_x_781:
[----:B------:R-:W-:Y:S01]  /*14f50*/  SHF.L.U32 R5, R22, 0x1f, RZ ;  /* 0x0000001f16057819 */ /* 0x000fe200000006ff */
[----:B0-----:R-:W-:-:S03]  /*14f60*/  IMAD R3, R19, 0x2800, RZ ;  /* 0x0000280013037824 */ /* 0x001fc600078e02ff */
[----:B------:R-:W0:Y:S02]  /*14f70*/  SYNCS.PHASECHK.TRANS64.TRYWAIT P1, [R2+URZ+0x13260], R5 ;  /* 0x01326005020075a7 */ /* 0x000e24000802017f */
[----:B0-----:R-:W-:Y:S05]  /*14f80*/  @!P1 BRA `(.L_x_782) ;  /* 0x0000001400949947 */ /* 0x001fea0003800000 */
.L_x_830:
        /* <DEDUP_REMOVED lines=43> */
.L_x_783:
[----:B-1----:R1:W-:Y:S01]  /*15240*/  SYNCS.ARRIVE.TRANS64.A1T0 RZ, [R2+URZ+0x13250], RZ ;  /* 0x013250ff02ff79a7 */ /* 0x0023e2000810003f */
[----:B------:R-:W-:Y:S02]  /*15250*/  @!P0 VIADD R0, R2, 0x13280 ;  /* 0x0001328002008836 */ /* 0x000fe40000000000 */
[----:B------:R-:W-:-:S03]  /*15260*/  VIADD R19, R19, 0x1 ;  /* 0x0000000113137836 */ /* 0x000fc60000000000 */
[----:B------:R-:W-:Y:S01]  /*15270*/  @!P0 PRMT R0, RZ, 0x654, R0 ;  /* 0x00000654ff008816 */ /* 0x000fe20000000000 */
[----:B------:R-:W-:Y:S01]  /*15280*/  BAR.SYNC.DEFER_BLOCKING 0x2, 0x80 ;  /* 0x0082000000007b1d */ /* 0x000fe20000010000 */
[----:B------:R-:W-:-:S04]  /*15290*/  ISETP.NE.AND P1, PT, R19, 0x2, PT ;  /* 0x000000021300780c */ /* 0x000fc80003f25270 */
[----:B0-----:R-:W-:Y:S02]  /*152a0*/  SEL R3, RZ, 0x1, P1 ;  /* 0x00000001ff037807 */ /* 0x001fe40000800000 */
[----:B------:R-:W-:Y:S02]  /*152b0*/  SEL R19, R19, RZ, P1 ;  /* 0x000000ff13137207 */ /* 0x000fe40000800000 */
[----:B------:R-:W-:Y:S01]  /*152c0*/  LOP3.LUT R22, R22, R3, RZ, 0x3c, !PT ;  /* 0x0000000316167212 */ /* 0x000fe200078e3cff */
[----:B------:R1:W-:Y:S06]  /*152d0*/  @!P0 SYNCS.ARRIVE.TRANS64.RED.A1T0 RZ, [R0+URZ], RZ ;  /* 0x000000ff00ff89a7 */ /* 0x0003ec000810043f */
.L_x_732:
[----:B------:R-:W-:Y:S05]  /*152e0*/  BSYNC B7 ;  /* 0x0000000000077941 */ /* 0x000fea0003800000 */
.L_x_730:
[----:B------:R-:W-:-:S13]  /*152f0*/  LOP3.LUT P1, RZ, R16, 0x4, RZ, 0xc0, !PT ;  /* 0x0000000410ff7812 */ /* 0x000fda000782c0ff */
[----:B------:R-:W-:Y:S05]  /*15300*/  @!P1 BRA `(.L_x_784) ;  /* 0x0000000000209947 */ /* 0x000fea0003800000 */
[----:B------:R-:W0:Y:S08]  /*15310*/  S2UR UR5, SR_CgaCtaId ;  /* 0x00000000000579c3 */ /* 0x000e300000008800 */
[----:B------:R-:W-:Y:S06]  /*15320*/  BAR.SYNC.DEFER_BLOCKING 0x5, 0x200 ;  /* 0x0148000000007b1d */ /* 0x000fec0000010000 */
[----:B------:R-:W-:-:S02]  /*15330*/  UMOV UR4, 0x400 ;  /* 0x0000040000047882 */ /* 0x000fc40000000000 */
[----:B0-----:R-:W-:-:S06]  /*15340*/  ULEA UR4, UR5, UR4, 0x18 ;  /* 0x0000000405047291 */ /* 0x001fcc000f8ec03f */
[----:B------:R-:W-:-:S05]  /*15350*/  IMAD.U32 R18, RZ, RZ, UR4 ;  /* 0x00000004ff127e24 */ /* 0x000fca000f8e00ff */
[----:B------:R0:W2:Y:S01]  /*15360*/  LDS R27, [R18+0x132d0] ;  /* 0x0132d000121b7984 */ /* 0x0000a20000000800 */
[----:B------:R-:W-:Y:S06]  /*15370*/  BAR.ARV 0x4, 0x200 ;  /* 0x0108000000007b1d */ /* 0x000fec0000002000 */
[----:B------:R-:W-:Y:S05]  /*15380*/  BRA `(.L_x_785) ;  /* 0x0000000000207947 */ /* 0x000fea0003800000 */
.L_x_784:
[----:B------:R-:W0:Y:S01]  /*15390*/  @!P0 S2R R3, SR_CgaCtaId ;  /* 0x0000000000038919 */ /* 0x000e220000008800 */
[----:B-1----:R-:W-:Y:S01]  /*153a0*/  @!P0 MOV R0, 0x400 ;  /* 0x0000040000008802 */ /* 0x002fe20000000f00 */
[----:B------:R-:W-:Y:S03]  /*153b0*/  BAR.SYNC.DEFER_BLOCKING 0x4, 0x200 ;  /* 0x0108000000007b1d */ /* 0x000fe60000010000 */
[----:B0-----:R-:W-:-:S03]  /*153c0*/  @!P0 LEA R18, R3, R0, 0x18 ;  /* 0x0000000003128211 */ /* 0x001fc600078ec0ff */
[----:B------:R-:W0:Y:S04]  /*153d0*/  SHFL.IDX PT, R0, R27, RZ, 0x1f ;  /* 0x00001fff1b007589 */ /* 0x000e2800000e0000 */
[----:B------:R0:W-:Y:S02]  /*153e0*/  @!P0 STS [R18+0x132d0], R27 ;  /* 0x0132d01b12008388 */ /* 0x0001e40000000800 */
[----:B0-----:R-:W-:Y:S01]  /*153f0*/  IMAD.MOV.U32 R27, RZ, RZ, R0 ;  /* 0x000000ffff1b7224 */ /* 0x001fe200078e0000 */
[----:B------:R-:W-:Y:S06]  /*15400*/  BAR.ARV 0x5, 0x200 ;  /* 0x0148000000007b1d */ /* 0x000fec0000002000 */
.L_x_785:
[----:B------:R-:W-:Y:S02]  /*15410*/  ULDC UR4, c[0x0][0xc38] ;  /* 0x00030e0000047ab9 */ /* 0x000fe40000000800 */
[----:B--2---:R-:W-:-:S13]  /*15420*/  ISETP.GE.AND P0, PT, R27, UR4, PT ;  /* 0x000000041b007c0c */ /* 0x004fda000bf06270 */
[----:B------:R-:W-:Y:S05]  /*15430*/  @!P0 BRA `(.L_x_786) ;  /* 0xffffffcc00548947 */ /* 0x000fea000383ffff */
.L_x_721:
[----:B------:R-:W2:Y:S01]  /*15440*/  S2R R3, SR_CgaCtaId ;  /* 0x0000000000037919 */ /* 0x000ea20000008800 */
[----:B------:R-:W-:Y:S01]  /*15450*/  VIADD R29, R29, 0x1 ;  /* 0x000000011d1d7836 */ /* 0x000fe20000000000 */
[----:B-1----:R-:W-:Y:S01]  /*15460*/  MOV R2, 0x400 ;  /* 0x0000040000027802 */ /* 0x002fe20000000f00 */
[----:B------:R-:W-:Y:S03]  /*15470*/  BSSY B0, `(.L_x_787) ;  /* 0x0000008000007945 */ /* 0x000fe60003800000 */
[----:B------:R-:W-:-:S04]  /*15480*/  LEA.HI R0, R29, R29, RZ, 0x1 ;  /* 0x0000001d1d007211 */ /* 0x000fc800078f08ff */
[----:B------:R-:W-:-:S05]  /*15490*/  LOP3.LUT R0, R0, 0xfffffffe, RZ, 0xc0, !PT ;  /* 0xfffffffe00007812 */ /* 0x000fca00078ec0ff */
[----:B------:R-:W-:-:S05]  /*154a0*/  IMAD.IADD R0, R29, 0x1, -R0 ;  /* 0x000000011d007824 */ /* 0x000fca00078e0a00 */
[----:B------:R-:W-:Y:S02]  /*154b0*/  SHF.L.U32 R0, R0, 0x1f, RZ ;  /* 0x0000001f00007819 */ /* 0x000fe400000006ff */
[----:B--2---:R-:W-:-:S04]  /*154c0*/  LEA R6, R3, R2, 0x18 ;  /* 0x0000000203067211 */ /* 0x004fc800078ec0ff */
[----:B------:R-:W1:Y:S02]  /*154d0*/  SYNCS.PHASECHK.TRANS64.TRYWAIT P0, [R6+URZ+0x13220], R0 ;  /* 0x01322000060075a7 */ /* 0x000e64000800017f */
[----:B-1----:R-:W-:Y:S05]  /*154e0*/  @!P0 BRA `(.L_x_788) ;  /* 0x0000001000508947 */ /* 0x002fea0003800000 */
.L_x_831:
[----:B------:R-:W-:Y:S05]  /*154f0*/  BSYNC B0 ;  /* 0x0000000000007941 */ /* 0x000fea0003800000 */
.L_x_787:
[----:B------:R-:W-:-:S03]  /*15500*/  UMOV UR4, 0xffffffff ;  /* 0xffffffff00047882 */ /* 0x000fc60000000000 */
[----:B------:R-:W-:Y:S05]  /*15510*/  BRA.DIV UR4, `(.L_x_789) ;  /* 0x0000001204587947 */ /* 0x000fea000b800000 */
[----:B-1----:R-:W1:Y:S02]  /*15520*/  S2R R0, SR_TID.X ;  /* 0x0000000000007919 */ /* 0x002e640000002100 */
[----:B-1----:R-:W-:-:S04]  /*15530*/  SHF.R.U32.HI R0, RZ, 0x5, R0 ;  /* 0x00000005ff007819 */ /* 0x002fc80000011600 */
[----:B------:R-:W-:-:S05]  /*15540*/  LOP3.LUT R0, R0, 0x3, RZ, 0xc0, !PT ;  /* 0x0000000300007812 */ /* 0x000fca00078ec0ff */
[----:B------:R1:W2:Y:S02]  /*15550*/  SHFL.IDX PT, R14, R0, RZ, 0x1f ;  /* 0x00001fff000e7589 */ /* 0x0002a400000e0000 */
.L_x_834:
[----:B--2---:R-:W-:Y:S01]  /*15560*/  ISETP.NE.AND P0, PT, R14, RZ, PT ;  /* 0x000000ff0e00720c */ /* 0x004fe20003f05270 */
[----:B------:R-:W-:-:S12]  /*15570*/  BSSY B0, `(.L_x_790) ;  /* 0x000002b000007945 */ /* 0x000fd80003800000 */
[----:B------:R-:W-:Y:S05]  /*15580*/  @P0 BRA `(.L_x_791) ;  /* 0x0000000000a40947 */ /* 0x000fea0003800000 */
[----:B------:R-:W-:-:S03]  /*15590*/  UMOV UR4, 0xffffffff ;  /* 0xffffffff00047882 */ /* 0x000fc60000000000 */
[----:B------:R-:W-:Y:S05]  /*155a0*/  BRA.DIV UR4, `(.L_x_792) ;  /* 0x0000001204687947 */ /* 0x000fea000b800000 */
[----:B------:R-:W-:-:S13]  /*155b0*/  ELECT P6, URZ, PT ;  /* 0x00000000003f782f */ /* 0x000fda00038c0000 */
.L_x_837:
[----:B------:R-:W-:Y:S05]  /*155c0*/  @!P6 BRA `(.L_x_791) ;  /* 0x000000000094e947 */ /* 0x000fea0003800000 */
[----:B------:R-:W-:-:S06]  /*155d0*/  ULOP3.LUT UR4, UR38, 0x2, URZ, 0xfc, !UPT ;  /* 0x0000000226047892 */ /* 0x000fcc000f8efc3f */
[----:B-1----:R-:W-:-:S05]  /*155e0*/  IMAD.U32 R0, RZ, RZ, UR4 ;  /* 0x00000004ff007e24 */ /* 0x002fca000f8e00ff */
[----:B------:R-:W-:-:S13]  /*155f0*/  ISETP.NE.AND P0, PT, R0, 0x3, PT ;  /* 0x000000030000780c */ /* 0x000fda0003f05270 */
[----:B------:R-:W-:Y:S05]  /*15600*/  @!P0 BRA `(.L_x_793) ;  /* 0x0000000000048947 */ /* 0x000fea0003800000 */
[----:B------:R-:W-:Y:S01]  /*15610*/  BPT.TRAP 0x1 ;  /* 0x000000040000795c */ /* 0x000fe20000300000 */
.L_x_793:
[----:B------:R-:W-:Y:S01]  /*15620*/  VIADD R0, R6, 0x13240 ;  /* 0x0001324006007836 */ /* 0x000fe20000000000 */
[----:B------:R-:W-:Y:S01]  /*15630*/  SHF.L.U32 R4, R22, 0x1f, RZ ;  /* 0x0000001f16047819 */ /* 0x000fe200000006ff */
[C---:B------:R-:W-:Y:S02]  /*15640*/  VIADD R2, R19.reuse, 0x1 ;  /* 0x0000000113027836 */ /* 0x040fe40000000000 */
[----:B------:R-:W-:-:S03]  /*15650*/  IMAD R5, R19, 0x8, R0 ;  /* 0x0000000813057824 */ /* 0x000fc600078e0200 */
[C---:B------:R-:W-:Y:S01]  /*15660*/  ISETP.NE.AND P2, PT, R2.reuse, 0x2, PT ;  /* 0x000000020200780c */ /* 0x040fe20003f45270 */
[----:B------:R-:W1:Y:S03]  /*15670*/  SYNCS.PHASECHK.TRANS64.TRYWAIT P1, [R5+URZ], R4 ;  /* 0x00000004050075a7 */ /* 0x000e66000802017f */
[----:B------:R-:W-:Y:S02]  /*15680*/  SEL R3, RZ, 0x1, P2 ;  /* 0x00000001ff037807 */ /* 0x000fe40001000000 */
[----:B------:R-:W-:Y:S02]  /*15690*/  SEL R7, R2, RZ, P2 ;  /* 0x000000ff02077207 */ /* 0x000fe40001000000 */
[----:B------:R-:W-:-:S03]  /*156a0*/  LOP3.LUT R3, R22, R3, RZ, 0x3c, !PT ;  /* 0x0000000316037212 */ /* 0x000fc600078e3cff */
[----:B------:R-:W-:Y:S01]  /*156b0*/  IMAD R9, R7, 0x8, R0 ;  /* 0x0000000807097824 */ /* 0x000fe200078e0200 */
[----:B------:R-:W-:Y:S01]  /*156c0*/  SHF.L.U32 R0, R3, 0x1f, RZ ;  /* 0x0000001f03007819 */ /* 0x000fe200000006ff */
[----:B-1----:R-:W-:Y:S06]  /*156d0*/  @!P1 BRA `(.L_x_794) ;  /* 0x00000010003c9947 */ /* 0x002fec0003800000 */
.L_x_838:
[----:B------:R-:W2:Y:S02]  /*156e0*/  SYNCS.PHASECHK.TRANS64.TRYWAIT P1, [R9+URZ], R0 ;  /* 0x00000000090075a7 */ /* 0x000ea4000802017f */
[----:B--2---:R-:W-:Y:S05]  /*156f0*/  @!P1 BRA `(.L_x_795) ;  /* 0x0000001000489947 */ /* 0x004fea0003800000 */
.L_x_839:
[----:B------:R-:W-:Y:S05]  /*15700*/  @!P0 BRA `(.L_x_796) ;  /* 0x0000000000048947 */ /* 0x000fea0003800000 */
[----:B------:R-:W-:Y:S01]  /*15710*/  BPT.TRAP 0x1 ;  /* 0x000000040000795c */ /* 0x000fe20000300000 */
.L_x_796:
[----:B------:R-:W-:-:S04]  /*15720*/  IMAD R19, R19, 0x8, R6 ;  /* 0x0000000813137824 */ /* 0x000fc800078e0206 */
[----:B------:R-:W3:Y:S02]  /*15730*/  SYNCS.PHASECHK.TRANS64.TRYWAIT P1, [R19+URZ+0x13260], R4 ;  /* 0x01326004130075a7 */ /* 0x000ee4000802017f */
[----:B---3--:R-:W-:Y:S05]  /*15740*/  @!P1 BRA `(.L_x_797) ;  /* 0x0000001000489947 */ /* 0x008fea0003800000 */
.L_x_840:
[----:B------:R-:W-:Y:S05]  /*15750*/  @!P0 BRA `(.L_x_798) ;  /* 0x0000000000048947 */ /* 0x000fea0003800000 */
[----:B------:R-:W-:Y:S01]  /*15760*/  BPT.TRAP 0x1 ;  /* 0x000000040000795c */ /* 0x000fe20000300000 */
.L_x_798:
[----:B------:R-:W-:-:S04]  /*15770*/  IMAD R7, R7, 0x8, R6 ;  /* 0x0000000807077824 */ /* 0x000fc800078e0206 */
[----:B------:R-:W4:Y:S02]  /*15780*/  SYNCS.PHASECHK.TRANS64.TRYWAIT P1, [R7+URZ+0x13260], R0 ;  /* 0x01326000070075a7 */ /* 0x000f24000802017f */
[----:B----4-:R-:W-:Y:S05]  /*15790*/  @!P1 BRA `(.L_x_799) ;  /* 0x0000001000489947 */ /* 0x010fea0003800000 */
.L_x_841:
[----:B------:R-:W-:Y:S05]  /*157a0*/  @!P0 BRA `(.L_x_800) ;  /* 0x0000000000048947 */ /* 0x000fea0003800000 */
[----:B------:R-:W-:Y:S01]  /*157b0*/  BPT.TRAP 0x1 ;  /* 0x000000040000795c */ /* 0x000fe20000300000 */
.L_x_800:
[----:B------:R-:W5:Y:S02]  /*157c0*/  SYNCS.PHASECHK.TRANS64.TRYWAIT P0, [R19+URZ+0x13280], R4 ;  /* 0x01328004130075a7 */ /* 0x000f64000800017f */
[----:B-----5:R-:W-:Y:S05]  /*157d0*/  @!P0 BRA `(.L_x_801) ;  /* 0x00000010004c8947 */ /* 0x020fea0003800000 */
.L_x_802:
[----:B------:R0:W0:Y:S02]  /*157e0*/  SYNCS.PHASECHK.TRANS64.TRYWAIT P0, [R7+URZ+0x13280], R0 ;  /* 0x01328000070075a7 */ /* 0x000024000800017f */
[----:B0-----:R-:W-:Y:S05]  /*157f0*/  @!P0 NANOSLEEP.SYNCS 0x989680 ;  /* 0x009896800000895d */ /* 0x001fea0003900000 */
[----:B------:R-:W0:Y:S02]  /*15800*/  @!P0 SYNCS.PHASECHK.TRANS64 P0, [R7+URZ+0x13280], R0 ;  /* 0x01328000070085a7 */ /* 0x000e24000800007f */
[----:B0-----:R-:W-:Y:S05]  /*15810*/  @!P0 BRA `(.L_x_802) ;  /* 0xfffffffc00f08947 */ /* 0x001fea000383ffff */
.L_x_791:
[----:B------:R-:W-:Y:S05]  /*15820*/  BSYNC B0 ;  /* 0x0000000000007941 */ /* 0x000fea0003800000 */
.L_x_790:
[----:B------:R-:W-:Y:S05]  /*15830*/  EXIT ;  /* 0x000000000000794d */ /* 0x000fea0003800000 */
.L_x_642:
[----:B0-----:R-:W-:-:S04]  /*15840*/  IMAD.U32 R3, RZ, RZ, UR45 ;  /* 0x0000002dff037e24 */ /* 0x001fc8000f8e00ff */
[----:B------:R0:W1:Y:S03]  /*15850*/  SYNCS.PHASECHK.TRANS64.TRYWAIT P1, [R3+URZ+0x13200], R0 ;  /* 0x01320000030075a7 */ /* 0x000066000802017f */
[----:B-1----:R-:W-:Y:S05]  /*15860*/  @!P1 NANOSLEEP.SYNCS 0x989680 ;  /* 0x009896800000995d */ /* 0x002fea0003900000 */
[----:B------:R-:W1:Y:S02]  /*15870*/  @!P1 SYNCS.PHASECHK.TRANS64 P1, [R3+URZ+0x13200], R0 ;  /* 0x01320000030095a7 */ /* 0x000e64000802007f */
[----:B-1----:R-:W-:Y:S05]  /*15880*/  @!P1 BRA `(.L_x_642) ;  /* 0xfffffffc00ec9947 */ /* 0x002fea000383ffff */
[----:B------:R-:W-:Y:S05]  /*15890*/  BRA `(.L_x_803) ;  /* 0xfffffec000c87947 */ /* 0x000fea000383ffff */
.L_x_646:
[----:B-1----:R1:W2:Y:S02]  /*158a0*/  SYNCS.PHASECHK.TRANS64.TRYWAIT P1, [R3+URZ+0x13230], R0 ;  /* 0x01323000030075a7 */ /* 0x0022a4000802017f */
[----:B--2---:R-:W-:Y:S05]  /*158b0*/  @!P1 NANOSLEEP.SYNCS 0x989680 ;  /* 0x009896800000995d */ /* 0x004fea0003900000 */
[----:B------:R-:W2:Y:S02]  /*158c0*/  @!P1 SYNCS.PHASECHK.TRANS64 P1, [R3+URZ+0x13230], R0 ;  /* 0x01323000030095a7 */ /* 0x000ea4000802007f */
[----:B--2---:R-:W-:Y:S05]  /*158d0*/  @!P1 BRA `(.L_x_646) ;  /* 0xfffffffc00f09947 */ /* 0x004fea000383ffff */
[----:B------:R-:W-:Y:S05]  /*158e0*/  BRA `(.L_x_645) ;  /* 0xfffffec000e47947 */ /* 0x000fea000383ffff */
.L_x_662:
[----:B-1----:R-:W-:-:S04]  /*158f0*/  IMAD.U32 R9, RZ, RZ, UR6 ;  /* 0x00000006ff097e24 */ /* 0x002fc8000f8e00ff */
[----:B------:R1:W2:Y:S03]  /*15900*/  SYNCS.PHASECHK.TRANS64.TRYWAIT P1, [R9+URZ+0x13230], R8 ;  /* 0x01323008090075a7 */ /* 0x0002a6000802017f */
[----:B--2---:R-:W-:Y:S05]  /*15910*/  @!P1 NANOSLEEP.SYNCS 0x989680 ;  /* 0x009896800000995d */ /* 0x004fea0003900000 */
[----:B------:R-:W2:Y:S02]  /*15920*/  @!P1 SYNCS.PHASECHK.TRANS64 P1, [R9+URZ+0x13230], R8 ;  /* 0x01323008090095a7 */ /* 0x000ea4000802007f */
[----:B--2---:R-:W-:Y:S05]  /*15930*/  @!P1 BRA `(.L_x_662) ;  /* 0xfffffffc00ec9947 */ /* 0x004fea000383ffff */
[----:B------:R-:W-:Y:S05]  /*15940*/  BRA `(.L_x_661) ;  /* 0xffffff0000307947 */ /* 0x000fea000383ffff */
.L_x_666:
[----:B-1----:R-:W-:-:S04]  /*15950*/  IMAD.U32 R9, RZ, RZ, UR11 ;  /* 0x0000000bff097e24 */ /* 0x002fc8000f8e00ff */
[----:B------:R1:W2:Y:S03]  /*15960*/  SYNCS.PHASECHK.TRANS64.TRYWAIT P1, [R9+URZ+0x13250], R8 ;  /* 0x01325008090075a7 */ /* 0x0002a6000802017f */
[----:B--2---:R-:W-:Y:S05]  /*15970*/  @!P1 NANOSLEEP.SYNCS 0x989680 ;  /* 0x009896800000995d */ /* 0x004fea0003900000 */
[----:B------:R-:W2:Y:S02]  /*15980*/  @!P1 SYNCS.PHASECHK.TRANS64 P1, [R9+URZ+0x13250], R8 ;  /* 0x01325008090095a7 */ /* 0x000ea4000802007f */
[----:B--2---:R-:W-:Y:S05]  /*15990*/  @!P1 BRA `(.L_x_666) ;  /* 0xfffffffc00ec9947 */ /* 0x004fea000383ffff */
[----:B------:R-:W-:Y:S05]  /*159a0*/  BRA `(.L_x_665) ;  /* 0xffffff04003c7947 */ /* 0x000fea000383ffff */
.L_x_684:
[----:B-1----:R-:W-:-:S04]  /*159b0*/  IMAD.U32 R3, RZ, RZ, UR20 ;  /* 0x00000014ff037e24 */ /* 0x002fc8000f8e00ff */
[----:B------:R1:W2:Y:S03]  /*159c0*/  SYNCS.PHASECHK.TRANS64.TRYWAIT P1, [R3+URZ+0x13230], R0 ;  /* 0x01323000030075a7 */ /* 0x0002a6000802017f */
[----:B--2---:R-:W-:Y:S05]  /*159d0*/  @!P1 NANOSLEEP.SYNCS 0x989680 ;  /* 0x009896800000995d */ /* 0x004fea0003900000 */
[----:B------:R-:W2:Y:S02]  /*159e0*/  @!P1 SYNCS.PHASECHK.TRANS64 P1, [R3+URZ+0x13230], R0 ;  /* 0x01323000030095a7 */ /* 0x000ea4000802007f */
[----:B--2---:R-:W-:Y:S05]  /*159f0*/  @!P1 BRA `(.L_x_684) ;  /* 0xfffffffc00ec9947 */ /* 0x004fea000383ffff */
[----:B------:R-:W-:Y:S05]  /*15a00*/  BRA `(.L_x_683) ;  /* 0xffffff4000787947 */ /* 0x000fea000383ffff */
.L_x_688:
[----:B-1----:R-:W-:-:S04]  /*15a10*/  IMAD.U32 R3, RZ, RZ, UR11 ;  /* 0x0000000bff037e24 */ /* 0x002fc8000f8e00ff */
[----:B------:R1:W2:Y:S03]  /*15a20*/  SYNCS.PHASECHK.TRANS64.TRYWAIT P1, [R3+URZ+0x13250], R0 ;  /* 0x01325000030075a7 */ /* 0x0002a6000802017f */
[----:B--2---:R-:W-:Y:S05]  /*15a30*/  @!P1 NANOSLEEP.SYNCS 0x989680 ;  /* 0x009896800000995d */ /* 0x004fea0003900000 */
[----:B------:R-:W2:Y:S02]  /*15a40*/  @!P1 SYNCS.PHASECHK.TRANS64 P1, [R3+URZ+0x13250], R0 ;  /* 0x01325000030095a7 */ /* 0x000ea4000802007f */
[----:B--2---:R-:W-:Y:S05]  /*15a50*/  @!P1 BRA `(.L_x_688) ;  /* 0xfffffffc00ec9947 */ /* 0x004fea000383ffff */
[----:B------:R-:W-:Y:S05]  /*15a60*/  BRA `(.L_x_687) ;  /* 0xffffff4400847947 */ /* 0x000fea000383ffff */
.L_x_695:
[----:B-1----:R-:W-:-:S04]  /*15a70*/  IMAD.U32 R3, RZ, RZ, UR6 ;  /* 0x00000006ff037e24 */ /* 0x002fc8000f8e00ff */
[----:B------:R1:W2:Y:S03]  /*15a80*/  SYNCS.PHASECHK.TRANS64.TRYWAIT P1, [R3+URZ+0x13230], R0 ;  /* 0x01323000030075a7 */ /* 0x0002a6000802017f */
[----:B--2---:R-:W-:Y:S05]  /*15a90*/  @!P1 NANOSLEEP.SYNCS 0x989680 ;  /* 0x009896800000995d */ /* 0x004fea0003900000 */
[----:B------:R-:W2:Y:S02]  /*15aa0*/  @!P1 SYNCS.PHASECHK.TRANS64 P1, [R3+URZ+0x13230], R0 ;  /* 0x01323000030095a7 */ /* 0x000ea4000802007f */
[----:B--2---:R-:W-:Y:S05]  /*15ab0*/  @!P1 BRA `(.L_x_695) ;  /* 0xfffffffc00ec9947 */ /* 0x004fea000383ffff */
[----:B------:R-:W-:Y:S05]  /*15ac0*/  BRA `(.L_x_694) ;  /* 0xffffff6000f87947 */ /* 0x000fea000383ffff */
.L_x_699:
[----:B-1----:R-:W-:-:S04]  /*15ad0*/  IMAD.U32 R3, RZ, RZ, UR11 ;  /* 0x0000000bff037e24 */ /* 0x002fc8000f8e00ff */
[----:B------:R1:W2:Y:S03]  /*15ae0*/  SYNCS.PHASECHK.TRANS64.TRYWAIT P1, [R3+URZ+0x13250], R0 ;  /* 0x01325000030075a7 */ /* 0x0002a6000802017f */
[----:B--2---:R-:W-:Y:S05]  /*15af0*/  @!P1 NANOSLEEP.SYNCS 0x989680 ;  /* 0x009896800000995d */ /* 0x004fea0003900000 */
[----:B------:R-:W2:Y:S02]  /*15b00*/  @!P1 SYNCS.PHASECHK.TRANS64 P1, [R3+URZ+0x13250], R0 ;  /* 0x01325000030095a7 */ /* 0x000ea4000802007f */
[----:B--2---:R-:W-:Y:S05]  /*15b10*/  @!P1 BRA `(.L_x_699) ;  /* 0xfffffffc00ec9947 */ /* 0x004fea000383ffff */
[----:B------:R-:W-:Y:S05]  /*15b20*/  BRA `(.L_x_698) ;  /* 0xffffff6800047947 */ /* 0x000fea000383ffff */
.L_x_713:
[----:B-1----:R-:W-:-:S04]  /*15b30*/  IMAD.U32 R7, RZ, RZ, UR14 ;  /* 0x0000000eff077e24 */ /* 0x002fc8000f8e00ff */
[----:B------:R1:W2:Y:S03]  /*15b40*/  SYNCS.PHASECHK.TRANS64.TRYWAIT P1, [R7+URZ+0x13250], R4 ;  /* 0x01325004070075a7 */ /* 0x0002a6000802017f */
[----:B--2---:R-:W-:Y:S05]  /*15b50*/  @!P1 NANOSLEEP.SYNCS 0x989680 ;  /* 0x009896800000995d */ /* 0x004fea0003900000 */
[----:B------:R-:W2:Y:S02]  /*15b60*/  @!P1 SYNCS.PHASECHK.TRANS64 P1, [R7+URZ+0x13250], R4 ;  /* 0x01325004070095a7 */ /* 0x000ea4000802007f */
[----:B--2---:R-:W-:Y:S05]  /*15b70*/  @!P1 BRA `(.L_x_713) ;  /* 0xfffffffc00ec9947 */ /* 0x004fea000383ffff */
[----:B------:R-:W-:Y:S05]  /*15b80*/  BRA `(.L_x_712) ;  /* 0xffffffa0006c7947 */ /* 0x000fea000383ffff */
.L_x_741:
[----:B------:R-:W-:Y:S02]  /*15b90*/  IMAD.MOV.U32 R13, RZ, RZ, R20 ;  /* 0x000000ffff0d7224 */ /* 0x000fe400078e0014 */
[----:B------:R-:W-:Y:S02]  /*15ba0*/  IMAD.MOV.U32 R12, RZ, RZ, RZ ;  /* 0x000000ffff0c7224 */ /* 0x000fe400078e00ff */
[----:B------:R-:W-:Y:S02]  /*15bb0*/  IMAD.MOV.U32 R11, RZ, RZ, 0x1f ;  /* 0x0000001fff0b7424 */ /* 0x000fe400078e00ff */
[----:B------:R-:W-:-:S07]  /*15bc0*/  IMAD.MOV.U32 R15, RZ, RZ, -0x1 ;  /* 0xffffffffff0f7424 */ /* 0x000fce00078e00ff */
[----:B------:R-:W-:Y:S05]  /*15bd0*/  WARPSYNC.COLLECTIVE R15, `(.L_x_804) ;  /* 0x000000000f087348 */ /* 0x000fea0003c00000 */
[----:B------:R0:W1:Y:S02]  /*15be0*/  SHFL.IDX P6, R14, R13, R12, R11 ;  /* 0x0000000c0d0e7389 */ /* 0x00006400000c000b */
[----:B01----:R-:W-:Y:S01]  /*15bf0*/  ENDCOLLECTIVE ;  /* 0x000000000000791b */ /* 0x003fe20003800000 */
.L_x_804:
[----:B------:R-:W-:Y:S05]  /*15c00*/  BRA `(.L_x_805) ;  /* 0xffffffd400607947 */ /* 0x000fea000383ffff */
.L_x_743:
[----:B------:R-:W-:Y:S01]  /*15c10*/  BSSY B0, `(.L_x_806) ;  /* 0x0000006000007945 */ /* 0x000fe20003800000 */
[----:B------:R-:W-:-:S07]  /*15c20*/  IMAD.MOV.U32 R15, RZ, RZ, -0x1 ;  /* 0xffffffffff0f7424 */ /* 0x000fce00078e00ff */
[----:B0-----:R-:W-:Y:S05]  /*15c30*/  WARPSYNC.COLLECTIVE R15, `(.L_x_807) ;  /* 0x000000000f0c7348 */ /* 0x001fea0003c00000 */
[----:B------:R-:W-:Y:S02]  /*15c40*/  ELECT P6, UR62, PT ;  /* 0x00000000003e782f */ /* 0x000fe400038c0000 */
[----:B------:R-:W-:Y:S01]  /*15c50*/  MOV R14, UR62 ;  /* 0x0000003e000e7c02 */ /* 0x000fe20008000f00 */
[----:B0-----:R-:W-:Y:S10]  /*15c60*/  ENDCOLLECTIVE ;  /* 0x000000000000791b */ /* 0x001ff40003800000 */
.L_x_807:
[----:B------:R-:W-:Y:S05]  /*15c70*/  BSYNC B0 ;  /* 0x0000000000007941 */ /* 0x000fea0003800000 */
.L_x_806:
[----:B------:R-:W-:Y:S05]  /*15c80*/  BRA `(.L_x_808) ;  /* 0xffffffd400687947 */ /* 0x000fea000383ffff */
.L_x_745:
[----:B-1----:R1:W2:Y:S02]  /*15c90*/  SYNCS.PHASECHK.TRANS64.TRYWAIT P1, [R5+URZ+0x13280], R2 ;  /* 0x01328002050075a7 */ /* 0x0022a4000802017f */
[----:B--2---:R-:W-:Y:S05]  /*15ca0*/  @!P1 NANOSLEEP.SYNCS 0x989680 ;  /* 0x009896800000995d */ /* 0x004fea0003900000 */
[----:B------:R-:W2:Y:S02]  /*15cb0*/  @!P1 SYNCS.PHASECHK.TRANS64 P1, [R5+URZ+0x13280], R2 ;  /* 0x01328002050095a7 */ /* 0x000ea4000802007f */
[----:B--2---:R-:W-:Y:S05]  /*15cc0*/  @!P1 BRA `(.L_x_745) ;  /* 0xfffffffc00f09947 */ /* 0x004fea000383ffff */
[----:B------:R-:W-:Y:S05]  /*15cd0*/  BRA `(.L_x_809) ;  /* 0xffffffd400c47947 */ /* 0x000fea000383ffff */
.L_x_747:
[----:B--2---:R2:W3:Y:S02]  /*15ce0*/  SYNCS.PHASECHK.TRANS64.TRYWAIT P1, [R5+URZ+0x13240], R2 ;  /* 0x01324002050075a7 */ /* 0x0044e4000802017f */
[----:B---3--:R-:W-:Y:S05]  /*15cf0*/  @!P1 NANOSLEEP.SYNCS 0x989680 ;  /* 0x009896800000995d */ /* 0x008fea0003900000 */
[----:B------:R-:W3:Y:S02]  /*15d00*/  @!P1 SYNCS.PHASECHK.TRANS64 P1, [R5+URZ+0x13240], R2 ;  /* 0x01324002050095a7 */ /* 0x000ee4000802007f */
[----:B---3--:R-:W-:Y:S05]  /*15d10*/  @!P1 BRA `(.L_x_747) ;  /* 0xfffffffc00f09947 */ /* 0x008fea000383ffff */
[----:B------:R-:W-:Y:S05]  /*15d20*/  BRA `(.L_x_810) ;  /* 0xffffffd800107947 */ /* 0x000fea000383ffff */
.L_x_751:
[----:B------:R-:W-:Y:S02]  /*15d30*/  IMAD.MOV.U32 R13, RZ, RZ, R4 ;  /* 0x000000ffff0d7224 */ /* 0x000fe400078e0004 */
[----:B------:R-:W-:Y:S02]  /*15d40*/  IMAD.MOV.U32 R12, RZ, RZ, RZ ;  /* 0x000000ffff0c7224 */ /* 0x000fe400078e00ff */
[----:B------:R-:W-:Y:S02]  /*15d50*/  IMAD.MOV.U32 R11, RZ, RZ, 0x1c1f ;  /* 0x00001c1fff0b7424 */ /* 0x000fe400078e00ff */
[----:B------:R-:W-:Y:S02]  /*15d60*/  IMAD.MOV.U32 R15, RZ, RZ, -0x1 ;  /* 0xffffffffff0f7424 */ /* 0x000fe400078e00ff */
[----:B------:R-:W-:-:S07]  /*15d70*/  VIADD R6, R21, UR42 ;  /* 0x0000002a15067c36 */ /* 0x000fce0008000000 */
[----:B------:R-:W-:Y:S05]  /*15d80*/  WARPSYNC.COLLECTIVE R15, `(.L_x_811) ;  /* 0x000000000f087348 */ /* 0x000fea0003c00000 */
[----:B------:R0:W1:Y:S02]  /*15d90*/  SHFL.IDX P6, R14, R13, R12, R11 ;  /* 0x0000000c0d0e7389 */ /* 0x00006400000c000b */
[----:B01----:R-:W-:Y:S01]  /*15da0*/  ENDCOLLECTIVE ;  /* 0x000000000000791b */ /* 0x003fe20003800000 */
.L_x_811:
[----:B------:R-:W-:Y:S02]  /*15db0*/  VIADD R10, R6, 0x20 ;  /* 0x00000020060a7836 */ /* 0x000fe40000000000 */
[----:B------:R-:W-:Y:S02]  /*15dc0*/  IMAD.MOV.U32 R13, RZ, RZ, R0 ;  /* 0x000000ffff0d7224 */ /* 0x000fe400078e0000 */
[----:B------:R-:W-:-:S07]  /*15dd0*/  IMAD.MOV.U32 R2, RZ, RZ, R14 ;  /* 0x000000ffff027224 */ /* 0x000fce00078e000e */
[----:B------:R-:W-:Y:S05]  /*15de0*/  WARPSYNC.COLLECTIVE R15, `(.L_x_812) ;  /* 0x000000000f087348 */ /* 0x000fea0003c00000 */
[----:B------:R0:W1:Y:S02]  /*15df0*/  SHFL.IDX P6, R14, R13, R12, R11 ;  /* 0x0000000c0d0e7389 */ /* 0x00006400000c000b */
[----:B01----:R-:W-:Y:S01]  /*15e00*/  ENDCOLLECTIVE ;  /* 0x000000000000791b */ /* 0x003fe20003800000 */
.L_x_812:
[----:B------:R-:W-:Y:S02]  /*15e10*/  ULDC UR4, c[0x0][0x288] ;  /* 0x0000a20000047ab9 */ /* 0x000fe40000000800 */
[----:B------:R-:W-:-:S05]  /*15e20*/  IMAD R7, R7, UR4, RZ ;  /* 0x0000000407077c24 */ /* 0x000fca000f8e02ff */
        /* <DEDUP_REMOVED lines=9> */
.L_x_813:
        /* <DEDUP_REMOVED lines=11> */
.L_x_814:
        /* <DEDUP_REMOVED lines=8> */
.L_x_815:
        /* <DEDUP_REMOVED lines=10> */
.L_x_816:
        /* <DEDUP_REMOVED lines=8> */
.L_x_817:
[----:B------:R-:W-:Y:S01]  /*16110*/  @!PT LDS RZ, [RZ] ;  /* 0x00000000fffff984 */ /* 0x000fe20000000800 */
[----:B------:R-:W-:Y:S01]  /*16120*/  @!PT LDS RZ, [RZ] ;  /* 0x00000000fffff984 */ /* 0x000fe20000000800 */
[----:B------:R-:W-:Y:S01]  /*16130*/  @!PT LDS RZ, [RZ] ;  /* 0x00000000fffff984 */ /* 0x000fe20000000800 */
[----:B------:R0:W-:Y:S01]  /*16140*/  @!P1 LDGSTS.E.BYPASS.LTC128B.128 [R28+0xc000], desc[UR48][R2.64], !P0 ;  /* 0x0c000000021c9fae */ /* 0x0001e2000c101d70 */
[----:B------:R-:W-:Y:S02]  /*16150*/  IMAD.MOV.U32 R13, RZ, RZ, R0 ;  /* 0x000000ffff0d7224 */ /* 0x000fe400078e0000 */
[----:B------:R-:W-:-:S05]  /*16160*/  VIADD R0, R6, 0x60 ;  /* 0x0000006006007836 */ /* 0x000fca0000000000 */
[----:B------:R-:W-:Y:S01]  /*16170*/  ISETP.GE.AND P1, PT, R0, R7, PT ;  /* 0x000000070000720c */ /* 0x000fe20003f26270 */
[----:B------:R-:W-:-:S12]  /*16180*/  IMAD.MOV.U32 R4, RZ, RZ, R14 ;  /* 0x000000ffff047224 */ /* 0x000fd800078e000e */
[----:B0-----:R-:W-:Y:S05]  /*16190*/  WARPSYNC.COLLECTIVE R15, `(.L_x_818) ;  /* 0x000000000f087348 */ /* 0x001fea0003c00000 */
[----:B------:R1:W2:Y:S02]  /*161a0*/  SHFL.IDX P6, R14, R13, R12, R11 ;  /* 0x0000000c0d0e7389 */ /* 0x0002a400000c000b */
[----:B012---:R-:W-:Y:S01]  /*161b0*/  ENDCOLLECTIVE ;  /* 0x000000000000791b */ /* 0x007fe20003800000 */
.L_x_818:
[----:B------:R-:W-:Y:S02]  /*161c0*/  IMAD.MOV.U32 R13, RZ, RZ, R8 ;  /* 0x000000ffff0d7224 */ /* 0x000fe400078e0008 */
[----:B------:R-:W-:Y:S02]  /*161d0*/  IMAD.MOV.U32 R12, RZ, RZ, RZ ;  /* 0x000000ffff0c7224 */ /* 0x000fe400078e00ff */
[----:B------:R-:W-:-:S07]  /*161e0*/  IMAD.MOV.U32 R9, RZ, RZ, R14 ;  /* 0x000000ffff097224 */ /* 0x000fce00078e000e */
[----:B------:R-:W-:Y:S05]  /*161f0*/  WARPSYNC.COLLECTIVE R15, `(.L_x_819) ;  /* 0x000000000f087348 */ /* 0x000fea0003c00000 */
[----:B------:R0:W1:Y:S02]  /*16200*/  SHFL.IDX P6, R14, R13, R12, R11 ;  /* 0x0000000c0d0e7389 */ /* 0x00006400000c000b */
[----:B01----:R-:W-:Y:S01]  /*16210*/  ENDCOLLECTIVE ;  /* 0x000000000000791b */ /* 0x003fe20003800000 */
.L_x_819:
        /* <DEDUP_REMOVED lines=11> */
.L_x_820:
        /* <DEDUP_REMOVED lines=8> */
.L_x_821:
        /* <DEDUP_REMOVED lines=10> */
.L_x_822:
[----:B------:R-:W-:Y:S05]  /*163f0*/  BRA `(.L_x_823) ;  /* 0xffffffd800f47947 */ /* 0x000fea000383ffff */
.L_x_754:
[----:B0-----:R0:W1:Y:S02]  /*16400*/  SYNCS.PHASECHK.TRANS64.TRYWAIT P0, [R18+URZ+0x13220], R3 ;  /* 0x01322003120075a7 */ /* 0x001064000800017f */
[----:B-1----:R-:W-:Y:S05]  /*16410*/  @!P0 NANOSLEEP.SYNCS 0x989680 ;  /* 0x009896800000895d */ /* 0x002fea0003900000 */
[----:B------:R-:W1:Y:S02]  /*16420*/  @!P0 SYNCS.PHASECHK.TRANS64 P0, [R18+URZ+0x13220], R3 ;  /* 0x01322003120085a7 */ /* 0x000e64000800007f */
[----:B-1----:R-:W-:Y:S05]  /*16430*/  @!P0 BRA `(.L_x_754) ;  /* 0xfffffffc00f08947 */ /* 0x002fea000383ffff */
[----:B------:R-:W-:Y:S05]  /*16440*/  BRA `(.L_x_824) ;  /* 0xffffffdc00487947 */ /* 0x000fea000383ffff */
.L_x_760:
[----:B0-----:R0:W1:Y:S02]  /*16450*/  SYNCS.PHASECHK.TRANS64.TRYWAIT P0, [R4+URZ+0x13280], R3 ;  /* 0x01328003040075a7 */ /* 0x001064000800017f */
[----:B-1----:R-:W-:Y:S05]  /*16460*/  @!P0 NANOSLEEP.SYNCS 0x989680 ;  /* 0x009896800000895d */ /* 0x002fea0003900000 */
[----:B------:R-:W1:Y:S02]  /*16470*/  @!P0 SYNCS.PHASECHK.TRANS64 P0, [R4+URZ+0x13280], R3 ;  /* 0x01328003040085a7 */ /* 0x000e64000800007f */
[----:B-1----:R-:W-:Y:S05]  /*16480*/  @!P0 BRA `(.L_x_760) ;  /* 0xfffffffc00f08947 */ /* 0x002fea000383ffff */
[----:B------:R-:W-:Y:S05]  /*16490*/  BRA `(.L_x_825) ;  /* 0xffffffdc00f07947 */ /* 0x000fea000383ffff */
.L_x_765:
[----:B-1----:R1:W2:Y:S02]  /*164a0*/  SYNCS.PHASECHK.TRANS64.TRYWAIT P0, [R4+URZ+0x13240], R3 ;  /* 0x01324003040075a7 */ /* 0x0022a4000800017f */
[----:B--2---:R-:W-:Y:S05]  /*164b0*/  @!P0 NANOSLEEP.SYNCS 0x989680 ;  /* 0x009896800000895d */ /* 0x004fea0003900000 */
[----:B------:R-:W2:Y:S02]  /*164c0*/  @!P0 SYNCS.PHASECHK.TRANS64 P0, [R4+URZ+0x13240], R3 ;  /* 0x01324003040085a7 */ /* 0x000ea4000800007f */
[----:B--2---:R-:W-:Y:S05]  /*164d0*/  @!P0 BRA `(.L_x_765) ;  /* 0xfffffffc00f08947 */ /* 0x004fea000383ffff */
[----:B------:R-:W-:Y:S05]  /*164e0*/  BRA `(.L_x_826) ;  /* 0xffffffe000687947 */ /* 0x000fea000383ffff */
.L_x_771:
[----:B0-----:R0:W1:Y:S02]  /*164f0*/  SYNCS.PHASECHK.TRANS64.TRYWAIT P1, [R3+URZ+0x13270], R2 ;  /* 0x01327002030075a7 */ /* 0x001064000802017f */
[----:B-1----:R-:W-:Y:S05]  /*16500*/  @!P1 NANOSLEEP.SYNCS 0x989680 ;  /* 0x009896800000995d */ /* 0x002fea0003900000 */
[----:B------:R-:W1:Y:S02]  /*16510*/  @!P1 SYNCS.PHASECHK.TRANS64 P1, [R3+URZ+0x13270], R2 ;  /* 0x01327002030095a7 */ /* 0x000e64000802007f */
[----:B-1----:R-:W-:Y:S05]  /*16520*/  @!P1 BRA `(.L_x_771) ;  /* 0xfffffffc00f09947 */ /* 0x002fea000383ffff */
[----:B------:R-:W-:Y:S05]  /*16530*/  BRA `(.L_x_827) ;  /* 0xffffffe400047947 */ /* 0x000fea000383ffff */
.L_x_773:
[----:B0-----:R0:W1:Y:S02]  /*16540*/  SYNCS.PHASECHK.TRANS64.TRYWAIT P1, [R3+URZ+0x13260], R2 ;  /* 0x01326002030075a7 */ /* 0x001064000802017f */
[----:B-1----:R-:W-:Y:S05]  /*16550*/  @!P1 NANOSLEEP.SYNCS 0x989680 ;  /* 0x009896800000995d */ /* 0x002fea0003900000 */
[----:B------:R-:W1:Y:S02]  /*16560*/  @!P1 SYNCS.PHASECHK.TRANS64 P1, [R3+URZ+0x13260], R2 ;  /* 0x01326002030095a7 */ /* 0x000e64000802007f */
[----:B-1----:R-:W-:Y:S05]  /*16570*/  @!P1 BRA `(.L_x_773) ;  /* 0xfffffffc00f09947 */ /* 0x002fea000383ffff */
[----:B------:R-:W-:Y:S05]  /*16580*/  BRA `(.L_x_828) ;  /* 0xffffffe4000c7947 */ /* 0x000fea000383ffff */
.L_x_780:
[----:B0-----:R0:W1:Y:S02]  /*16590*/  SYNCS.PHASECHK.TRANS64.TRYWAIT P1, [R2+URZ+0x13270], R3 ;  /* 0x01327003020075a7 */ /* 0x001064000802017f */
[----:B-1----:R-:W-:Y:S05]  /*165a0*/  @!P1 NANOSLEEP.SYNCS 0x989680 ;  /* 0x009896800000995d */ /* 0x002fea0003900000 */
[----:B------:R-:W1:Y:S02]  /*165b0*/  @!P1 SYNCS.PHASECHK.TRANS64 P1, [R2+URZ+0x13270], R3 ;  /* 0x01327003020095a7 */ /* 0x000e64000802007f */
[----:B-1----:R-:W-:Y:S05]  /*165c0*/  @!P1 BRA `(.L_x_780) ;  /* 0xfffffffc00f09947 */ /* 0x002fea000383ffff */
[----:B------:R-:W-:Y:S05]  /*165d0*/  BRA `(.L_x_829) ;  /* 0xffffffe800507947 */ /* 0x000fea000383ffff */
.L_x_782:
[----:B0-----:R0:W1:Y:S02]  /*165e0*/  SYNCS.PHASECHK.TRANS64.TRYWAIT P1, [R2+URZ+0x13260], R5 ;  /* 0x01326005020075a7 */ /* 0x001064000802017f */
[----:B-1----:R-:W-:Y:S05]  /*165f0*/  @!P1 NANOSLEEP.SYNCS 0x989680 ;  /* 0x009896800000995d */ /* 0x002fea0003900000 */
[----:B------:R-:W1:Y:S02]  /*16600*/  @!P1 SYNCS.PHASECHK.TRANS64 P1, [R2+URZ+0x13260], R5 ;  /* 0x01326005020095a7 */ /* 0x000e64000802007f */
[----:B-1----:R-:W-:Y:S05]  /*16610*/  @!P1 BRA `(.L_x_782) ;  /* 0xfffffffc00f09947 */ /* 0x002fea000383ffff */
[----:B------:R-:W-:Y:S05]  /*16620*/  BRA `(.L_x_830) ;  /* 0xffffffe800587947 */ /* 0x000fea000383ffff */
.L_x_788:
[----:B-1----:R1:W2:Y:S02]  /*16630*/  SYNCS.PHASECHK.TRANS64.TRYWAIT P0, [R6+URZ+0x13220], R0 ;  /* 0x01322000060075a7 */ /* 0x0022a4000800017f */
[----:B--2---:R-:W-:Y:S05]  /*16640*/  @!P0 NANOSLEEP.SYNCS 0x989680 ;  /* 0x009896800000895d */ /* 0x004fea0003900000 */
[----:B------:R-:W2:Y:S02]  /*16650*/  @!P0 SYNCS.PHASECHK.TRANS64 P0, [R6+URZ+0x13220], R0 ;  /* 0x01322000060085a7 */ /* 0x000ea4000800007f */
[----:B--2---:R-:W-:Y:S05]  /*16660*/  @!P0 BRA `(.L_x_788) ;  /* 0xfffffffc00f08947 */ /* 0x004fea000383ffff */
[----:B------:R-:W-:Y:S05]  /*16670*/  BRA `(.L_x_831) ;  /* 0xffffffec009c7947 */ /* 0x000fea000383ffff */
.L_x_789:
        /* <DEDUP_REMOVED lines=8> */
[----:B01----:R-:W-:Y:S05]  /*16700*/  WARPSYNC.COLLECTIVE R15, `(.L_x_833) ;  /* 0x000000000f087348 */ /* 0x003fea0003c00000 */
[----:B------:R2:W3:Y:S02]  /*16710*/  SHFL.IDX P6, R14, R13, R12, R11 ;  /* 0x0000000c0d0e7389 */ /* 0x0004e400000c000b */
[----:B0123--:R-:W-:Y:S01]  /*16720*/  ENDCOLLECTIVE ;  /* 0x000000000000791b */ /* 0x00ffe20003800000 */
.L_x_833:
[----:B------:R-:W-:Y:S05]  /*16730*/  BSYNC B0 ;  /* 0x0000000000007941 */ /* 0x000fea0003800000 */
.L_x_832:
[----:B------:R-:W-:Y:S05]  /*16740*/  BRA `(.L_x_834) ;  /* 0xffffffec00847947 */ /* 0x000fea000383ffff */
.L_x_792:
[----:B------:R-:W-:Y:S01]  /*16750*/  BSSY B1, `(.L_x_835) ;  /* 0x0000006000017945 */ /* 0x000fe20003800000 */
[----:B------:R-:W-:-:S07]  /*16760*/  IMAD.MOV.U32 R15, RZ, RZ, -0x1 ;  /* 0xffffffffff0f7424 */ /* 0x000fce00078e00ff */
[----:B01----:R-:W-:Y:S05]  /*16770*/  WARPSYNC.COLLECTIVE R15, `(.L_x_836) ;  /* 0x000000000f0c7348 */ /* 0x003fea0003c00000 */
[----:B------:R-:W-:Y:S02]  /*16780*/  ELECT P6, UR62, PT ;  /* 0x00000000003e782f */ /* 0x000fe400038c0000 */
[----:B------:R-:W-:Y:S01]  /*16790*/  MOV R14, UR62 ;  /* 0x0000003e000e7c02 */ /* 0x000fe20008000f00 */
[----:B01----:R-:W-:Y:S10]  /*167a0*/  ENDCOLLECTIVE ;  /* 0x000000000000791b */ /* 0x003ff40003800000 */
.L_x_836:
[----:B------:R-:W-:Y:S05]  /*167b0*/  BSYNC B1 ;  /* 0x0000000000017941 */ /* 0x000fea0003800000 */
.L_x_835:
[----:B------:R-:W-:Y:S05]  /*167c0*/  BRA `(.L_x_837) ;  /* 0xffffffec007c7947 */ /* 0x000fea000383ffff */
.L_x_794:
[----:B-1----:R1:W2:Y:S02]  /*167d0*/  SYNCS.PHASECHK.TRANS64.TRYWAIT P1, [R5+URZ], R4 ;  /* 0x00000004050075a7 */ /* 0x0022a4000802017f */
[----:B--2---:R-:W-:Y:S05]  /*167e0*/  @!P1 NANOSLEEP.SYNCS 0x989680 ;  /* 0x009896800000995d */ /* 0x004fea0003900000 */
[----:B------:R-:W2:Y:S02]  /*167f0*/  @!P1 SYNCS.PHASECHK.TRANS64 P1, [R5+URZ], R4 ;  /* 0x00000004050095a7 */ /* 0x000ea4000802007f */
[----:B--2---:R-:W-:Y:S05]  /*16800*/  @!P1 BRA `(.L_x_794) ;  /* 0xfffffffc00f09947 */ /* 0x004fea000383ffff */
[----:B------:R-:W-:Y:S05]  /*16810*/  BRA `(.L_x_838) ;  /* 0xffffffec00b07947 */ /* 0x000fea000383ffff */
.L_x_795:
[----:B--2---:R2:W3:Y:S02]  /*16820*/  SYNCS.PHASECHK.TRANS64.TRYWAIT P1, [R9+URZ], R0 ;  /* 0x00000000090075a7 */ /* 0x0044e4000802017f */
[----:B---3--:R-:W-:Y:S05]  /*16830*/  @!P1 NANOSLEEP.SYNCS 0x989680 ;  /* 0x009896800000995d */ /* 0x008fea0003900000 */
[----:B------:R-:W3:Y:S02]  /*16840*/  @!P1 SYNCS.PHASECHK.TRANS64 P1, [R9+URZ], R0 ;  /* 0x00000000090095a7 */ /* 0x000ee4000802007f */
[----:B---3--:R-:W-:Y:S05]  /*16850*/  @!P1 BRA `(.L_x_795) ;  /* 0xfffffffc00f09947 */ /* 0x008fea000383ffff */
[----:B------:R-:W-:Y:S05]  /*16860*/  BRA `(.L_x_839) ;  /* 0xffffffec00a47947 */ /* 0x000fea000383ffff */
.L_x_797:
[----:B---3--:R3:W4:Y:S02]  /*16870*/  SYNCS.PHASECHK.TRANS64.TRYWAIT P1, [R19+URZ+0x13260], R4 ;  /* 0x01326004130075a7 */ /* 0x008724000802017f */
[----:B----4-:R-:W-:Y:S05]  /*16880*/  @!P1 NANOSLEEP.SYNCS 0x989680 ;  /* 0x009896800000995d */ /* 0x010fea0003900000 */
[----:B------:R-:W4:Y:S02]  /*16890*/  @!P1 SYNCS.PHASECHK.TRANS64 P1, [R19+URZ+0x13260], R4 ;  /* 0x01326004130095a7 */ /* 0x000f24000802007f */
[----:B----4-:R-:W-:Y:S05]  /*168a0*/  @!P1 BRA `(.L_x_797) ;  /* 0xfffffffc00f09947 */ /* 0x010fea000383ffff */
[----:B------:R-:W-:Y:S05]  /*168b0*/  BRA `(.L_x_840) ;  /* 0xffffffec00a47947 */ /* 0x000fea000383ffff */
.L_x_799:
[----:B----4-:R4:W0:Y:S02]  /*168c0*/  SYNCS.PHASECHK.TRANS64.TRYWAIT P1, [R7+URZ+0x13260], R0 ;  /* 0x01326000070075a7 */ /* 0x010824000802017f */
[----:B0-----:R-:W-:Y:S05]  /*168d0*/  @!P1 NANOSLEEP.SYNCS 0x989680 ;  /* 0x009896800000995d */ /* 0x001fea0003900000 */
[----:B------:R-:W0:Y:S02]  /*168e0*/  @!P1 SYNCS.PHASECHK.TRANS64 P1, [R7+URZ+0x13260], R0 ;  /* 0x01326000070095a7 */ /* 0x000e24000802007f */
[----:B0-----:R-:W-:Y:S05]  /*168f0*/  @!P1 BRA `(.L_x_799) ;  /* 0xfffffffc00f09947 */ /* 0x001fea000383ffff */
[----:B------:R-:W-:Y:S05]  /*16900*/  BRA `(.L_x_841) ;  /* 0xffffffec00a47947 */ /* 0x000fea000383ffff */
.L_x_801:
[----:B------:R0:W0:Y:S02]  /*16910*/  SYNCS.PHASECHK.TRANS64.TRYWAIT P0, [R19+URZ+0x13280], R4 ;  /* 0x01328004130075a7 */ /* 0x000024000800017f */
[----:B0-----:R-:W-:Y:S05]  /*16920*/  @!P0 NANOSLEEP.SYNCS 0x989680 ;  /* 0x009896800000895d */ /* 0x001fea0003900000 */
[----:B------:R-:W0:Y:S02]  /*16930*/  @!P0 SYNCS.PHASECHK.TRANS64 P0, [R19+URZ+0x13280], R4 ;  /* 0x01328004130085a7 */ /* 0x000e24000800007f */
[----:B0-----:R-:W-:Y:S05]  /*16940*/  @!P0 BRA `(.L_x_801) ;  /* 0xfffffffc00f08947 */ /* 0x001fea000383ffff */
[----:B------:R-:W-:Y:S05]  /*16950*/  BRA `(.L_x_802) ;  /* 0xffffffec00a07947 */ /* 0x000fea000383ffff */
.L_x_842:
        /* <DEDUP_REMOVED lines=10> */
.L_x_2200:


//--------------------- .text._ZN7cutlass13device_kernelIN5flash11enable_sm90INS1_16FlashAttnFwdSm90INS1_25CollectiveMainloopFwdSm90ILi2EN4cute5tupleIJNS5_1CILi1EEES8_S8_EEENS6_IJNS7_ILi192EEENS7_ILi160EEENS7_ILi64EEEEEELi64ENS_12float_e4m3_tEfNS_4arch4Sm90ELb0ELb1ELb0ELb1ELb0ELb0ELb0ELb1ELb1ELb1ELb0ELb0EEENS1_21CollectiveEpilogueFwdINS6_IJSA_SC_SB_EEES9_NS_10bfloat16_tESG_Li384ELb1ELb1ELb0ELb1EEENS1_36VarlenDynamicPersistentTileSchedulerILi192ELi160ELi384ELi128ELb0ELb1ELb1ELb1ELb0ELb1EEEEEEEEEvNT_6ParamsE --------------------------
	.section	.text._ZN7cutlass13device_kernelIN5flash11enable_sm90INS1_16FlashAttnFwdSm90INS1_25CollectiveMainloopFwdSm90ILi2EN4cute5tupleIJNS5_1CILi1EEES8_S8_EEENS6_IJNS7_ILi192EEENS7_ILi160EEENS7_ILi64EEEEEELi64ENS_12float_e4m3_tEfNS_4arch4Sm90ELb0ELb1ELb0ELb1ELb0ELb0ELb0ELb1ELb1ELb1ELb0ELb0EEENS1_21CollectiveEpilogueFwdINS6_IJSA_SC_SB_EEES9_NS_10bfloat16_tESG_Li384ELb1ELb1ELb0ELb1EEENS1_36VarlenDynamicPersistentTileSchedulerILi192ELi160ELi384ELi128ELb0ELb1ELb1ELb1ELb0ELb1EEEEEEEEEvNT_6ParamsE,"ax",@progbits
	.align	128
.text._ZN7cutlass13device_kernelIN5flash11enable_sm90INS1_16FlashAttnFwdSm90INS1_25CollectiveMainloopFwdSm90ILi2EN4cute5tupleIJNS5_1CILi1EEES8_S8_EEENS6_IJNS7_ILi192EEENS7_ILi160EEENS7_ILi64EEEEEELi64ENS_12float_e4m3_tEfNS_4arch4Sm90ELb0ELb1ELb0ELb1ELb0ELb0ELb0ELb1ELb1ELb1ELb0ELb0EEENS1_21CollectiveEpilogueFwdINS6_IJSA_SC_SB_EEES9_NS_10bfloat16_tESG_Li384ELb1ELb1ELb0ELb1EEENS1_36VarlenDynamicPersistentTileSchedulerILi192ELi160ELi384ELi128ELb0ELb1ELb1ELb1ELb0ELb1EEEEEEEEEvNT_6ParamsE:
        .type           _ZN7cutlass13device_kernelIN5flash11enable_sm90INS1_16FlashAttnFwdSm90INS1_25CollectiveMainloopFwdSm90ILi2EN4cute5tupleIJNS5_1CILi1EEES8_S8_EEENS6_IJNS7_ILi192EEENS7_ILi160EEENS7_ILi64EEEEEELi64ENS_12float_e4m3_tEfNS_4arch4Sm90ELb0ELb1ELb0ELb1ELb0ELb0ELb0ELb1ELb1ELb1ELb0ELb0EEENS1_21CollectiveEpilogueFwdINS6_IJSA_SC_SB_EEES9_NS_10bfloat16_tESG_Li384ELb1ELb1ELb0ELb1EEENS1_36VarlenDynamicPersistentTileSchedulerILi192ELi160ELi384ELi128ELb0ELb1ELb1ELb1ELb0ELb1EEEEEEEEEvNT_6ParamsE,@function
        .size           _ZN7cutlass13device_kernelIN5flash11enable_sm90INS1_16FlashAttnFwdSm90INS1_25CollectiveMainloopFwdSm90ILi2EN4cute5tupleIJNS5_1CILi1EEES8_S8_EEENS6_IJNS7_ILi192EEENS7_ILi160EEENS7_ILi64EEEEEELi64ENS_12float_e4m3_tEfNS_4arch4Sm90ELb0ELb1ELb0ELb1ELb0ELb0ELb0ELb1ELb1ELb1ELb0ELb0EEENS1_21CollectiveEpilogueFwdINS6_IJSA_SC_SB_EEES9_NS_10bfloat16_tESG_Li384ELb1ELb1ELb0ELb1EEENS1_36VarlenDynamicPersistentTileSchedulerILi192ELi160ELi384ELi128ELb0ELb1ELb1ELb1ELb0ELb1EEEEEEEEEvNT_6ParamsE,(.L_x_2201 - _ZN7cutlass13device_kernelIN5flash11enable_sm90INS1_16FlashAttnFwdSm90INS1_25CollectiveMainloopFwdSm90ILi2EN4cute5tupleIJNS5_1CILi1EEES8_S8_EEENS6_IJNS7_ILi192EEENS7_ILi160EEENS7_ILi64EEEEEELi64ENS_12float_e4m3_tEfNS_4arch4Sm90ELb0ELb1ELb0ELb1ELb0ELb0ELb0ELb1ELb1ELb1ELb0ELb0EEENS1_21CollectiveEpilogueFwdINS6_IJSA_SC_SB_EEES9_NS_10bfloat16_tESG_Li384ELb1ELb1ELb0ELb1EEENS1_36VarlenDynamicPersistentTileSchedulerILi192ELi160ELi384ELi128ELb0ELb1ELb1ELb1ELb0ELb1EEEEEEEEEvNT_6ParamsE)
        .other          _ZN7cutlass13device_kernelIN5flash11enable_sm90INS1_16FlashAttnFwdSm90INS1_25CollectiveMainloopFwdSm90ILi2EN4cute5tupleIJNS5_1CILi1EEES8_S8_EEENS6_IJNS7_ILi192EEENS7_ILi160EEENS7_ILi64EEEEEELi64ENS_12float_e4m3_tEfNS_4arch4Sm90ELb0ELb1ELb0ELb1ELb0ELb0ELb0ELb1ELb1ELb1ELb0ELb0EEENS1_21CollectiveEpilogueFwdINS6_IJSA_SC_SB_EEES9_NS_10bfloat16_tESG_Li384ELb1ELb1ELb0ELb1EEENS1_36VarlenDynamicPersistentTileSchedulerILi192ELi160ELi384ELi128ELb0ELb1ELb1ELb1ELb0ELb1EEEEEEEEEvNT_6ParamsE,@"STO_CUDA_ENTRY STV_DEFAULT"
_ZN7cutlass13device_kernelIN5flash11enable_sm90INS1_16FlashAttnFwdSm90INS1_25CollectiveMainloopFwdSm90ILi2EN4cute5tupleIJNS5_1CILi1EEES8_S8_EEENS6_IJNS7_ILi192EEENS7_ILi160EEENS7_ILi64EEEEEELi64ENS_12float_e4m3_tEfNS_4arch4Sm90ELb0ELb1ELb0ELb1ELb0ELb0ELb0ELb1ELb1ELb1ELb0ELb0EEENS1_21CollectiveEpilogueFwdINS6_IJSA_SC_SB_EEES9_NS_10bfloat16_tESG_Li384ELb1ELb1ELb0ELb1EEENS1_36VarlenDynamicPersistentTileSchedulerILi192ELi160ELi384ELi128ELb0ELb1ELb1ELb1ELb0ELb1EEEEEEEEEvNT_6ParamsE:
        /* <DEDUP_REMOVED lines=18> */
.L_x_844:
[----:B------:R-:W-:Y:S05]  /*0120*/  BSYNC B0 ;  /* 0x0000000000007941 */ /* 0x000fea0003800000 */
.L_x_843:
        /* <DEDUP_REMOVED lines=41> */
.L_x_845:
        /* <DEDUP_REMOVED lines=22> */
.L_x_846:
        /* <DEDUP_REMOVED lines=18> */
.L_x_847:
        /* <DEDUP_REMOVED lines=22> */
.L_x_848:
        /* <DEDUP_REMOVED lines=22> */
.L_x_849:
[----:B------:R-:W-:Y:S01]  /*0900*/  PLOP3.LUT P0, PT, PT, PT, UP0, 0x80, 0x0 ;  /* 0x000000000000781c */ /* 0x000fe20003f0f008 */
[----:B------:R-:W-:Y:S01]  /*0910*/  UMOV UR38, 0x1 ;  /* 0x0000000100267882 */ /* 0x000fe20000000000 */
[----:B------:R-:W-:Y:S01]  /*0920*/  NOP ;  /* 0x0000000000007918 */ /* 0x000fe20000000000 */
[----:B------:R-:W-:Y:S01]  /*0930*/  USEL UR38, UR38, 0x2, !UP0 ;  /* 0x0000000226267887 */ /* 0x000fe2000c000000 */
[----:B------:R-:W-:Y:S01]  /*0940*/  ULDC.64 UR50, c[0x0][0x208] ;  /* 0x0000820000327ab9 */ /* 0x000fe20000000a00 */
[----:B012-4-:R-:W-:Y:S08]  /*0950*/  BAR.SYNC.DEFER_BLOCKING 0x0 ;  /* 0x0000000000007b1d */ /* 0x017ff00000010000 */
[----:B------:R-:W-:Y:S05]  /*0960*/  @!P0 BRA `(.L_x_850) ;  /* 0x0000011800948947 */ /* 0x000fea0003800000 */
.L_x_851:
        /* <DEDUP_REMOVED lines=14> */
[----:B------:R-:W-:Y:S01]  /*0a50*/  VIADD R0, R23, 0xffffff80 ;  /* 0xffffff8017007836 */ /* 0x000fe20000000000 */
[----:B------:R-:W-:Y:S01]  /*0a60*/  R2UR UR5, R9 ;  /* 0x00000000090572ca */ /* 0x000fe200000e0000 */
[----:B------:R-:W-:Y:S01]  /*0a70*/  ULOP3.LUT UR47, UR38, 0x1, URZ, 0xfc, !UPT ;  /* 0x00000001262f7892 */ /* 0x000fe2000f8efc3f */
[----:B------:R-:W-:Y:S01]  /*0a80*/  R2UR UR49, R10 ;  /* 0x000000000a3172ca */ /* 0x000fe200000e0000 */
[----:B------:R-:W-:Y:S01]  /*0a90*/  UMOV UR46, URZ ;  /* 0x0000003f002e7c82 */ /* 0x000fe20008000000 */
[----:B------:R-:W-:Y:S01]  /*0aa0*/  SHF.R.S32.HI R3, RZ, 0x1f, R0 ;  /* 0x0000001fff037819 */ /* 0x000fe20000011400 */
[----:B------:R-:W-:Y:S01]  /*0ab0*/  UMOV UR36, URZ ;  /* 0x0000003f00247c82 */ /* 0x000fe20008000000 */
[----:B------:R-:W-:Y:S01]  /*0ac0*/  R2UR UR48, R11 ;  /* 0x000000000b3072ca */ /* 0x000fe200000e0000 */
[----:B------:R-:W-:Y:S01]  /*0ad0*/  UMOV UR37, URZ ;  /* 0x0000003f00257c82 */ /* 0x000fe20008000000 */
[CC--:B------:R-:W-:Y:S02]  /*0ae0*/  LEA.HI R2, R3.reuse, R0.reuse, RZ, 0x7 ;  /* 0x0000000003027211 */ /* 0x0c0fe400078f38ff */
[----:B------:R-:W-:-:S02]  /*0af0*/  LEA.HI R4, R3, R0, RZ, 0x5 ;  /* 0x0000000003047211 */ /* 0x000fc400078f28ff */
[----:B------:R-:W-:Y:S02]  /*0b00*/  LOP3.LUT R5, R2, 0xffffff80, RZ, 0xc0, !PT ;  /* 0xffffff8002057812 */ /* 0x000fe400078ec0ff */
[----:B------:R-:W-:Y:S01]  /*0b10*/  SHF.R.S32.HI R2, RZ, 0x7, R2 ;  /* 0x00000007ff027819 */ /* 0x000fe20000011402 */
[----:B------:R-:W-:Y:S02]  /*0b20*/  IMAD.SHL.U32 R6, R4, 0x20, RZ ;  /* 0x0000002004067824 */ /* 0x000fe400078e00ff */
[----:B------:R-:W-:Y:S01]  /*0b30*/  IMAD.IADD R19, R0, 0x1, -R5 ;  /* 0x0000000100137824 */ /* 0x000fe200078e0a05 */
[CC--:B------:R-:W-:Y:S02]  /*0b40*/  LEA.HI R5, R3.reuse, R0.reuse, RZ, 0x2 ;  /* 0x0000000003057211 */ /* 0x0c0fe400078f10ff */
[----:B------:R-:W-:Y:S02]  /*0b50*/  LEA.HI R3, R3, R0, RZ, 0x4 ;  /* 0x0000000003037211 */ /* 0x000fe400078f20ff */
[----:B------:R-:W-:-:S02]  /*0b60*/  SHF.R.S32.HI R8, RZ, 0x1f, R19 ;  /* 0x0000001fff087819 */ /* 0x000fc40000011413 */
[----:B------:R-:W-:Y:S02]  /*0b70*/  LOP3.LUT R11, R5, 0xfffffffc, RZ, 0xc0, !PT ;  /* 0xfffffffc050b7812 */ /* 0x000fe400078ec0ff */
[----:B------:R-:W-:Y:S02]  /*0b80*/  LEA.HI R7, R8, R19, RZ, 0x2 ;  /* 0x0000001308077211 */ /* 0x000fe400078f10ff */
[----:B------:R-:W-:Y:S01]  /*0b90*/  LOP3.LUT R5, R3, 0x3fffff0, RZ, 0xc0, !PT ;  /* 0x03fffff003057812 */ /* 0x000fe200078ec0ff */
[C---:B------:R-:W-:Y:S01]  /*0ba0*/  IMAD.IADD R11, R0.reuse, 0x1, -R11 ;  /* 0x00000001000b7824 */ /* 0x040fe200078e0a0b */
[--C-:B------:R-:W-:Y:S02]  /*0bb0*/  SHF.R.S32.HI R9, RZ, 0x2, R7.reuse ;  /* 0x00000002ff097819 */ /* 0x100fe40000011407 */
[----:B------:R-:W-:Y:S01]  /*0bc0*/  SHF.R.S32.HI R10, RZ, 0x1f, R7 ;  /* 0x0000001fff0a7819 */ /* 0x000fe20000011407 */
[----:B------:R-:W-:Y:S01]  /*0bd0*/  IMAD.IADD R5, R0, 0x1, -R5 ;  /* 0x0000000100057824 */ /* 0x000fe200078e0a05 */
[----:B------:R-:W-:Y:S01]  /*0be0*/  LOP3.LUT R6, R6, 0xfffffc00, RZ, 0xc0, !PT ;  /* 0xfffffc0006067812 */ /* 0x000fe200078ec0ff */
[----:B------:R-:W-:Y:S01]  /*0bf0*/  IMAD.HI R0, R2, 0x55555556, RZ ;  /* 0x5555555602007827 */ /* 0x000fe200078e02ff */
[----:B------:R-:W-:-:S02]  /*0c00*/  LEA.HI R10, R10, R9, RZ, 0x3 ;  /* 0x000000090a0a7211 */ /* 0x000fc400078f18ff */
[----:B------:R-:W-:Y:S01]  /*0c10*/  SHF.R.S32.HI R4, RZ, 0x4, R3 ;  /* 0x00000004ff047819 */ /* 0x000fe20000011403 */
[----:B------:R-:W-:Y:S01]  /*0c20*/  IMAD R6, R5, 0x40, R6 ;  /* 0x0000004005067824 */ /* 0x000fe200078e0206 */
[----:B------:R-:W-:Y:S02]  /*0c30*/  LOP3.LUT R10, R10, 0xfffffff8, RZ, 0xc0, !PT ;  /* 0xfffffff80a0a7812 */ /* 0x000fe400078ec0ff */
[----:B------:R-:W-:Y:S02]  /*0c40*/  LEA.HI R8, R8, R19, RZ, 0x5 ;  /* 0x0000001308087211 */ /* 0x000fe400078f28ff */
[----:B------:R-:W-:Y:S01]  /*0c50*/  LEA.HI R3, R3, R4, RZ, 0x1 ;  /* 0x0000000403037211 */ /* 0x000fe200078f08ff */
[----:B------:R-:W-:Y:S01]  /*0c60*/  IMAD.IADD R9, R9, 0x1, -R10 ;  /* 0x0000000109097824 */ /* 0x000fe200078e0a0a */
[----:B------:R-:W-:Y:S02]  /*0c70*/  LEA.HI R12, R11, R11, RZ, 0x1 ;  /* 0x0000000b0b0c7211 */ /* 0x000fe400078f08ff */
[----:B------:R-:W-:-:S02]  /*0c80*/  LEA.HI R5, R0, R0, RZ, 0x1 ;  /* 0x0000000000057211 */ /* 0x000fc400078f08ff */
[----:B------:R-:W-:Y:S02]  /*0c90*/  SHF.R.S32.HI R8, RZ, 0x5, R8 ;  /* 0x00000005ff087819 */ /* 0x000fe40000011408 */
[----:B------:R-:W-:Y:S01]  /*0ca0*/  LOP3.LUT R3, R3, 0x1ffffffe, RZ, 0xc0, !PT ;  /* 0x1ffffffe03037812 */ /* 0x000fe200078ec0ff */
[----:B------:R-:W-:Y:S01]  /*0cb0*/  IMAD R5, R5, -0x3, R2 ;  /* 0xfffffffd05057824 */ /* 0x000fe200078e0202 */
[----:B------:R-:W-:Y:S01]  /*0cc0*/  LOP3.LUT R12, R12, 0x1ffffffe, RZ, 0xc0, !PT ;  /* 0x1ffffffe0c0c7812 */ /* 0x000fe200078ec0ff */
[----:B------:R-:W-:Y:S01]  /*0cd0*/  IMAD R8, R8, 0x10, R9 ;  /* 0x0000001008087824 */ /* 0x000fe200078e0209 */
[----:B------:R-:W-:Y:S01]  /*0ce0*/  LOP3.LUT R0, R7, 0x7ffffffc, RZ, 0xc0, !PT ;  /* 0x7ffffffc07007812 */ /* 0x000fe200078ec0ff */
[----:B------:R-:W-:Y:S02]  /*0cf0*/  IMAD.IADD R3, R4, 0x1, -R3 ;  /* 0x0000000104037824 */ /* 0x000fe400078e0a03 */
[----:B------:R-:W-:Y:S02]  /*0d00*/  IMAD.IADD R11, R11, 0x1, -R12 ;  /* 0x000000010b0b7824 */ /* 0x000fe400078e0a0c */
[----:B------:R-:W-:-:S02]  /*0d10*/  IMAD R156, R5, 0x40, R8 ;  /* 0x00000040059c7824 */ /* 0x000fc400078e0208 */
[----:B------:R-:W-:Y:S02]  /*0d20*/  IMAD R157, R3, 0x8, R6 ;  /* 0x00000008039d7824 */ /* 0x000fe400078e0206 */
[----:B------:R-:W-:Y:S02]  /*0d30*/  IMAD.IADD R19, R19, 0x1, -R0 ;  /* 0x0000000113137824 */ /* 0x000fe400078e0a00 */
[----:B------:R-:W-:-:S07]  /*0d40*/  IMAD R22, R11, 0x8, R156 ;  /* 0x000000080b167824 */ /* 0x000fce00078e029c */
.L_x_943:
[----:B------:R-:W-:Y:S01]  /*0d50*/  ULDC.64 UR6, c[0x0][0xa28] ;  /* 0x00028a0000067ab9 */ /* 0x000fe20000000a00 */
[----:B------:R-:W-:Y:S01]  /*0d60*/  IMAD.MOV.U32 R0, RZ, RZ, RZ ;  /* 0x000000ffff007224 */ /* 0x000fe200078e00ff */
[----:B------:R-:W-:-:S04]  /*0d70*/  UISETP.NE.U32.AND UP0, UPT, UR6, URZ, UPT ;  /* 0x0000003f0600728c */ /* 0x000fc8000bf05070 */
[----:B------:R-:W-:-:S03]  /*0d80*/  UISETP.NE.AND.EX UP0, UPT, UR7, URZ, UPT, UP0 ;  /* 0x0000003f0700728c */ /* 0x000fc6000bf05300 */
[----:B------:R-:W-:Y:S02]  /*0d90*/  ULDC.64 UR6, c[0x0][0xa18] ;  /* 0x0002860000067ab9 */ /* 0x000fe40000000a00 */
[----:B------:R-:W-:Y:S01]  /*0da0*/  UISETP.NE.U32.AND UP1, UPT, UR6, URZ, UPT ;  /* 0x0000003f0600728c */ /* 0x000fe2000bf25070 */
[----:B------:R-:W-:-:S03]  /*0db0*/  PLOP3.LUT P0, PT, PT, PT, UP0, 0x80, 0x0 ;  /* 0x000000000000781c */ /* 0x000fc60003f0f008 */
[----:B------:R-:W-:-:S03]  /*0dc0*/  UISETP.NE.AND.EX UP1, UPT, UR7, URZ, UPT, UP1 ;  /* 0x0000003f0700728c */ /* 0x000fc6000bf25310 */
[----:B------:R-:W-:Y:S02]  /*0dd0*/  @UP0 ULDC.64 UR6, c[0x0][0xa28] ;  /* 0x00028a0000060ab9 */ /* 0x000fe40000000a00 */
[----:B------:R-:W-:Y:S01]  /*0de0*/  @UP0 UIMAD.WIDE UR6, UR48, 0x4, UR6 ;  /* 0x00000004300608a5 */ /* 0x000fe2000f8e0206 */
[----:B------:R-:W-:-:S05]  /*0df0*/  PLOP3.LUT P2, PT, PT, PT, UP1, 0x80, 0x0 ;  /* 0x000000000000781c */ /* 0x000fca0003f4f018 */
[----:B------:R-:W-:Y:S01]  /*0e00*/  @UP1 ULDC.64 UR8, c[0x0][0xa18] ;  /* 0x0002860000081ab9 */ /* 0x000fe20000000a00 */
[----:B012---:R-:W-:Y:S02]  /*0e10*/  IMAD.U32 R4, RZ, RZ, UR6 ;  /* 0x00000006ff047e24 */ /* 0x007fe4000f8e00ff */
[----:B------:R-:W-:Y:S01]  /*0e20*/  IMAD.U32 R5, RZ, RZ, UR7 ;  /* 0x00000007ff057e24 */ /* 0x000fe2000f8e00ff */
[----:B------:R-:W-:Y:S01]  /*0e30*/  @UP1 UIMAD.WIDE UR6, UR48, 0x4, UR8 ;  /* 0x00000004300618a5 */ /* 0x000fe2000f8e0208 */
[----:B------:R-:W-:Y:S02]  /*0e40*/  ULDC UR4, c[0x0][0x288] ;  /* 0x0000a20000047ab9 */ /* 0x000fe40000000800 */
[----:B------:R-:W-:Y:S01]  /*0e50*/  IMAD.U32 R18, RZ, RZ, UR4 ;  /* 0x00000004ff127e24 */ /* 0x000fe2000f8e00ff */
[----:B-----5:R0:W5:Y:S02]  /*0e60*/  @P0 LDG.E R0, desc[UR50][R4.64] ;  /* 0x0000003204000981 */ /* 0x020164000c1e1900 */
[----:B------:R-:W-:Y:S01]  /*0e70*/  IMAD.U32 R6, RZ, RZ, UR6 ;  /* 0x00000006ff067e24 */ /* 0x000fe2000f8e00ff */
[----:B------:R-:W-:Y:S01]  /*0e80*/  ULDC UR4, c[0x0][0x424] ;  /* 0x0001090000047ab9 */ /* 0x000fe20000000800 */
[----:B------:R-:W-:Y:S01]  /*0e90*/  IMAD.U32 R7, RZ, RZ, UR7 ;  /* 0x00000007ff077e24 */ /* 0x000fe2000f8e00ff */
[----:B------:R-:W-:-:S04]  /*0ea0*/  ULDC.64 UR6, c[0x0][0x418] ;  /* 0x0001060000067ab9 */ /* 0x000fc80000000a00 */
[----:B------:R0:W5:Y:S01]  /*0eb0*/  @P2 LDG.E R18, desc[UR50][R6.64] ;  /* 0x0000003206122981 */ /* 0x000162000c1e1900 */
[----:B------:R-:W-:-:S04]  /*0ec0*/  UISETP.NE.U32.AND UP0, UPT, UR6, URZ, UPT ;  /* 0x0000003f0600728c */ /* 0x000fc8000bf05070 */
[----:B------:R-:W-:-:S03]  /*0ed0*/  UISETP.NE.AND.EX UP0, UPT, UR7, URZ, UPT, UP0 ;  /* 0x0000003f0700728c */ /* 0x000fc6000bf05300 */
[----:B------:R-:W-:Y:S01]  /*0ee0*/  ULDC.64 UR6, c[0x0][0xa20] ;  /* 0x0002880000067ab9 */ /* 0x000fe20000000a00 */
[----:B------:R-:W-:Y:S01]  /*0ef0*/  USEL UR4, UR4, 0x1, UP0 ;  /* 0x0000000104047887 */ /* 0x000fe20008000000 */
[----:B------:R-:W-:Y:S01]  /*0f00*/  ISETP.NE.U32.AND P1, PT, RZ, UR6, PT ;  /* 0x00000006ff007c0c */ /* 0x000fe2000bf25070 */
[----:B------:R-:W-:Y:S02]  /*0f10*/  ULDC UR6, c[0x0][0x2f0] ;  /* 0x0000bc0000067ab9 */ /* 0x000fe40000000800 */
[----:B------:R-:W-:Y:S01]  /*0f20*/  UIMAD UR4, UR4, UR6, URZ ;  /* 0x00000006040472a4 */ /* 0x000fe2000f8e023f */
[----:B------:R-:W-:Y:S01]  /*0f30*/  ISETP.NE.AND.EX P1, PT, RZ, UR7, PT, P1 ;  /* 0x00000007ff007c0c */ /* 0x000fe2000bf25310 */
[----:B0-----:R-:W-:-:S12]  /*0f40*/  @P2 BRA `(.L_x_852) ;  /* 0x00000000002c2947 */ /* 0x001fd80003800000 */
        /* <DEDUP_REMOVED lines=8> */
[----:B-----5:R-:W2:Y:S04]  /*0fd0*/  LDG.E R18, desc[UR50][R4.64] ;  /* 0x0000003204127981 */ /* 0x020ea8000c1e1900 */
[----:B------:R-:W2:Y:S02]  /*0fe0*/  LDG.E R3, desc[UR50][R4.64+0x4] ;  /* 0x0000043204037981 */ /* 0x000ea4000c1e1900 */
[----:B--2---:R-:W-:-:S07]  /*0ff0*/  IMAD.IADD R18, R3, 0x1, -R18 ;  /* 0x0000000103127824 */ /* 0x004fce00078e0a12 */
.L_x_852:
[----:B------:R-:W-:Y:S01]  /*1000*/  IMAD.U32 R17, RZ, RZ, UR4 ;  /* 0x00000004ff117e24 */ /* 0x000fe2000f8e00ff */
[----:B------:R-:W-:Y:S01]  /*1010*/  UMOV UR39, UR49 ;  /* 0x0000003100277c82 */ /* 0x000fe20008000000 */
[----:B------:R-:W-:Y:S01]  /*1020*/  UMOV UR40, UR48 ;  /* 0x0000003000287c82 */ /* 0x000fe20008000000 */
[----:B------:R-:W-:Y:S05]  /*1030*/  @!P1 BRA `(.L_x_853) ;  /* 0x0000000000189947 */ /* 0x000fea0003800000 */
[----:B------:R-:W-:Y:S02]  /*1040*/  ULDC.64 UR6, c[0x0][0xa20] ;  /* 0x0002880000067ab9 */ /* 0x000fe40000000a00 */
[----:B------:R-:W-:-:S06]  /*1050*/  UIMAD.WIDE UR6, UR48, 0x4, UR6 ;  /* 0x00000004300678a5 */ /* 0x000fcc000f8e0206 */
[----:B------:R-:W-:Y:S02]  /*1060*/  IMAD.U32 R4, RZ, RZ, UR6 ;  /* 0x00000006ff047e24 */ /* 0x000fe4000f8e00ff */
[----:B------:R-:W-:-:S05]  /*1070*/  IMAD.U32 R5, RZ, RZ, UR7 ;  /* 0x00000007ff057e24 */ /* 0x000fca000f8e00ff */
[----:B------:R0:W5:Y:S01]  /*1080*/  LDG.E R17, desc[UR50][R4.64] ;  /* 0x0000003204117981 */ /* 0x000162000c1e1900 */
[----:B------:R-:W-:Y:S05]  /*1090*/  BRA `(.L_x_854) ;  /* 0x00000000002c7947 */ /* 0x000fea0003800000 */
.L_x_853:
        /* <DEDUP_REMOVED lines=9> */
[----:B------:R-:W2:Y:S02]  /*1130*/  LDG.E R6, desc[UR50][R4.64+0x4] ;  /* 0x0000043204067981 */ /* 0x000ea4000c1e1900 */
[----:B--2---:R-:W-:-:S07]  /*1140*/  IMAD.IADD R17, R6, 0x1, -R17 ;  /* 0x0000000106117824 */ /* 0x004fce00078e0a11 */
.L_x_854:
[----:B------:R-:W-:Y:S01]  /*1150*/  ULDC.64 UR8, c[0x0][0x990] ;  /* 0x0002640000087ab9 */ /* 0x000fe20000000a00 */
[----:B------:R-:W-:Y:S01]  /*1160*/  ULDC.64 UR6, c[0x0][0x998] ;  /* 0x0002660000067ab9 */ /* 0x000fe20000000a00 */
[----:B------:R-:W-:Y:S01]  /*1170*/  UISETP.NE.U32.AND UP0, UPT, UR8, URZ, UPT ;  /* 0x0000003f0800728c */ /* 0x000fe2000bf05070 */
[----:B------:R-:W-:Y:S01]  /*1180*/  IMAD.MOV.U32 R8, RZ, RZ, 0x3f800000 ;  /* 0x3f800000ff087424 */ /* 0x000fe200078e00ff */
[----:B------:R-:W-:Y:S01]  /*1190*/  UISETP.NE.U32.AND UP1, UPT, UR6, URZ, UPT ;  /* 0x0000003f0600728c */ /* 0x000fe2000bf25070 */
[----:B------:R-:W-:Y:S01]  /*11a0*/  IMAD.MOV.U32 R3, RZ, RZ, 0x3f800000 ;  /* 0x3f800000ff037424 */ /* 0x000fe200078e00ff */
[----:B------:R-:W-:Y:S01]  /*11b0*/  UISETP.NE.AND.EX UP0, UPT, UR9, URZ, UPT, UP0 ;  /* 0x0000003f0900728c */ /* 0x000fe2000bf05300 */
[----:B------:R-:W1:Y:S01]  /*11c0*/  LDC R9, c[0x0][0x448] ;  /* 0x00011200ff097b82 */ /* 0x000e620000000800 */
[----:B------:R-:W-:-:S04]  /*11d0*/  UISETP.NE.AND.EX UP1, UPT, UR7, URZ, UPT, UP1 ;  /* 0x0000003f0700728c */ /* 0x000fc8000bf25310 */
[----:B------:R-:W-:Y:S02]  /*11e0*/  PLOP3.LUT P0, PT, PT, PT, UP0, 0x80, 0x0 ;  /* 0x000000000000781c */ /* 0x000fe40003f0f008 */
[----:B------:R-:W-:Y:S01]  /*11f0*/  PLOP3.LUT P1, PT, PT, PT, UP1, 0x80, 0x0 ;  /* 0x000000000000781c */ /* 0x000fe20003f2f018 */
[----:B------:R-:W2:Y:S02]  /*1200*/  LDC.64 R12, c[0x0][0x9e0] ;  /* 0x00027800ff0c7b82 */ /* 0x000ea40000000a00 */
[----:B------:R-:W-:Y:S02]  /*1210*/  @UP0 USHF.R.S32.HI UR4, URZ, 0x1f, UR48 ;  /* 0x0000001f3f040899 */ /* 0x000fe40008011430 */
[----:B------:R-:W-:Y:S01]  /*1220*/  @UP1 USHF.R.S32.HI UR15, URZ, 0x1f, UR48 ;  /* 0x0000001f3f0f1899 */ /* 0x000fe20008011430 */
[----:B------:R-:W-:Y:S01]  /*1230*/  @UP0 ULDC.64 UR12, c[0x0][0x9a8] ;  /* 0x00026a00000c0ab9 */ /* 0x000fe20000000a00 */
[----:B------:R-:W-:Y:S01]  /*1240*/  @UP1 ULDC.64 UR16, c[0x0][0x9b8] ;  /* 0x00026e0000101ab9 */ /* 0x000fe20000000a00 */
[----:B------:R-:W-:-:S02]  /*1250*/  @UP0 UIMAD UR4, UR4, UR12, URZ ;  /* 0x0000000c040402a4 */ /* 0x000fc4000f8e023f */
[----:B------:R-:W-:Y:S02]  /*1260*/  @UP1 UIMAD UR15, UR15, UR16, URZ ;  /* 0x000000100f0f12a4 */ /* 0x000fe4000f8e023f */
[----:B------:R-:W-:Y:S02]  /*1270*/  @UP0 UIMAD UR14, UR48, UR13, UR4 ;  /* 0x0000000d300e02a4 */ /* 0x000fe4000f8e0204 */
[----:B------:R-:W-:Y:S02]  /*1280*/  @UP0 UIMAD.WIDE.U32 UR10, UR48, UR12, URZ ;  /* 0x0000000c300a02a5 */ /* 0x000fe4000f8e003f */
[----:B------:R-:W-:Y:S02]  /*1290*/  @UP0 USHF.R.S32.HI UR4, URZ, 0x1f, UR49 ;  /* 0x0000001f3f040899 */ /* 0x000fe40008011431 */
[----:B------:R-:W-:Y:S02]  /*12a0*/  @UP1 UIMAD.WIDE.U32 UR12, UR48, UR16, URZ ;  /* 0x00000010300c12a5 */ /* 0x000fe4000f8e003f */
[----:B------:R-:W-:-:S02]  /*12b0*/  @UP1 UIMAD UR15, UR48, UR17, UR15 ;  /* 0x00000011300f12a4 */ /* 0x000fc4000f8e020f */
[----:B------:R-:W-:Y:S01]  /*12c0*/  @UP1 USHF.R.S32.HI UR20, URZ, 0x1f, UR49 ;  /* 0x0000001f3f141899 */ /* 0x000fe20008011431 */
[----:B------:R-:W-:Y:S01]  /*12d0*/  @UP0 ULDC.64 UR16, c[0x0][0x9b0] ;  /* 0x00026c0000100ab9 */ /* 0x000fe20000000a00 */
[----:B------:R-:W-:Y:S01]  /*12e0*/  @UP1 ULDC.64 UR18, c[0x0][0x9c0] ;  /* 0x0002700000121ab9 */ /* 0x000fe20000000a00 */
[----:B------:R-:W-:Y:S02]  /*12f0*/  @UP0 UIMAD UR4, UR4, UR16, URZ ;  /* 0x00000010040402a4 */ /* 0x000fe4000f8e023f */
[----:B------:R-:W-:Y:S02]  /*1300*/  @UP0 UIADD3 UR11, UR11, UR14, URZ ;  /* 0x0000000e0b0b0290 */ /* 0x000fe4000fffe03f */
[----:B------:R-:W-:Y:S02]  /*1310*/  @UP1 UIMAD UR14, UR20, UR18, URZ ;  /* 0x00000012140e12a4 */ /* 0x000fe4000f8e023f */
[----:B------:R-:W-:Y:S02]  /*1320*/  @UP1 UIADD3 UR13, UR13, UR15, URZ ;  /* 0x0000000f0d0d1290 */ /* 0x000fe4000fffe03f */
[----:B------:R-:W-:-:S02]  /*1330*/  @UP0 UIMAD UR4, UR49, UR17, UR4 ;  /* 0x00000011310402a4 */ /* 0x000fc4000f8e0204 */
[----:B------:R-:W-:Y:S02]  /*1340*/  @UP0 UIMAD.WIDE.U32 UR10, UR49, UR16, UR10 ;  /* 0x00000010310a02a5 */ /* 0x000fe4000f8e000a */
[----:B------:R-:W-:Y:S02]  /*1350*/  @UP1 UIMAD UR14, UR49, UR19, UR14 ;  /* 0x00000013310e12a4 */ /* 0x000fe4000f8e020e */
[----:B------:R-:W-:Y:S02]  /*1360*/  @UP1 UIMAD.WIDE.U32 UR12, UR49, UR18, UR12 ;  /* 0x00000012310c12a5 */ /* 0x000fe4000f8e000c */
[----:B------:R-:W-:Y:S02]  /*1370*/  @UP0 UIADD3 UR11, UR11, UR4, URZ ;  /* 0x000000040b0b0290 */ /* 0x000fe4000fffe03f */
[----:B------:R-:W-:Y:S02]  /*1380*/  @UP0 ULEA UR8, UP2, UR10, UR8, 0x2 ;  /* 0x000000080a080291 */ /* 0x000fe4000f84103f */
[----:B------:R-:W-:-:S02]  /*1390*/  @UP1 UIADD3 UR4, UR13, UR14, URZ ;  /* 0x0000000e0d041290 */ /* 0x000fc4000fffe03f */
[----:B------:R-:W-:Y:S02]  /*13a0*/  @UP1 ULEA UR6, UP3, UR12, UR6, 0x2 ;  /* 0x000000060c061291 */ /* 0x000fe4000f86103f */
[----:B------:R-:W-:Y:S01]  /*13b0*/  @UP0 ULEA.HI.X UR9, UR10, UR9, UR11, 0x2, UP2 ;  /* 0x000000090a090291 */ /* 0x000fe200090f140b */
[----:B0-----:R-:W-:Y:S01]  /*13c0*/  IMAD.U32 R4, RZ, RZ, UR8 ;  /* 0x00000008ff047e24 */ /* 0x001fe2000f8e00ff */
[----:B------:R-:W-:Y:S02]  /*13d0*/  @UP1 ULEA.HI.X UR7, UR12, UR7, UR4, 0x2, UP3 ;  /* 0x000000070c071291 */ /* 0x000fe400098f1404 */
[----:B------:R-:W-:Y:S02]  /*13e0*/  IMAD.U32 R6, RZ, RZ, UR6 ;  /* 0x00000006ff067e24 */ /* 0x000fe4000f8e00ff */
[----:B------:R-:W-:Y:S02]  /*13f0*/  IMAD.U32 R5, RZ, RZ, UR9 ;  /* 0x00000009ff057e24 */ /* 0x000fe4000f8e00ff */
[----:B------:R-:W-:-:S03]  /*1400*/  IMAD.U32 R7, RZ, RZ, UR7 ;  /* 0x00000007ff077e24 */ /* 0x000fc6000f8e00ff */
[----:B------:R0:W3:Y:S04]  /*1410*/  @P0 LDG.E R8, desc[UR50][R4.64] ;  /* 0x0000003204080981 */ /* 0x0000e8000c1e1900 */
[----:B------:R-:W3:Y:S01]  /*1420*/  @P1 LDG.E R3, desc[UR50][R6.64] ;  /* 0x0000003206031981 */ /* 0x000ee2000c1e1900 */
[----:B-1----:R-:W-:Y:S01]  /*1430*/  ISETP.NE.AND P1, PT, R9, 0x1, PT ;  /* 0x000000010900780c */ /* 0x002fe20003f25270 */
[----:B------:R-:W-:Y:S01]  /*1440*/  UIMAD UR41, UR5, 0xc0, URZ ;  /* 0x000000c0052978a4 */ /* 0x000fe2000f8e023f */
[----:B--2---:R-:W-:Y:S01]  /*1450*/  ISETP.GE.AND P2, PT, R13, 0x1, PT ;  /* 0x000000010d00780c */ /* 0x004fe20003f46270 */
[----:B-----5:R-:W-:Y:S01]  /*1460*/  IMAD.IADD R17, R17, 0x1, -R0 ;  /* 0x0000000111117824 */ /* 0x020fe200078e0a00 */
[----:B------:R-:W-:Y:S01]  /*1470*/  ULDC UR5, c[0x0][0x988] ;  /* 0x0002620000057ab9 */ /* 0x000fe20000000800 */
[----:B------:R-:W-:-:S03]  /*1480*/  UIADD3 UR4, UR41, 0xbf, URZ ;  /* 0x000000bf29047890 */ /* 0x000fc6000fffe03f */
[----:B------:R-:W-:-:S05]  /*1490*/  IADD3 R0, R17, 0x1, -R18 ;  /* 0x0000000111007810 */ /* 0x000fca0007ffe812 */
[----:B------:R-:W0:Y:S08]  /*14a0*/  @P1 LDC R9, c[0x0][0x44c] ;  /* 0x00011300ff091b82 */ /* 0x000e300000000800 */
[----:B------:R-:W1:Y:S01]  /*14b0*/  @P1 LDC R11, c[0x0][0x450] ;  /* 0x00011400ff0b1b82 */ /* 0x000e620000000800 */
[----:B0-----:R-:W-:-:S04]  /*14c0*/  @P1 IMAD.HI.U32 R4, R9, UR4, RZ ;  /* 0x0000000409041c27 */ /* 0x001fc8000f8e00ff */
[----:B---3--:R-:W-:-:S04]  /*14d0*/  FMUL.FTZ R3, R8, R3 ;  /* 0x0000000308037220 */ /* 0x008fc80000410000 */
[----:B------:R-:W-:Y:S01]  /*14e0*/  FMUL.FTZ R5, R3, UR5 ;  /* 0x0000000503057c20 */ /* 0x000fe20008410000 */
[----:B------:R-:W-:Y:S01]  /*14f0*/  IMAD.U32 R3, RZ, RZ, UR4 ;  /* 0x00000004ff037e24 */ /* 0x000fe2000f8e00ff */
[----:B-1----:R-:W-:-:S03]  /*1500*/  @P1 SHF.R.U32.HI R3, RZ, R11, R4 ;  /* 0x0000000bff031219 */ /* 0x002fc60000011604 */
[----:B------:R-:W-:Y:S02]  /*1510*/  R2UR UR42, R5 ;  /* 0x00000000052a72ca */ /* 0x000fe400000e0000 */
[----:B------:R-:W-:-:S04]  /*1520*/  IMAD.IADD R7, R0, 0x1, R3 ;  /* 0x0000000100077824 */ /* 0x000fc800078e0203 */
[----:B------:R-:W-:Y:S01]  /*1530*/  IMAD.IADD R0, R7, 0x1, R12 ;  /* 0x0000000107007824 */ /* 0x000fe200078e020c */
[----:B------:R-:W-:Y:S08]  /*1540*/  @!P2 BRA `(.L_x_855) ;  /* 0x000000000040a947 */ /* 0x000ff00003800000 */
        /* <DEDUP_REMOVED lines=10> */
.L_x_856:
[----:B------:R-:W-:-:S13]  /*15f0*/  ISETP.NE.AND P0, PT, R13, 0x1, PT ;  /* 0x000000010d00780c */ /* 0x000fda0003f05270 */
[----:B------:R-:W0:Y:S02]  /*1600*/  @P0 LDC.64 R4, c[0x0][0x9e8] ;  /* 0x00027a00ff040b82 */ /* 0x000e240000000a00 */
[----:B0-----:R-:W-:-:S05]  /*1610*/  @P0 IMAD.HI.U32 R4, R3, R4, RZ ;  /* 0x0000000403040227 */ /* 0x001fca00078e00ff */
[----:B------:R-:W-:-:S07]  /*1620*/  @P0 SHF.R.U32.HI R3, RZ, R5, R4 ;  /* 0x00000005ff030219 */ /* 0x000fce0000011604 */
.L_x_857:
[----:B------:R-:W-:-:S05]  /*1630*/  IMAD R3, R3, R13, R13 ;  /* 0x0000000d03037224 */ /* 0x000fca00078e020d */
[----:B------:R-:W-:-:S07]  /*1640*/  VIMNMX R0, R0, R3, PT ;  /* 0x0000000300007248 */ /* 0x000fce0003fe0100 */
.L_x_855:
[----:B------:R-:W0:Y:S01]  /*1650*/  @P1 LDC R5, c[0x0][0x44c] ;  /* 0x00011300ff051b82 */ /* 0x000e220000000800 */
[----:B------:R-:W-:Y:S01]  /*1660*/  IMAD.U32 R4, RZ, RZ, UR41 ;  /* 0x00000029ff047e24 */ /* 0x000fe2000f8e00ff */
[----:B------:R-:W-:Y:S01]  /*1670*/  ULDC UR4, c[0x0][0x9dc] ;  /* 0x0002770000047ab9 */ /* 0x000fe20000000800 */
[----:B------:R-:W-:Y:S02]  /*1680*/  VIADD R3, R0, 0x9f ;  /* 0x0000009f00037836 */ /* 0x000fe40000000000 */
[C---:B------:R-:W-:Y:S02]  /*1690*/  IMAD.IADD R105, R17.reuse, 0x1, -R18 ;  /* 0x0000000111697824 */ /* 0x040fe400078e0a12 */
[----:B------:R-:W-:Y:S01]  /*16a0*/  VIADD R0, R17, 0x9f ;  /* 0x0000009f11007836 */ /* 0x000fe20000000000 */
        /* <DEDUP_REMOVED lines=23> */
.L_x_859:
[----:B------:R-:W-:-:S13]  /*1820*/  ISETP.NE.AND P0, PT, R13, 0x1, PT ;  /* 0x000000010d00780c */ /* 0x000fda0003f05270 */
[----:B------:R-:W0:Y:S02]  /*1830*/  @P0 LDC.64 R4, c[0x0][0x9e8] ;  /* 0x00027a00ff040b82 */ /* 0x000e240000000a00 */
[----:B0-----:R-:W-:-:S05]  /*1840*/  @P0 IMAD.HI.U32 R0, R6, R4, RZ ;  /* 0x0000000406000227 */ /* 0x001fca00078e00ff */
[----:B------:R-:W-:-:S07]  /*1850*/  @P0 SHF.R.U32.HI R6, RZ, R5, R0 ;  /* 0x00000005ff060219 */ /* 0x000fce0000011600 */
.L_x_860:
[----:B------:R-:W-:-:S05]  /*1860*/  IMAD R6, R6, R13, RZ ;  /* 0x0000000d06067224 */ /* 0x000fca00078e02ff */
[----:B------:R-:W-:-:S13]  /*1870*/  R2UR UR5, R6 ;  /* 0x00000000060572ca */ /* 0x000fda00000e0000 */
[----:B------:R-:W-:-:S04]  /*1880*/  UISETP.LT.AND UP0, UPT, UR4, UR5, UPT ;  /* 0x000000050400728c */ /* 0x000fc8000bf01270 */
[----:B------:R-:W-:-:S12]  /*1890*/  USEL UR4, UR4, UR5, !UP0 ;  /* 0x0000000504047287 */ /* 0x000fd8000c000000 */
.L_x_858:
[----:B------:R-:W-:Y:S01]  /*18a0*/  UIMAD.WIDE UR4, UR4, 0x66666667, URZ ;  /* 0x66666667040478a5 */ /* 0x000fe2000f8e023f */
[----:B------:R-:W-:Y:S02]  /*18b0*/  PLOP3.LUT P0, PT, PT, PT, PT, 0x80, 0x0 ;  /* 0x000000000000781c */ /* 0x000fe40003f0f070 */
        /* <DEDUP_REMOVED lines=10> */
[----:B------:R-:W-:Y:S01]  /*1960*/  UISETP.LT.AND UP0, UPT, URZ, UR4, UPT ;  /* 0x000000043f00728c */ /* 0x000fe2000bf01270 */
[----:B------:R-:W-:Y:S02]  /*1970*/  CS2R R24, SRZ ;  /* 0x0000000000187805 */ /* 0x000fe4000001ff00 */
[----:B------:R-:W-:Y:S02]  /*1980*/  CS2R R38, SRZ ;  /* 0x0000000000267805 */ /* 0x000fe4000001ff00 */
[----:B------:R-:W-:Y:S01]  /*1990*/  CS2R R26, SRZ ;  /* 0x00000000001a7805 */ /* 0x000fe2000001ff00 */
[----:B------:R-:W-:Y:S01]  /*19a0*/  USEL UR43, URZ, UR4, !UP0 ;  /* 0x000000043f2b7287 */ /* 0x000fe2000c000000 */
[----:B------:R-:W-:-:S02]  /*19b0*/  CS2R R36, SRZ ;  /* 0x0000000000247805 */ /* 0x000fc4000001ff00 */
[----:B------:R-:W-:Y:S02]  /*19c0*/  CS2R R28, SRZ ;  /* 0x00000000001c7805 */ /* 0x000fe4000001ff00 */
[----:B------:R-:W-:Y:S02]  /*19d0*/  CS2R R30, SRZ ;  /* 0x00000000001e7805 */ /* 0x000fe4000001ff00 */
[----:B------:R-:W-:Y:S02]  /*19e0*/  CS2R R32, SRZ ;  /* 0x0000000000207805 */ /* 0x000fe4000001ff00 */
[----:B------:R-:W-:Y:S02]  /*19f0*/  CS2R R56, SRZ ;  /* 0x0000000000387805 */ /* 0x000fe4000001ff00 */
[----:B------:R-:W-:Y:S02]  /*1a00*/  ISETP.GT.AND P1, PT, R104, UR43, PT ;  /* 0x0000002b68007c0c */ /* 0x000fe4000bf24270 */
[----:B------:R-:W-:-:S11]  /*1a10*/  CS2R R58, SRZ ;  /* 0x00000000003a7805 */ /* 0x000fd6000001ff00 */
        /* <DEDUP_REMOVED lines=36> */
.L_x_862:
        /* <DEDUP_REMOVED lines=9> */
.L_x_1043:
[----:B------:R-:W-:Y:S05]  /*1cf0*/  @!P0 BRA `(.L_x_864) ;  /* 0x0000000000048947 */ /* 0x000fea0003800000 */
[----:B------:R-:W-:Y:S01]  /*1d00*/  BPT.TRAP 0x1 ;  /* 0x000000040000795c */ /* 0x000fe20000300000 */
.L_x_864:
[----:B------:R-:W-:Y:S02]  /*1d10*/  IMAD.U32 R5, RZ, RZ, UR37 ;  /* 0x00000025ff057e24 */ /* 0x000fe4000f8e00ff */
[----:B0-----:R-:W-:-:S03]  /*1d20*/  IMAD.U32 R0, RZ, RZ, UR36 ;  /* 0x00000024ff007e24 */ /* 0x001fc6000f8e00ff */
[----:B------:R-:W-:Y:S02]  /*1d30*/  LEA R5, R5, UR45, 0x3 ;  /* 0x0000002d05057c11 */ /* 0x000fe4000f8e18ff */
[----:B------:R-:W-:-:S04]  /*1d40*/  SHF.L.U32 R0, R0, 0x1f, RZ ;  /* 0x0000001f00007819 */ /* 0x000fc800000006ff */
[----:B------:R0:W1:Y:S01]  /*1d50*/  SYNCS.PHASECHK.TRANS64.TRYWAIT P1, [R5+URZ+0x13230], R0 ;  /* 0x01323000050075a7 */ /* 0x000062000802017f */
[----:B------:R-:W-:Y:S05]  /*1d60*/  @!P0 BRA `(.L_x_865) ;  /* 0x0000000000048947 */ /* 0x000fea0003800000 */
[----:B------:R-:W-:Y:S01]  /*1d70*/  BPT.TRAP 0x1 ;  /* 0x000000040000795c */ /* 0x000fe20000300000 */
.L_x_865:
[----:B-1----:R-:W-:Y:S05]  /*1d80*/  @P1 BRA `(.L_x_866) ;  /* 0x0000000000081947 */ /* 0x002fea0003800000 */
[----:B------:R-:W1:Y:S02]  /*1d90*/  SYNCS.PHASECHK.TRANS64.TRYWAIT P1, [R5+URZ+0x13230], R0 ;  /* 0x01323000050075a7 */ /* 0x000e64000802017f */
[----:B-1----:R-:W-:Y:S05]  /*1da0*/  @!P1 BRA `(.L_x_867) ;  /* 0x00000158004c9947 */ /* 0x002fea0003800000 */
.L_x_866:
        /* <DEDUP_REMOVED lines=18> */
[----:B------:R-:W-:-:S02]  /*1ed0*/  UISETP.NE.AND UP0, UPT, UR13, 0x1, UPT ;  /* 0x000000010d00788c */ /* 0x000fc4000bf05270 */
[----:B------:R-:W-:Y:S01]  /*1ee0*/  IMAD.MOV.U32 R3, RZ, RZ, R0 ;  /* 0x000000ffff037224 */ /* 0x000fe200078e0000 */
[----:B------:R-:W-:Y:S01]  /*1ef0*/  ULDC UR21, c[0x0][0x9dc] ;  /* 0x0002770000157ab9 */ /* 0x000fe20000000800 */
[----:B------:R-:W-:Y:S02]  /*1f00*/  UIMAD UR12, UR37, 0x280, UR12 ;  /* 0x00000280250c78a4 */ /* 0x000fe4000f8e020c */
        /* <DEDUP_REMOVED lines=67> */
[----:B------:R-:W0:Y:S01]  /*2340*/  SHFL.IDX PT, R11, R3, RZ, 0x1c1f ;  /* 0x001c1fff030b7589 */ /* 0x000e2200000e0000 */
[----:B------:R-:W-:Y:S01]  /*2350*/  IMAD R4, R104, R5, 0xa1 ;  /* 0x000000a168047424 */ /* 0x000fe200078e0205 */
[----:B------:R-:W-:-:S03]  /*2360*/  @!P3 PRMT R0, RZ, 0x654, R0 ;  /* 0x00000654ff00b816 */ /* 0x000fc60000000000 */
[----:B------:R-:W-:Y:S01]  /*2370*/  IMAD R5, R19, -0x2, R4 ;  /* 0xfffffffe13057824 */ /* 0x000fe200078e0204 */
[----:B------:R-:W-:Y:S01]  /*2380*/  PLOP3.LUT P1, PT, PT, PT, UP1, 0x40, 0x0 ;  /* 0x000000000000781c */ /* 0x000fe20003f2e818 */
[----:B------:R-:W-:Y:S02]  /*2390*/  VIADD R10, R4, 0xffffffff ;  /* 0xffffffff040a7836 */ /* 0x000fe40000000000 */
[----:B------:R-:W-:Y:S01]  /*23a0*/  VIADD R12, R5, 0xffffffff ;  /* 0xffffffff050c7836 */ /* 0x000fe20000000000 */
[----:B------:R-:W-:-:S05]  /*23b0*/  IADD3 R6, -R18, R5, R17 ;  /* 0x0000000512067210 */ /* 0x000fca0007ffe111 */
[C---:B------:R-:W-:Y:S02]  /*23c0*/  VIADD R9, R6.reuse, UR6 ;  /* 0x0000000606097c36 */ /* 0x040fe40008000000 */
[----:B------:R-:W-:-:S04]  /*23d0*/  VIADD R6, R6, UR10 ;  /* 0x0000000a06067c36 */ /* 0x000fc80008000000 */
[----:B0-----:R-:W-:Y:S01]  /*23e0*/  IMAD.IADD R4, R6, 0x1, R11 ;  /* 0x0000000106047824 */ /* 0x001fe200078e020b */
[----:B------:R-:W-:Y:S02]  /*23f0*/  WARPGROUP.DEPBAR.LE gsb0, 0x0 ;  /* 0x00008000000079c5 */ /* 0x000fe40000010000 */
[----:B------:R0:W-:Y:S02]  /*2400*/  @!P3 SYNCS.ARRIVE.TRANS64.RED.A1T0 RZ, [R0+URZ], RZ ;  /* 0x000000ff00ffb9a7 */ /* 0x0001e4000810043f */
[----:B0-----:R-:W-:-:S04]  /*2410*/  IMAD R0, R104, -0xa0, R17 ;  /* 0xffffff6068007824 */ /* 0x001fc800078e0211 */
[----:B------:R-:W-:-:S04]  /*2420*/  VIADD R0, R0, 0xa0 ;  /* 0x000000a000007836 */ /* 0x000fc80000000000 */
[----:B------:R-:W-:-:S05]  /*2430*/  IMAD R8, R19, -0x2, R0 ;  /* 0xfffffffe13087824 */ /* 0x000fca00078e0200 */
[----:B------:R-:W-:Y:S01]  /*2440*/  VIADDMNMX R0, R11, R9, R8, PT ;  /* 0x000000090b007246 */ /* 0x000fe20003800108 */
[----:B------:R-:W-:Y:S06]  /*2450*/  @P1 BRA `(.L_x_868) ;  /* 0x0000000000541947 */ /* 0x000fec0003800000 */
[----:B------:R-:W-:Y:S01]  /*2460*/  IADD3 R5, -R18, R17, R11 ;  /* 0x0000001112057210 */ /* 0x000fe20007ffe10b */
        /* <DEDUP_REMOVED lines=11> */
.L_x_870:
[----:B------:R-:W-:-:S06]  /*2520*/  UISETP.NE.AND UP2, UPT, UR7, 0x1, UPT ;  /* 0x000000010700788c */ /* 0x000fcc000bf45270 */
[----:B------:R-:W-:-:S05]  /*2530*/  PLOP3.LUT P1, PT, PT, PT, UP2, 0x80, 0x0 ;  /* 0x000000000000781c */ /* 0x000fca0003f2f028 */
[----:B------:R-:W-:-:S08]  /*2540*/  @UP2 ULDC.64 UR10, c[0x0][0x9e8] ;  /* 0x00027a00000a2ab9 */ /* 0x000fd00000000a00 */
[----:B------:R-:W-:-:S05]  /*2550*/  @P1 IMAD.HI.U32 R11, R5, UR10, RZ ;  /* 0x0000000a050b1c27 */ /* 0x000fca000f8e00ff */
[----:B------:R-:W-:-:S07]  /*2560*/  @P1 SHF.R.U32.HI R5, RZ, UR11, R11 ;  /* 0x0000000bff051c19 */ /* 0x000fce000801160b */
.L_x_871:
[----:B------:R-:W-:Y:S05]  /*2570*/  BSYNC B0 ;  /* 0x0000000000007941 */ /* 0x000fea0003800000 */
.L_x_869:
[----:B------:R-:W-:-:S05]  /*2580*/  IMAD R5, R5, UR7, R12 ;  /* 0x0000000705057c24 */ /* 0x000fca000f8e020c */
[----:B------:R-:W-:Y:S02]  /*2590*/  VIMNMX R4, R4, R5, !PT ;  /* 0x0000000504047248 */ /* 0x000fe40007fe0100 */
[----:B------:R-:W-:-:S07]  /*25a0*/  VIADDMNMX R0, R5, UR7, R0, PT ;  /* 0x0000000705007c46 */ /* 0x000fce000b800100 */
.L_x_868:
        /* <DEDUP_REMOVED lines=248> */
.L_x_874:
[----:B------:R-:W-:-:S06]  /*3530*/  UISETP.NE.AND UP2, UPT, UR7, 0x1, UPT ;  /* 0x000000010700788c */ /* 0x000fcc000bf45270 */
[----:B------:R-:W-:-:S05]  /*3540*/  PLOP3.LUT P6, PT, PT, PT, UP2, 0x80, 0x0 ;  /* 0x000000000000781c */ /* 0x000fca0003fcf028 */
[----:B------:R-:W-:-:S08]  /*3550*/  @UP2 ULDC.64 UR10, c[0x0][0x9e8] ;  /* 0x00027a00000a2ab9 */ /* 0x000fd00000000a00 */
[----:B------:R-:W-:Y:S01]  /*3560*/  @P6 IMAD.HI.U32 R4, R3, UR10, RZ ;  /* 0x0000000a03046c27 */ /* 0x000fe2000f8e00ff */
[----:B------:R-:W-:-:S13]  /*3570*/  PLOP3.LUT P6, PT, PT, PT, UP2, 0x80, 0x0 ;  /* 0x000000000000781c */ /* 0x000fda0003fcf028 */
[----:B------:R-:W-:-:S07]  /*3580*/  @P6 SHF.R.U32.HI R3, RZ, UR11, R4 ;  /* 0x0000000bff036c19 */ /* 0x000fce0008011604 */
.L_x_875:
[----:B------:R-:W-:Y:S05]  /*3590*/  BSYNC B0 ;  /* 0x0000000000007941 */ /* 0x000fea0003800000 */
.L_x_873:
[----:B------:R-:W-:-:S05]  /*35a0*/  IMAD R3, R3, UR7, R12 ;  /* 0x0000000703037c24 */ /* 0x000fca000f8e020c */
[----:B------:R-:W-:Y:S02]  /*35b0*/  VIMNMX R88, R88, R3, !PT ;  /* 0x0000000358587248 */ /* 0x000fe40007fe0100 */
[----:B------:R-:W-:-:S07]  /*35c0*/  VIADDMNMX R0, R3, UR7, R0, PT ;  /* 0x0000000703007c46 */ /* 0x000fce000b800100 */
.L_x_872:
        /* <DEDUP_REMOVED lines=195> */
[----:B------:R-:W-:Y:S02]  /*4200*/  FMNMX.FTZ R15, R95, R14, !PT ;  /* 0x0000000e5f0f7209 */ /* 0x000fe40007810000 */
[----:B------:R-:W-:Y:S02]  /*4210*/  ISETP.GT.AND P1, PT, R88, 0x81, !P6 ;  /* 0x000000815800780c */ /* 0x000fe40007724270 */
[----:B------:R-:W-:Y:S02]  /*4220*/  FMNMX.FTZ R14, R98, R15, !PT ;  /* 0x0000000f620e7209 */ /* 0x000fe40007810000 */
[----:B------:R-:W-:Y:S02]  /*4230*/  ISETP.LT.OR P1, PT, R0, 0x82, P1 ;  /* 0x000000820000780c */ /* 0x000fe40000f21670 */
[----:B------:R-:W-:Y:S02]  /*4240*/  FMNMX.FTZ R21, R99, R14, !PT ;  /* 0x0000000e63157209 */ /* 0x000fe40007810000 */
[----:B------:R-:W-:-:S02]  /*4250*/  FSEL R27, R27, -INF , !P1 ;  /* 0xff8000001b1b7808 */ /* 0x000fc40004800000 */
[----:B------:R-:W-:Y:S02]  /*4260*/  FMNMX.FTZ R20, R102, R21, !PT ;  /* 0x0000001566147209 */ /* 0x000fe40007810000 */
[----:B------:R-:W-:Y:S02]  /*4270*/  FSETP.NEU.FTZ.AND P1, PT, R3, -INF , PT ;  /* 0xff8000000300780b */ /* 0x000fe40003f3d000 */
[----:B------:R-:W-:Y:S02]  /*4280*/  FMNMX.FTZ R21, R103, R20, !PT ;  /* 0x0000001467157209 */ /* 0x000fe40007810000 */
[----:B------:R-:W-:Y:S02]  /*4290*/  FSEL R106, R106, RZ, P1 ;  /* 0x000000ff6a6a7208 */ /* 0x000fe40000800000 */
[----:B------:R-:W-:Y:S02]  /*42a0*/  FMNMX.FTZ R20, R74, R21, !PT ;  /* 0x000000154a147209 */ /* 0x000fe40007810000 */
[----:B------:R-:W-:Y:S01]  /*42b0*/  LOP3.LUT P6, RZ, R16, 0x4000000, RZ, 0xc0, !PT ;  /* 0x0400000010ff7812 */ /* 0x000fe200078cc0ff */
[--C-:B------:R-:W-:Y:S01]  /*42c0*/  FFMA.FTZ R12, R72, UR42, -R106.reuse ;  /* 0x0000002a480c7c23 */ /* 0x100fe2000801086a */
[----:B------:R-:W-:-:S01]  /*42d0*/  FFMA.FTZ R72, R73, UR42, -R106 ;  /* 0x0000002a49487c23 */ /* 0x000fc2000801086a */
[----:B------:R-:W-:Y:S01]  /*42e0*/  FMNMX.FTZ R21, R75, R20, !PT ;  /* 0x000000144b157209 */ /* 0x000fe20007810000 */
[----:B------:R-:W-:-:S01]  /*42f0*/  FFMA.FTZ R73, R77, UR42, -R106 ;  /* 0x0000002a4d497c23 */ /* 0x000fc2000801086a */
[--C-:B------:R-:W-:Y:S01]  /*4300*/  FFMA.FTZ R14, R76, UR42, -R106.reuse ;  /* 0x0000002a4c0e7c23 */ /* 0x100fe2000801086a */
[----:B------:R0:W-:Y:S01]  /*4310*/  MUFU.EX2 R15, R72 ;  /* 0x00000048000f7308 */ /* 0x0001e20000000800 */
[----:B------:R-:W-:-:S01]  /*4320*/  FFMA.FTZ R20, R80, UR42, -R106 ;  /* 0x0000002a50147c23 */ /* 0x000fc2000801086a */
[--C-:B------:R-:W-:Y:S01]  /*4330*/  FFMA.FTZ R80, R81, UR42, -R106.reuse ;  /* 0x0000002a51507c23 */ /* 0x100fe2000801086a */
[----:B------:R-:W-:-:S01]  /*4340*/  FFMA.FTZ R85, R85, UR42, -R106 ;  /* 0x0000002a55557c23 */ /* 0x000fc2000801086a */
[----:B------:R-:W-:Y:S01]  /*4350*/  ISETP.GT.AND P1, PT, R88, 0x88, !P6 ;  /* 0x000000885800780c */ /* 0x000fe20007724270 */
[----:B------:R-:W-:-:S01]  /*4360*/  FFMA.FTZ R4, R5, UR42, -R106 ;  /* 0x0000002a05047c23 */ /* 0x000fc2000801086a */
[----:B------:R-:W-:Y:S01]  /*4370*/  LOP3.LUT P2, RZ, R16, 0x800000, RZ, 0xc0, !PT ;  /* 0x0080000010ff7812 */ /* 0x000fe2000784c0ff */
[----:B------:R-:W-:-:S01]  /*4380*/  FFMA.FTZ R5, R89, UR42, -R106 ;  /* 0x0000002a59057c23 */ /* 0x000fc2000801086a */
[----:B------:R-:W-:Y:S01]  /*4390*/  ISETP.LT.OR P1, PT, R0, 0x89, P1 ;  /* 0x000000890000780c */ /* 0x000fe20000f21670 */
[----:B------:R-:W-:-:S01]  /*43a0*/  FFMA.FTZ R6, R92, UR42, -R106 ;  /* 0x0000002a5c067c23 */ /* 0x000fc2000801086a */
[----:B0-----:R-:W-:Y:S01]  /*43b0*/  FMNMX.FTZ R72, R78, R21, !PT ;  /* 0x000000154e487209 */ /* 0x001fe20007810000 */
[----:B------:R-:W-:Y:S01]  /*43c0*/  MUFU.EX2 R4, R4 ;  /* 0x0000000400047308 */ /* 0x000fe20000000800 */
[----:B------:R-:W-:Y:S01]  /*43d0*/  FSEL R30, R30, -INF , !P1 ;  /* 0xff8000001e1e7808 */ /* 0x000fe20004800000 */
[--C-:B------:R-:W-:Y:S01]  /*43e0*/  FFMA.FTZ R9, R93, UR42, -R106.reuse ;  /* 0x0000002a5d097c23 */ /* 0x100fe2000801086a */
[----:B------:R-:W-:Y:S01]  /*43f0*/  FMNMX.FTZ R21, R79, R72, !PT ;  /* 0x000000484f157209 */ /* 0x000fe20007810000 */
[--C-:B------:R-:W-:Y:S01]  /*4400*/  FFMA.FTZ R8, R96, UR42, -R106.reuse ;  /* 0x0000002a60087c23 */ /* 0x100fe2000801086a */
[----:B------:R-:W-:Y:S01]  /*4410*/  ISETP.GT.AND P1, PT, R88, 0x89, !P2 ;  /* 0x000000895800780c */ /* 0x000fe20005724270 */
[--C-:B------:R-:W-:Y:S01]  /*4420*/  FFMA.FTZ R11, R97, UR42, -R106.reuse ;  /* 0x0000002a610b7c23 */ /* 0x100fe2000801086a */
[----:B------:R-:W-:Y:S01]  /*4430*/  FMNMX.FTZ R72, R82, R21, !PT ;  /* 0x0000001552487209 */ /* 0x000fe20007810000 */
[----:B------:R-:W0:Y:S01]  /*4440*/  MUFU.EX2 R5, R5 ;  /* 0x0000000500057308 */ /* 0x000e220000000800 */
[----:B------:R-:W-:Y:S01]  /*4450*/  ISETP.LT.OR P1, PT, R0, 0x8a, P1 ;  /* 0x0000008a0000780c */ /* 0x000fe20000f21670 */
[--C-:B------:R-:W-:Y:S01]  /*4460*/  FFMA.FTZ R10, R100, UR42, -R106.reuse ;  /* 0x0000002a640a7c23 */ /* 0x100fe2000801086a */
[----:B------:R-:W-:Y:S01]  /*4470*/  FMNMX.FTZ R77, R83, R72, !PT ;  /* 0x00000048534d7209 */ /* 0x000fe20007810000 */
[--C-:B------:R-:W-:Y:S01]  /*4480*/  FFMA.FTZ R72, R84, UR42, -R106.reuse ;  /* 0x0000002a54487c23 */ /* 0x100fe2000801086a */
[----:B------:R-:W-:-:S01]  /*4490*/  FFMA.FTZ R84, R64, UR42, -R106 ;  /* 0x0000002a40547c23 */ /* 0x000fc2000801086a */
[----:B------:R-:W-:Y:S01]  /*44a0*/  FSEL R31, R31, -INF , !P1 ;  /* 0xff8000001f1f7808 */ /* 0x000fe20004800000 */
[----:B------:R-:W-:-:S01]  /*44b0*/  FFMA.FTZ R13, R101, UR42, -R106 ;  /* 0x0000002a650d7c23 */ /* 0x000fc2000801086a */
[----:B------:R-:W-:Y:S01]  /*44c0*/  FMNMX.FTZ R76, R86, R77, !PT ;  /* 0x0000004d564c7209 */ /* 0x000fe20007810000 */
[----:B------:R1:W-:Y:S01]  /*44d0*/  MUFU.EX2 R21, R80 ;  /* 0x0000005000157308 */ /* 0x0003e20000000800 */
[----:B------:R-:W-:Y:S01]  /*44e0*/  LOP3.LUT P6, RZ, R16, 0x8000000, RZ, 0xc0, !PT ;  /* 0x0800000010ff7812 */ /* 0x000fe200078cc0ff */
[--C-:B------:R-:W-:Y:S01]  /*44f0*/  FFMA.FTZ R56, R56, UR42, -R106.reuse ;  /* 0x0000002a38387c23 */ /* 0x100fe2000801086a */
[----:B------:R-:W-:Y:S01]  /*4500*/  FMNMX.FTZ R77, R87, R76, !PT ;  /* 0x0000004c574d7209 */ /* 0x000fe20007810000 */
[--C-:B------:R-:W-:Y:S01]  /*4510*/  FFMA.FTZ R57, R57, UR42, -R106.reuse ;  /* 0x0000002a39397c23 */ /* 0x100fe2000801086a */
[----:B------:R-:W-:Y:S01]  /*4520*/  ISETP.GT.AND P2, PT, R88, 0x99, !P6 ;  /* 0x000000995800780c */ /* 0x000fe20007744270 */
[--C-:B------:R-:W-:Y:S01]  /*4530*/  FFMA.FTZ R44, R44, UR42, -R106.reuse ;  /* 0x0000002a2c2c7c23 */ /* 0x100fe2000801086a */
[----:B------:R-:W-:Y:S01]  /*4540*/  FMNMX.FTZ R76, R58, R77, !PT ;  /* 0x0000004d3a4c7209 */ /* 0x000fe20007810000 */
[----:B------:R-:W-:Y:S01]  /*4550*/  MUFU.EX2 R6, R6 ;  /* 0x0000000600067308 */ /* 0x000fe20000000800 */
[----:B-1----:R-:W-:-:S01]  /*4560*/  FFMA.FTZ R80, R60, UR42, -R106 ;  /* 0x0000002a3c507c23 */ /* 0x002fc2000801086a */
[----:B------:R-:W-:Y:S01]  /*4570*/  ISETP.LT.OR P2, PT, R0, 0x9a, P2 ;  /* 0x0000009a0000780c */ /* 0x000fe20001741670 */
[----:B0-----:R-:W-:-:S01]  /*4580*/  FADD.FTZ R97, R4, R5 ;  /* 0x0000000504617221 */ /* 0x001fc20000010000 */
[----:B------:R-:W-:Y:S01]  /*4590*/  FMNMX.FTZ R81, R59, R76, !PT ;  /* 0x0000004c3b517209 */ /* 0x000fe20007810000 */
[----:B------:R-:W-:-:S01]  /*45a0*/  FFMA.FTZ R45, R45, UR42, -R106 ;  /* 0x0000002a2d2d7c23 */ /* 0x000fc2000801086a */
[----:B------:R-:W-:Y:S01]  /*45b0*/  FSEL R39, R39, -INF , !P2 ;  /* 0xff80000027277808 */ /* 0x000fe20005000000 */
[----:B------:R-:W-:-:S01]  /*45c0*/  FFMA.FTZ R40, R40, UR42, -R106 ;  /* 0x0000002a28287c23 */ /* 0x000fc2000801086a */
[----:B------:R-:W-:Y:S01]  /*45d0*/  FMNMX.FTZ R76, R62, R81, !PT ;  /* 0x000000513e4c7209 */ /* 0x000fe20007810000 */
[----:B------:R0:W-:Y:S01]  /*45e0*/  MUFU.EX2 R77, R85 ;  /* 0x00000055004d7308 */ /* 0x0001e20000000800 */
[----:B------:R-:W-:-:S01]  /*45f0*/  FFMA.FTZ R41, R41, UR42, -R106 ;  /* 0x0000002a29297c23 */ /* 0x000fc2000801086a */
[--C-:B------:R-:W-:Y:S01]  /*4600*/  FFMA.FTZ R52, R52, UR42, -R106.reuse ;  /* 0x0000002a34347c23 */ /* 0x100fe2000801086a */
[----:B------:R-:W-:Y:S01]  /*4610*/  FMNMX.FTZ R81, R63, R76, !PT ;  /* 0x0000004c3f517209 */ /* 0x000fe20007810000 */
[--C-:B------:R-:W-:Y:S01]  /*4620*/  FFMA.FTZ R53, R53, UR42, -R106.reuse ;  /* 0x0000002a35357c23 */ /* 0x100fe2000801086a */
[----:B------:R-:W-:-:S01]  /*4630*/  FFMA.FTZ R48, R48, UR42, -R106 ;  /* 0x0000002a30307c23 */ /* 0x000fc2000801086a */
[--C-:B------:R-:W-:Y:S01]  /*4640*/  FFMA.FTZ R49, R49, UR42, -R106.reuse ;  /* 0x0000002a31317c23 */ /* 0x100fe2000801086a */
[----:B------:R-:W-:Y:S01]  /*4650*/  FMNMX.FTZ R76, R66, R81, !PT ;  /* 0x00000051424c7209 */ /* 0x000fe20007810000 */
[----:B------:R-:W1:Y:S01]  /*4660*/  MUFU.EX2 R9, R9 ;  /* 0x0000000900097308 */ /* 0x000e620000000800 */
[----:B------:R-:W-:-:S01]  /*4670*/  FFMA.FTZ R28, R28, UR42, -R106 ;  /* 0x0000002a1c1c7c23 */ /* 0x000fc2000801086a */
[--C-:B------:R-:W-:Y:S01]  /*4680*/  FFMA.FTZ R29, R29, UR42, -R106.reuse ;  /* 0x0000002a1d1d7c23 */ /* 0x100fe2000801086a */
[----:B------:R-:W-:Y:S01]  /*4690*/  FMNMX.FTZ R81, R67, R76, !PT ;  /* 0x0000004c43517209 */ /* 0x000fe20007810000 */
[--C-:B------:R-:W-:Y:S01]  /*46a0*/  FFMA.FTZ R24, R24, UR42, -R106.reuse ;  /* 0x0000002a18187c23 */ /* 0x100fe2000801086a */
[----:B------:R-:W-:-:S01]  /*46b0*/  FFMA.FTZ R25, R25, UR42, -R106 ;  /* 0x0000002a19197c23 */ /* 0x000fc2000801086a */
[--C-:B------:R-:W-:Y:S01]  /*46c0*/  FFMA.FTZ R36, R36, UR42, -R106.reuse ;  /* 0x0000002a24247c23 */ /* 0x100fe2000801086a */
[----:B------:R-:W-:Y:S01]  /*46d0*/  FMNMX.FTZ R60, R70, R81, !PT ;  /* 0x00000051463c7209 */ /* 0x000fe20007810000 */
[----:B------:R-:W-:Y:S01]  /*46e0*/  MUFU.EX2 R8, R8 ;  /* 0x0000000800087308 */ /* 0x000fe20000000800 */
[----:B------:R-:W-:-:S01]  /*46f0*/  FFMA.FTZ R32, R32, UR42, -R106 ;  /* 0x0000002a20207c23 */ /* 0x000fc2000801086a */
[--C-:B------:R-:W-:Y:S01]  /*4700*/  FFMA.FTZ R33, R33, UR42, -R106.reuse ;  /* 0x0000002a21217c23 */ /* 0x100fe2000801086a */
[----:B0-----:R-:W-:Y:S01]  /*4710*/  FMNMX.FTZ R85, R71, R60, !PT ;  /* 0x0000003c47557209 */ /* 0x001fe20007810000 */
[----:B------:R-:W-:-:S03]  /*4720*/  FFMA.FTZ R60, R61, UR42, -R106 ;  /* 0x0000002a3d3c7c23 */ /* 0x000fc6000801086a */
[----:B------:R-:W-:Y:S01]  /*4730*/  FMNMX.FTZ R76, R42, R85, !PT ;  /* 0x000000552a4c7209 */ /* 0x000fe20007810000 */
[----:B------:R0:W-:Y:S01]  /*4740*/  MUFU.EX2 R81, R80 ;  /* 0x0000005000517308 */ /* 0x0001e20000000800 */
[----:B-1----:R-:W-:Y:S02]  /*4750*/  F2FP.SATFINITE.E4M3.F32.PACK_AB_MERGE_C R152, R9, R6, RZ ;  /* 0x000000060998723e */ /* 0x002fe400048070ff */
[----:B------:R-:W-:Y:S02]  /*4760*/  FMNMX.FTZ R61, R43, R76, !PT ;  /* 0x0000004c2b3d7209 */ /* 0x000fe40007810000 */
[----:B------:R-:W-:Y:S02]  /*4770*/  F2FP.SATFINITE.E4M3.F32.PACK_AB_MERGE_C R152, R5, R4, R152 ;  /* 0x000000040598723e */ /* 0x000fe40004807098 */
[----:B------:R-:W-:Y:S01]  /*4780*/  FMNMX.FTZ R64, R46, R61, !PT ;  /* 0x0000003d2e407209 */ /* 0x000fe20007810000 */
[----:B------:R-:W-:Y:S01]  /*4790*/  MUFU.EX2 R11, R11 ;  /* 0x0000000b000b7308 */ /* 0x000fe20000000800 */
[----:B0-----:R-:W-:-:S02]  /*47a0*/  FFMA.FTZ R80, R68, UR42, -R106 ;  /* 0x0000002a44507c23 */ /* 0x001fc4000801086a */
[----:B------:R-:W-:Y:S01]  /*47b0*/  FMNMX.FTZ R85, R47, R64, !PT ;  /* 0x000000402f557209 */ /* 0x000fe20007810000 */
[----:B------:R-:W-:-:S03]  /*47c0*/  FFMA.FTZ R64, R65, UR42, -R106 ;  /* 0x0000002a41407c23 */ /* 0x000fc6000801086a */
[----:B------:R-:W-:Y:S01]  /*47d0*/  FMNMX.FTZ R76, R50, R85, !PT ;  /* 0x00000055324c7209 */ /* 0x000fe20007810000 */
[----:B------:R-:W-:Y:S03]  /*47e0*/  MUFU.EX2 R10, R10 ;  /* 0x0000000a000a7308 */ /* 0x000fe60000000800 */
[----:B------:R-:W-:-:S04]  /*47f0*/  FMNMX.FTZ R65, R51, R76, !PT ;  /* 0x0000004c33417209 */ /* 0x000fc80007810000 */
[----:B------:R-:W-:Y:S01]  /*4800*/  FMNMX.FTZ R68, R54, R65, !PT ;  /* 0x0000004136447209 */ /* 0x000fe20007810000 */
[----:B------:R-:W0:Y:S03]  /*4810*/  MUFU.EX2 R13, R13 ;  /* 0x0000000d000d7308 */ /* 0x000e260000000800 */
[----:B------:R-:W-:Y:S01]  /*4820*/  FMNMX.FTZ R85, R55, R68, !PT ;  /* 0x0000004437557209 */ /* 0x000fe20007810000 */
[----:B------:R-:W-:-:S03]  /*4830*/  FFMA.FTZ R68, R69, UR42, -R106 ;  /* 0x0000002a45447c23 */ /* 0x000fc6000801086a */
[----:B------:R-:W-:Y:S01]  /*4840*/  FMNMX.FTZ R76, R26, R85, !PT ;  /* 0x000000551a4c7209 */ /* 0x000fe20007810000 */
[----:B------:R-:W-:Y:S03]  /*4850*/  MUFU.EX2 R65, R80 ;  /* 0x0000005000417308 */ /* 0x000fe60000000800 */
[----:B------:R-:W-:-:S04]  /*4860*/  FMNMX.FTZ R69, R27, R76, !PT ;  /* 0x0000004c1b457209 */ /* 0x000fc80007810000 */
[----:B------:R-:W-:Y:S01]  /*4870*/  FMNMX.FTZ R76, R30, R69, !PT ;  /* 0x000000451e4c7209 */ /* 0x000fe20007810000 */
[----:B------:R-:W-:Y:S01]  /*4880*/  MUFU.EX2 R61, R84 ;  /* 0x00000054003d7308 */ /* 0x000fe20000000800 */
[----:B0-----:R-:W-:Y:S02]  /*4890*/  F2FP.SATFINITE.E4M3.F32.PACK_AB_MERGE_C R154, R13, R10, RZ ;  /* 0x0000000a0d9a723e */ /* 0x001fe400048070ff */
[----:B------:R-:W-:Y:S02]  /*48a0*/  FMNMX.FTZ R69, R31, R76, !PT ;  /* 0x0000004c1f457209 */ /* 0x000fe40007810000 */
[----:B------:R-:W-:Y:S02]  /*48b0*/  F2FP.SATFINITE.E4M3.F32.PACK_AB_MERGE_C R154, R11, R8, R154 ;  /* 0x000000080b9a723e */ /* 0x000fe4000480709a */
[----:B------:R-:W-:Y:S01]  /*48c0*/  FMNMX.FTZ R76, R34, R69, !PT ;  /* 0x00000045224c7209 */ /* 0x000fe20007810000 */
[----:B------:R-:W-:Y:S03]  /*48d0*/  MUFU.EX2 R12, R12 ;  /* 0x0000000c000c7308 */ /* 0x000fe60000000800 */
[----:B------:R-:W-:-:S04]  /*48e0*/  FMNMX.FTZ R69, R35, R76, !PT ;  /* 0x0000004c23457209 */ /* 0x000fc80007810000 */
[----:B------:R-:W-:Y:S01]  /*48f0*/  FMNMX.FTZ R0, R38, R69, !PT ;  /* 0x0000004526007209 */ /* 0x000fe20007810000 */
[----:B------:R-:W-:Y:S03]  /*4900*/  MUFU.EX2 R14, R14 ;  /* 0x0000000e000e7308 */ /* 0x000fe60000000800 */
[----:B------:R-:W-:-:S05]  /*4910*/  FMNMX.FTZ R0, R39, R0, !PT ;  /* 0x0000000027007209 */ /* 0x000fca0007810000 */
[----:B------:R-:W0:Y:S01]  /*4920*/  SHFL.BFLY PT, R69, R0, 0x2, 0x1f ;  /* 0x0c401f0000457f89 */ /* 0x000e2200000e0000 */
[----:B------:R-:W1:Y:S08]  /*4930*/  MUFU.EX2 R73, R73 ;  /* 0x0000004900497308 */ /* 0x000e700000000800 */
[----:B------:R-:W-:Y:S08]  /*4940*/  MUFU.EX2 R20, R20 ;  /* 0x0000001400147308 */ /* 0x000ff00000000800 */
[----:B------:R-:W2:Y:S01]  /*4950*/  MUFU.EX2 R72, R72 ;  /* 0x0000004800487308 */ /* 0x000ea20000000800 */
[----:B-1----:R-:W-:-:S04]  /*4960*/  F2FP.SATFINITE.E4M3.F32.PACK_AB_MERGE_C R148, R73, R14, RZ ;  /* 0x0000000e4994723e */ /* 0x002fc800048070ff */
[----:B------:R-:W-:Y:S02]  /*4970*/  F2FP.SATFINITE.E4M3.F32.PACK_AB_MERGE_C R148, R15, R12, R148 ;  /* 0x0000000c0f94723e */ /* 0x000fe40004807094 */
[----:B0-----:R-:W-:Y:S01]  /*4980*/  FMNMX.FTZ R69, R0, R69, !PT ;  /* 0x0000004500457209 */ /* 0x001fe20007810000 */
[----:B------:R-:W-:Y:S04]  /*4990*/  MUFU.EX2 R56, R56 ;  /* 0x0000003800387308 */ /* 0x000fe80000000800 */
[----:B------:R-:W0:Y:S04]  /*49a0*/  SHFL.BFLY PT, R0, R69, 0x1, 0x1f ;  /* 0x0c201f0045007f89 */ /* 0x000e2800000e0000 */
[----:B------:R-:W-:Y:S01]  /*49b0*/  MUFU.EX2 R57, R57 ;  /* 0x0000003900397308 */ /* 0x000fe20000000800 */
[----:B--2---:R-:W-:-:S04]  /*49c0*/  F2FP.SATFINITE.E4M3.F32.PACK_AB_MERGE_C R150, R77, R72, RZ ;  /* 0x000000484d96723e */ /* 0x004fc800048070ff */
[----:B------:R-:W-:-:S03]  /*49d0*/  F2FP.SATFINITE.E4M3.F32.PACK_AB_MERGE_C R150, R21, R20, R150 ;  /* 0x000000141596723e */ /* 0x000fc60004807096 */
[----:B------:R-:W1:Y:S08]  /*49e0*/  MUFU.EX2 R60, R60 ;  /* 0x0000003c003c7308 */ /* 0x000e700000000800 */
[----:B------:R-:W2:Y:S01]  /*49f0*/  MUFU.EX2 R68, R68 ;  /* 0x0000004400447308 */ /* 0x000ea20000000800 */
[----:B0-----:R-:W-:Y:S01]  /*4a00*/  FMNMX.FTZ R0, R69, R0, !PT ;  /* 0x0000000045007209 */ /* 0x001fe20007810000 */
[----:B------:R-:W-:-:S03]  /*4a10*/  IMAD.U32 R69, RZ, RZ, UR42 ;  /* 0x0000002aff457e24 */ /* 0x000fc6000f8e00ff */
[C---:B------:R-:W-:Y:S01]  /*4a20*/  FSETP.NEU.FTZ.AND P1, PT, R0.reuse, -INF , PT ;  /* 0xff8000000000780b */ /* 0x040fe20003f3d000 */
[----:B------:R-:W-:-:S01]  /*4a30*/  FFMA.FTZ R76, R0, R69, -8 ;  /* 0xc1000000004c7423 */ /* 0x000fc20000010045 */
[----:B------:R-:W-:Y:S01]  /*4a40*/  FFMA.FTZ R69, R37, UR42, -R106 ;  /* 0x0000002a25457c23 */ /* 0x000fe2000801086a */
[----:B------:R-:W-:Y:S01]  /*4a50*/  MUFU.EX2 R64, R64 ;  /* 0x0000004000407308 */ /* 0x000fe20000000800 */
[----:B-1----:R-:W-:Y:S02]  /*4a60*/  F2FP.SATFINITE.E4M3.F32.PACK_AB_MERGE_C R144, R60, R81, RZ ;  /* 0x000000513c90723e */ /* 0x002fe400048070ff */
[----:B------:R-:W-:Y:S02]  /*4a70*/  FSEL R37, R76, RZ, P1 ;  /* 0x000000ff4c257208 */ /* 0x000fe40000800000 */
[----:B------:R-:W-:Y:S02]  /*4a80*/  PLOP3.LUT P1, PT, PT, PT, UP1, 0x40, 0x0 ;  /* 0x000000000000781c */ /* 0x000fe40003f2e818 */
[----:B--2---:R-:W-:Y:S01]  /*4a90*/  F2FP.SATFINITE.E4M3.F32.PACK_AB_MERGE_C R146, R68, R65, RZ ;  /* 0x000000414492723e */ /* 0x004fe200048070ff */
[----:B------:R-:W-:-:S01]  /*4aa0*/  FFMA.FTZ R76, R90, UR42, -R37 ;  /* 0x0000002a5a4c7c23 */ /* 0x000fc20008010825 */
[--C-:B------:R-:W-:Y:S01]  /*4ab0*/  FFMA.FTZ R85, R91, UR42, -R37.reuse ;  /* 0x0000002a5b557c23 */ /* 0x100fe20008010825 */
[----:B------:R-:W-:-:S01]  /*4ac0*/  FFMA.FTZ R80, R94, UR42, -R37 ;  /* 0x0000002a5e507c23 */ /* 0x000fc20008010825 */
[--C-:B------:R-:W-:Y:S01]  /*4ad0*/  FFMA.FTZ R89, R95, UR42, -R37.reuse ;  /* 0x0000002a5f597c23 */ /* 0x100fe20008010825 */
[----:B------:R-:W-:-:S01]  /*4ae0*/  FFMA.FTZ R95, R79, UR42, -R37 ;  /* 0x0000002a4f5f7c23 */ /* 0x000fc20008010825 */
[----:B------:R-:W-:Y:S01]  /*4af0*/  FFMA.FTZ R79, R82, UR42, -R37 ;  /* 0x0000002a524f7c23 */ /* 0x000fe20008010825 */
[----:B------:R-:W-:Y:S01]  /*4b00*/  MUFU.EX2 R76, R76 ;  /* 0x0000004c004c7308 */ /* 0x000fe20000000800 */
[----:B------:R-:W-:-:S01]  /*4b10*/  FADD.FTZ R90, R6, R97 ;  /* 0x00000061065a7221 */ /* 0x000fc20000010000 */
[--C-:B------:R-:W-:Y:S01]  /*4b20*/  FFMA.FTZ R82, R83, UR42, -R37.reuse ;  /* 0x0000002a53527c23 */ /* 0x100fe20008010825 */
[----:B------:R-:W-:-:S01]  /*4b30*/  FFMA.FTZ R83, R86, UR42, -R37 ;  /* 0x0000002a56537c23 */ /* 0x000fc20008010825 */
[--C-:B------:R-:W-:Y:S01]  /*4b40*/  FFMA.FTZ R86, R87, UR42, -R37.reuse ;  /* 0x0000002a57567c23 */ /* 0x100fe20008010825 */
[----:B------:R-:W-:-:S01]  /*4b50*/  FFMA.FTZ R87, R63, UR42, -R37 ;  /* 0x0000002a3f577c23 */ /* 0x000fc20008010825 */
[----:B------:R-:W-:Y:S01]  /*4b60*/  FADD.FTZ R97, R9, R90 ;  /* 0x0000005a09617221 */ /* 0x000fe20000010000 */
[----:B------:R-:W-:-:S01]  /*4b70*/  FFMA.FTZ R63, R66, UR42, -R37 ;  /* 0x0000002a423f7c23 */ /* 0x000fc20008010825 */
[----:B------:R-:W0:Y:S01]  /*4b80*/  MUFU.EX2 R85, R85 ;  /* 0x0000005500557308 */ /* 0x000e220000000800 */
[----:B------:R-:W-:-:S01]  /*4b90*/  FFMA.FTZ R84, R98, UR42, -R37 ;  /* 0x0000002a62547c23 */ /* 0x000fc20008010825 */
[--C-:B------:R-:W-:Y:S01]  /*4ba0*/  FFMA.FTZ R66, R67, UR42, -R37.reuse ;  /* 0x0000002a43427c23 */ /* 0x100fe20008010825 */
[----:B------:R-:W-:-:S01]  /*4bb0*/  FFMA.FTZ R67, R70, UR42, -R37 ;  /* 0x0000002a46437c23 */ /* 0x000fc20008010825 */
[----:B------:R-:W-:Y:S01]  /*4bc0*/  FADD.FTZ R70, R8, R97 ;  /* 0x0000006108467221 */ /* 0x000fe20000010000 */
[----:B------:R-:W-:-:S01]  /*4bd0*/  FFMA.FTZ R91, R99, UR42, -R37 ;  /* 0x0000002a635b7c23 */ /* 0x000fc20008010825 */
        /* <DEDUP_REMOVED lines=20> */
[----:B------:R-:W-:Y:S01]  /*4d20*/  FADD.FTZ R97, R15, R92 ;  /* 0x0000005c0f617221 */ /* 0x000fe20000010000 */
[----:B------:R-:W-:Y:S01]  /*4d30*/  F2FP.SATFINITE.E4M3.F32.PACK_AB_MERGE_C R146, R64, R61, R146 ;  /* 0x0000003d4092723e */ /* 0x000fe20004807092 */
        /* <DEDUP_REMOVED lines=10> */
[--C-:B------:R-:W-:Y:S01]  /*4de0*/  FFMA.FTZ R34, R34, UR42, -R37.reuse ;  /* 0x0000002a22227c23 */ /* 0x100fe20008010825 */
[----:B------:R-:W-:-:S01]  /*4df0*/  FFMA.FTZ R35, R35, UR42, -R37 ;  /* 0x0000002a23237c23 */ /* 0x000fc20008010825 */
[----:B------:R-:W2:Y:S01]  /*4e00*/  MUFU.EX2 R88, R88 ;  /* 0x0000005800587308 */ /* 0x000ea20000000800 */
[----:B0-----:R-:W-:-:S01]  /*4e10*/  FADD.FTZ R6, R84, R71 ;  /* 0x0000004754067221 */ /* 0x001fc20000010000 */
[----:B------:R-:W-:Y:S01]  /*4e20*/  FADD.FTZ R71, R73, R90 ;  /* 0x0000005a49477221 */ /* 0x000fe20000010000 */
[----:B------:R-:W-:-:S01]  /*4e30*/  FFMA.FTZ R38, R38, UR42, -R37 ;  /* 0x0000002a26267c23 */ /* 0x000fc20008010825 */
[----:B------:R-:W-:-:S02]  /*4e40*/  F2FP.SATFINITE.E4M3.F32.PACK_AB_MERGE_C R80, R89, R80, RZ ;  /* 0x000000505950723e */ /* 0x000fc400048070ff */
[----:B------:R-:W-:-:S01]  /*4e50*/  FADD.FTZ R14, R20, R71 ;  /* 0x00000047140e7221 */ /* 0x000fc20000010000 */
[----:B------:R-:W-:Y:S01]  /*4e60*/  F2FP.SATFINITE.E4M3.F32.PACK_AB_MERGE_C R144, R57, R56, R144 ;  /* 0x000000383990723e */ /* 0x000fe20004807090 */
[----:B------:R-:W0:Y:S01]  /*4e70*/  MUFU.EX2 R93, R93 ;  /* 0x0000005d005d7308 */ /* 0x000e220000000800 */
[----:B-1----:R-:W-:-:S01]  /*4e80*/  FADD.FTZ R13, R91, R6 ;  /* 0x000000065b0d7221 */ /* 0x002fc20000010000 */
[----:B------:R-:W-:Y:S01]  /*4e90*/  FFMA.FTZ R6, R46, UR42, -R37 ;  /* 0x0000002a2e067c23 */ /* 0x000fe20008010825 */
[----:B------:R-:W-:-:S05]  /*4ea0*/  F2FP.SATFINITE.E4M3.F32.PACK_AB_MERGE_C R153, R85, R76, R80 ;  /* 0x0000004c5599723e */ /* 0x000fca0004807050 */
[----:B------:R-:W1:Y:S01]  /*4eb0*/  MUFU.EX2 R74, R74 ;  /* 0x0000004a004a7308 */ /* 0x000e620000000800 */
[----:B--2---:R-:W-:-:S01]  /*4ec0*/  FADD.FTZ R10, R88, R13 ;  /* 0x0000000d580a7221 */ /* 0x004fc20000010000 */
[----:B------:R-:W-:-:S04]  /*4ed0*/  FADD.FTZ R13, R21, R14 ;  /* 0x0000000e150d7221 */ /* 0x000fc80000010000 */
[----:B------:R-:W-:Y:S02]  /*4ee0*/  FADD.FTZ R8, R72, R13 ;  /* 0x0000000d48087221 */ /* 0x000fe40000010000 */
        /* <DEDUP_REMOVED lines=24> */
[----:B------:R-:W-:-:S04]  /*5070*/  F2FP.SATFINITE.E4M3.F32.PACK_AB_MERGE_C R78, R95, R78, RZ ;  /* 0x0000004e5f4e723e */ /* 0x000fc800048070ff */
[----:B------:R-:W-:Y:S01]  /*5080*/  F2FP.SATFINITE.E4M3.F32.PACK_AB_MERGE_C R149, R75, R74, R78 ;  /* 0x0000004a4b95723e */ /* 0x000fe2000480704e */
        /* <DEDUP_REMOVED lines=30> */
[----:B0-----:R-:W-:-:S01]  /*5270*/  FADD.FTZ R13, R70, R13 ;  /* 0x0000000d460d7221 */ /* 0x001fc20000010000 */
[----:B------:R-:W-:-:S04]  /*5280*/  F2FP.SATFINITE.E4M3.F32.PACK_AB_MERGE_C R67, R70, R67, RZ ;  /* 0x000000434643723e */ /* 0x000fc800048070ff */
[----:B------:R-:W-:Y:S02]  /*5290*/  F2FP.SATFINITE.E4M3.F32.PACK_AB_MERGE_C R147, R66, R63, R67 ;  /* 0x0000003f4293723e */ /* 0x000fe40004807043 */
        /* <DEDUP_REMOVED lines=87> */
.L_x_877:
[----:B------:R-:W-:-:S11]  /*5810*/  UISETP.NE.AND UP2, UPT, UR7, 0x1, UPT ;  /* 0x000000010700788c */ /* 0x000fd6000bf45270 */
[----:B------:R-:W-:Y:S02]  /*5820*/  @UP2 ULDC.64 UR14, c[0x0][0x9e8] ;  /* 0x00027a00000e2ab9 */ /* 0x000fe40000000a00 */
[----:B------:R-:W-:-:S04]  /*5830*/  UIMAD.WIDE.U32 UR10, UR12, UR14, URZ ;  /* 0x0000000e0c0a72a5 */ /* 0x000fc8000f8e003f */
[----:B------:R-:W-:-:S12]  /*5840*/  @UP2 USHF.R.U32.HI UR12, URZ, UR15, UR11 ;  /* 0x0000000f3f0c2299 */ /* 0x000fd8000801160b */
.L_x_878:
[----:B------:R-:W-:-:S04]  /*5850*/  UIMAD UR7, UR12, UR7, UR7 ;  /* 0x000000070c0772a4 */ /* 0x000fc8000f8e0207 */
[----:B------:R-:W-:-:S04]  /*5860*/  UISETP.LT.AND UP2, UPT, UR6, UR7, UPT ;  /* 0x000000070600728c */ /* 0x000fc8000bf41270 */
[----:B------:R-:W-:-:S12]  /*5870*/  USEL UR6, UR6, UR7, UP2 ;  /* 0x0000000706067287 */ /* 0x000fd80009000000 */
.L_x_876:
        /* <DEDUP_REMOVED lines=27> */
.L_x_897:
[----:B------:R-:W-:-:S04]  /*5a30*/  UIADD3 UR25, UR37, 0x1, URZ ;  /* 0x0000000125197890 */ /* 0x000fc8000fffe03f */
[----:B------:R-:W-:-:S04]  /*5a40*/  UISETP.NE.AND UP2, UPT, UR25, 0x2, UPT ;  /* 0x000000021900788c */ /* 0x000fc8000bf45270 */
[----:B------:R-:W-:Y:S02]  /*5a50*/  USEL UR24, URZ, 0x1, UP2 ;  /* 0x000000013f187887 */ /* 0x000fe40009000000 */
[----:B------:R-:W-:Y:S02]  /*5a60*/  USEL UR25, UR25, URZ, UP2 ;  /* 0x0000003f19197287 */ /* 0x000fe40009000000 */
[----:B------:R-:W-:Y:S01]  /*5a70*/  ULOP3.LUT UR24, UR36, UR24, URZ, 0x3c, !UPT ;  /* 0x0000001824187292 */ /* 0x000fe2000f8e3c3f */
[----:B------:R-:W-:Y:S11]  /*5a80*/  @!P0 BRA `(.L_x_880) ;  /* 0x0000000000048947 */ /* 0x000ff60003800000 */
[----:B------:R-:W-:Y:S01]  /*5a90*/  BPT.TRAP 0x1 ;  /* 0x000000040000795c */ /* 0x000fe20000300000 */
.L_x_880:
[----:B------:R-:W-:Y:S01]  /*5aa0*/  ULEA UR23, UR25, UR45, 0x3 ;  /* 0x0000002d19177291 */ /* 0x000fe2000f8e183f */
[----:B------:R-:W-:-:S05]  /*5ab0*/  IMAD.U32 R8, RZ, RZ, UR24 ;  /* 0x00000018ff087e24 */ /* 0x000fca000f8e00ff */
[----:B------:R-:W-:-:S04]  /*5ac0*/  SHF.L.U32 R8, R8, 0x1f, RZ ;  /* 0x0000001f08087819 */ /* 0x000fc800000006ff */
[----:B------:R0:W1:Y:S01]  /*5ad0*/  SYNCS.PHASECHK.TRANS64.TRYWAIT P1, [UR23+0x13230], R8 ;  /* 0x01323008ff0075a7 */ /* 0x0000620008020157 */
[----:B------:R-:W-:Y:S05]  /*5ae0*/  @!P0 BRA `(.L_x_881) ;  /* 0x0000000000048947 */ /* 0x000fea0003800000 */
[----:B------:R-:W-:Y:S01]  /*5af0*/  BPT.TRAP 0x1 ;  /* 0x000000040000795c */ /* 0x000fe20000300000 */
.L_x_881:
[----:B-1----:R-:W-:Y:S05]  /*5b00*/  @P1 BRA `(.L_x_882) ;  /* 0x0000000000081947 */ /* 0x002fea0003800000 */
[----:B------:R-:W1:Y:S02]  /*5b10*/  SYNCS.PHASECHK.TRANS64.TRYWAIT P1, [UR23+0x13230], R8 ;  /* 0x01323008ff0075a7 */ /* 0x000e640008020157 */
[----:B-1----:R-:W-:Y:S05]  /*5b20*/  @!P1 BRA `(.L_x_883) ;  /* 0x0000011c00009947 */ /* 0x002fea0003800000 */
.L_x_882:
        /* <DEDUP_REMOVED lines=64> */
.L_x_884:
[----:B------:R-:W-:Y:S01]  /*5f30*/  ULEA UR11, UR37, UR45, 0x3 ;  /* 0x0000002d250b7291 */ /* 0x000fe2000f8e183f */
[----:B01----:R-:W-:-:S05]  /*5f40*/  IMAD.U32 R8, RZ, RZ, UR36 ;  /* 0x00000024ff087e24 */ /* 0x003fca000f8e00ff */
[----:B------:R-:W-:-:S04]  /*5f50*/  SHF.L.U32 R8, R8, 0x1f, RZ ;  /* 0x0000001f08087819 */ /* 0x000fc800000006ff */
[----:B------:R0:W1:Y:S01]  /*5f60*/  SYNCS.PHASECHK.TRANS64.TRYWAIT P1, [UR11+0x13250], R8 ;  /* 0x01325008ff0075a7 */ /* 0x000062000802014b */
[----:B------:R-:W-:Y:S05]  /*5f70*/  @!P0 BRA `(.L_x_885) ;  /* 0x0000000000048947 */ /* 0x000fea0003800000 */
[----:B------:R-:W-:Y:S01]  /*5f80*/  BPT.TRAP 0x1 ;  /* 0x000000040000795c */ /* 0x000fe20000300000 */
.L_x_885:
[----:B-1----:R-:W-:Y:S05]  /*5f90*/  @P1 BRA `(.L_x_886) ;  /* 0x0000000000081947 */ /* 0x002fea0003800000 */
[----:B------:R-:W1:Y:S02]  /*5fa0*/  SYNCS.PHASECHK.TRANS64.TRYWAIT P1, [UR11+0x13250], R8 ;  /* 0x01325008ff0075a7 */ /* 0x000e64000802014b */
[----:B-1----:R-:W-:Y:S05]  /*5fb0*/  @!P1 BRA `(.L_x_887) ;  /* 0x0000011400f49947 */ /* 0x002fea0003800000 */
.L_x_886:
[----:B------:R-:W-:Y:S01]  /*5fc0*/  UIADD3 UR6, UR45, 0x1000, URZ ;  /* 0x000010002d067890 */ /* 0x000fe2000fffe03f */
[----:B------:R-:W-:Y:S01]  /*5fd0*/  WARPGROUP.ARRIVE ;  /* 0x00000000000079c5 */ /* 0x000fe20000000000 */
[----:B------:R-:W-:Y:S01]  /*5fe0*/  UMOV UR7, 0xc0000010 ;  /* 0xc000001000077882 */ /* 0x000fe20000000000 */
[----:B------:R-:W-:Y:S01]  /*5ff0*/  PLOP3.LUT P1, PT, PT, PT, UP0, 0x80, 0x0 ;  /* 0x000000000000781c */ /* 0x000fe20003f2f008 */
[----:B------:R-:W-:Y:S01]  /*6000*/  USHF.R.U32.HI UR6, URZ, 0x4, UR6 ;  /* 0x000000043f067899 */ /* 0x000fe20008011606 */
[----:B------:R-:W-:Y:S01]  /*6010*/  PLOP3.LUT P2, PT, PT, PT, UP0, 0x80, 0x0 ;  /* 0x000000000000781c */ /* 0x000fe20003f4f008 */
[----:B------:R-:W-:Y:S01]  /*6020*/  VIADD R20, R22, UR41 ;  /* 0x0000002916147c36 */ /* 0x000fe20008000000 */
[----:B------:R-:W-:Y:S01]  /*6030*/  LOP3.LUT P3, RZ, R23, 0x7f, RZ, 0xc0, !PT ;  /* 0x0000007f17ff7812 */ /* 0x000fe2000786c0ff */
[----:B------:R-:W-:Y:S01]  /*6040*/  ULOP3.LUT UR6, UR6, 0x3fff, URZ, 0xc0, !UPT ;  /* 0x00003fff06067892 */ /* 0x000fe2000f8ec03f */
[----:B------:R-:W-:Y:S02]  /*6050*/  IMAD R15, R4, -0xa0, RZ ;  /* 0xffffff60040f7824 */ /* 0x000fe400078e02ff */
[----:B01----:R-:W-:Y:S01]  /*6060*/  IMAD.U32 R8, RZ, RZ, UR23 ;  /* 0x00000017ff087e24 */ /* 0x003fe2000f8e00ff */
[----:B------:R-:W-:Y:S01]  /*6070*/  ULOP3.LUT UR6, UR6, 0x10000, URZ, 0xfc, !UPT ;  /* 0x0001000006067892 */ /* 0x000fe2000f8efc3f */
[----:B------:R-:W-:-:S03]  /*6080*/  VIADD R10, R15, 0x1 ;  /* 0x000000010f0a7836 */ /* 0x000fc60000000000 */
[----:B------:R-:W-:Y:S01]  /*6090*/  UIMAD UR10, UR37, 0x280, UR6 ;  /* 0x00000280250a78a4 */ /* 0x000fe2000f8e0206 */
[----:B------:R-:W-:-:S03]  /*60a0*/  IMAD R10, R19, -0x2, R10 ;  /* 0xfffffffe130a7824 */ /* 0x000fc600078e020a */
[----:B------:R-:W-:Y:S02]  /*60b0*/  @!P3 VIADD R8, R8, 0x13240 ;  /* 0x000132400808b836 */ /* 0x000fe40000000000 */
[----:B------:R-:W-:Y:S01]  /*60c0*/  IADD3 R13, -R18, R10, R17 ;  /* 0x0000000a120d7210 */ /* 0x000fe20007ffe111 */
[----:B------:R-:W-:Y:S01]  /*60d0*/  UMOV UR6, UR10 ;  /* 0x0000000a00067c82 */ /* 0x000fe20008000000 */
[----:B------:R-:W-:Y:S01]  /*60e0*/  VIADD R10, R10, 0xffffffff ;  /* 0xffffffff0a0a7836 */ /* 0x000fe20000000000 */
[----:B------:R-:W-:Y:S01]  /*60f0*/  QGMMA.64x64x32.F32.E4M3.E4M3 R24, R152, gdesc[UR4], R24, gsb0 ;  /* 0x00e0000498187df3 */ /* 0x000fe20008000818 */
[----:B------:R-:W-:Y:S01]  /*6100*/  UIADD3 UR6, UR10, 0x80, URZ ;  /* 0x000000800a067890 */ /* 0x000fe2000fffe03f */
[----:B------:R-:W-:Y:S01]  /*6110*/  @!P3 PRMT R8, RZ, 0x654, R8 ;  /* 0x00000654ff08b816 */ /* 0x000fe20000000008 */
[----:B------:R-:W-:Y:S01]  /*6120*/  UMOV UR7, 0xc0000010 ;  /* 0xc000001000077882 */ /* 0x000fe20000000000 */
[----:B------:R-:W-:Y:S01]  /*6130*/  VIADD R14, R13, UR22 ;  /* 0x000000160d0e7c36 */ /* 0x000fe20008000000 */
[----:B------:R-:W-:-:S02]  /*6140*/  WARPGROUP.DEPBAR.LE gsb0, 0x0 ;  /* 0x00008000000079c5 */ /* 0x000fc40000010000 */
        /* <DEDUP_REMOVED lines=22> */
[----:B------:R-:W-:-:S04]  /*62b0*/  ULOP3.LUT UR6, URZ, UR21, URZ, 0x33, !UPT ;  /* 0x000000153f067292 */ /* 0x000fc8000f8e333f */
[----:B------:R-:W0:Y:S02]  /*62c0*/  SHFL.IDX PT, R21, R20, RZ, 0x1c1f ;  /* 0x001c1fff14157589 */ /* 0x000e2400000e0000 */
[----:B------:R-:W-:Y:S02]  /*62d0*/  VIADD R13, R13, UR6 ;  /* 0x000000060d0d7c36 */ /* 0x000fe40008000000 */
[--C-:B0-----:R-:W-:Y:S02]  /*62e0*/  IMAD.IADD R12, R14, 0x1, R21.reuse ;  /* 0x000000010e0c7824 */ /* 0x101fe400078e0215 */
[----:B------:R-:W-:Y:S01]  /*62f0*/  IMAD.IADD R11, R13, 0x1, R21 ;  /* 0x000000010d0b7824 */ /* 0x000fe200078e0215 */
[----:B------:R-:W-:Y:S02]  /*6300*/  WARPGROUP.DEPBAR.LE gsb0, 0x0 ;  /* 0x00008000000079c5 */ /* 0x000fe40000010000 */
[----:B------:R0:W-:Y:S01]  /*6310*/  @!P3 SYNCS.ARRIVE.TRANS64.RED.A1T0 RZ, [R8+URZ], RZ ;  /* 0x000000ff08ffb9a7 */ /* 0x0001e2000810043f */
[----:B------:R-:W-:Y:S05]  /*6320*/  @P1 BRA `(.L_x_888) ;  /* 0x0000000000541947 */ /* 0x000fea0003800000 */
[----:B------:R-:W-:Y:S01]  /*6330*/  IADD3 R21, -R18, R17, R21 ;  /* 0x0000001112157210 */ /* 0x000fe20007ffe115 */
[----:B------:R-:W-:Y:S03]  /*6340*/  BSSY B0, `(.L_x_889) ;  /* 0x0000010000007945 */ /* 0x000fe60003800000 */
[----:B------:R-:W-:-:S13]  /*6350*/  ISETP.GT.AND P1, PT, R21, -0x1, PT ;  /* 0xffffffff1500780c */ /* 0x000fda0003f24270 */
[----:B------:R-:W-:Y:S05]  /*6360*/  @P1 BRA `(.L_x_890) ;  /* 0x0000000000201947 */ /* 0x000fea0003800000 */
[----:B------:R-:W-:Y:S01]  /*6370*/  IMAD.U32 R136, RZ, RZ, UR20 ;  /* 0x00000014ff887e24 */ /* 0x000fe2000f8e00ff */
[----:B------:R-:W-:-:S04]  /*6380*/  LOP3.LUT R21, RZ, R21, RZ, 0x33, !PT ;  /* 0x00000015ff157212 */ /* 0x000fc800078e33ff */
[----:B------:R-:W-:-:S13]  /*6390*/  ISETP.NE.AND P1, PT, R136, 0x1, PT ;  /* 0x000000018800780c */ /* 0x000fda0003f25270 */
[----:B0-----:R-:W0:Y:S02]  /*63a0*/  @P1 LDC.64 R8, c[0x0][0x9e8] ;  /* 0x00027a00ff081b82 */ /* 0x001e240000000a00 */
[----:B0-----:R-:W-:-:S05]  /*63b0*/  @P1 IMAD.HI.U32 R8, R21, R8, RZ ;  /* 0x0000000815081227 */ /* 0x001fca00078e00ff */
[----:B------:R-:W-:-:S04]  /*63c0*/  @P1 SHF.R.U32.HI R21, RZ, R9, R8 ;  /* 0x00000009ff151219 */ /* 0x000fc80000011608 */
[----:B------:R-:W-:Y:S01]  /*63d0*/  LOP3.LUT R21, RZ, R21, RZ, 0x33, !PT ;  /* 0x00000015ff157212 */ /* 0x000fe200078e33ff */
[----:B------:R-:W-:Y:S06]  /*63e0*/  BRA `(.L_x_891) ;  /* 0x0000000000147947 */ /* 0x000fec0003800000 */
.L_x_890:
[----:B------:R-:W-:-:S05]  /*63f0*/  IMAD.U32 R136, RZ, RZ, UR20 ;  /* 0x00000014ff887e24 */ /* 0x000fca000f8e00ff */
[----:B------:R-:W-:-:S13]  /*6400*/  ISETP.NE.AND P1, PT, R136, 0x1, PT ;  /* 0x000000018800780c */ /* 0x000fda0003f25270 */
[----:B0-----:R-:W0:Y:S02]  /*6410*/  @P1 LDC.64 R8, c[0x0][0x9e8] ;  /* 0x00027a00ff081b82 */ /* 0x001e240000000a00 */
[----:B0-----:R-:W-:-:S05]  /*6420*/  @P1 IMAD.HI.U32 R8, R21, R8, RZ ;  /* 0x0000000815081227 */ /* 0x001fca00078e00ff */
[----:B------:R-:W-:-:S07]  /*6430*/  @P1 SHF.R.U32.HI R21, RZ, R9, R8 ;  /* 0x00000009ff151219 */ /* 0x000fce0000011608 */
.L_x_891:
[----:B------:R-:W-:Y:S05]  /*6440*/  BSYNC B0 ;  /* 0x0000000000007941 */ /* 0x000fea0003800000 */
.L_x_889:
[----:B------:R-:W-:-:S05]  /*6450*/  IMAD R21, R21, R136, R10 ;  /* 0x0000008815157224 */ /* 0x000fca00078e020a */
[----:B------:R-:W-:Y:S02]  /*6460*/  VIADDMNMX R12, R21, R136, R12, PT ;  /* 0x00000088150c7246 */ /* 0x000fe4000380010c */
[----:B------:R-:W-:-:S07]  /*6470*/  VIMNMX R11, R11, R21, !PT ;  /* 0x000000150b0b7248 */ /* 0x000fce0007fe0100 */
.L_x_888:
[C---:B------:R-:W-:Y:S02]  /*6480*/  ISETP.GE.AND P1, PT, R15.reuse, 0x2, PT ;  /* 0x000000020f00780c */ /* 0x040fe40003f26270 */
        /* <DEDUP_REMOVED lines=227> */
[----:B------:R-:W1:Y:S02]  /*72c0*/  SHFL.IDX PT, R11, R20, 0x1, 0x1c1f ;  /* 0x003c1f00140b7f89 */ /* 0x000e6400000e0000 */
[----:B------:R-:W-:-:S04]  /*72d0*/  ISETP.LT.OR P6, PT, R12, 0x9a, P6 ;  /* 0x0000009a0c00780c */ /* 0x000fc800037c1670 */
[----:B------:R-:W-:Y:S02]  /*72e0*/  FSEL R69, R69, -INF , !P6 ;  /* 0xff80000045457808 */ /* 0x000fe40007000000 */
[----:B------:R-:W-:Y:S01]  /*72f0*/  PLOP3.LUT P6, PT, PT, PT, UP1, 0x40, 0x0 ;  /* 0x000000000000781c */ /* 0x000fe20003fce818 */
[--C-:B-1----:R-:W-:Y:S02]  /*7300*/  IMAD.IADD R14, R14, 0x1, R11.reuse ;  /* 0x000000010e0e7824 */ /* 0x102fe400078e020b */
[----:B------:R-:W-:-:S10]  /*7310*/  IMAD.IADD R13, R13, 0x1, R11 ;  /* 0x000000010d0d7824 */ /* 0x000fd400078e020b */
        /* <DEDUP_REMOVED lines=13> */
.L_x_894:
[----:B------:R-:W-:-:S05]  /*73f0*/  IMAD.U32 R15, RZ, RZ, UR20 ;  /* 0x00000014ff0f7e24 */ /* 0x000fca000f8e00ff */
[----:B------:R-:W-:-:S13]  /*7400*/  ISETP.NE.AND P6, PT, R15, 0x1, PT ;  /* 0x000000010f00780c */ /* 0x000fda0003fc5270 */
[----:B0-----:R-:W0:Y:S02]  /*7410*/  @P6 LDC.64 R8, c[0x0][0x9e8] ;  /* 0x00027a00ff086b82 */ /* 0x001e240000000a00 */
[----:B0-----:R-:W-:-:S05]  /*7420*/  @P6 IMAD.HI.U32 R8, R11, R8, RZ ;  /* 0x000000080b086227 */ /* 0x001fca00078e00ff */
[----:B------:R-:W-:-:S07]  /*7430*/  @P6 SHF.R.U32.HI R11, RZ, R9, R8 ;  /* 0x00000009ff0b6219 */ /* 0x000fce0000011608 */
.L_x_895:
[----:B------:R-:W-:Y:S05]  /*7440*/  BSYNC B0 ;  /* 0x0000000000007941 */ /* 0x000fea0003800000 */
.L_x_893:
[----:B------:R-:W-:-:S05]  /*7450*/  IMAD R10, R11, R15, R10 ;  /* 0x0000000f0b0a7224 */ /* 0x000fca00078e020a */
[----:B------:R-:W-:Y:S02]  /*7460*/  VIADDMNMX R14, R10, R15, R14, PT ;  /* 0x0000000f0a0e7246 */ /* 0x000fe4000380010e */
[----:B------:R-:W-:-:S07]  /*7470*/  VIMNMX R13, R13, R10, !PT ;  /* 0x0000000a0d0d7248 */ /* 0x000fce0007fe0100 */
.L_x_892:
[----:B------:R-:W-:Y:S01]  /*7480*/  ISETP.GT.AND P1, PT, R13, 0x20, !P1 ;  /* 0x000000200d00780c */ /* 0x000fe20004f24270 */
[----:B------:R-:W-:Y:S01]  /*7490*/  IMAD.U32 R15, RZ, RZ, UR42 ;  /* 0x0000002aff0f7e24 */ /* 0x000fe2000f8e00ff */
[----:B------:R-:W-:Y:S02]  /*74a0*/  LOP3.LUT P6, RZ, R16, 0x20000, RZ, 0xc0, !PT ;  /* 0x0002000010ff7812 */ /* 0x000fe400078cc0ff */
[----:B------:R-:W-:Y:S02]  /*74b0*/  ISETP.LT.OR P1, PT, R14, 0x21, P1 ;  /* 0x000000210e00780c */ /* 0x000fe40000f21670 */
[----:B0-----:R-:W-:Y:S02]  /*74c0*/  FMNMX.FTZ R8, R120, R3, !PT ;  /* 0x0000000378087209 */ /* 0x001fe40007810000 */
        /* <DEDUP_REMOVED lines=248> */
[----:B------:R-:W-:Y:S01]  /*8450*/  FFMA.FTZ R69, R69, UR42, -R10 ;  /* 0x0000002a45457c23 */ /* 0x000fe2000801080a */
        /* <DEDUP_REMOVED lines=41> */
[----:B------:R-:W-:Y:S01]  /*86f0*/  FFMA.FTZ R81, R85, UR42, -R10 ;  /* 0x0000002a55517c23 */ /* 0x000fe2000801080a */
[----:B------:R-:W-:Y:S01]  /*8700*/  IMAD.U32 R85, RZ, RZ, UR42 ;  /* 0x0000002aff557e24 */ /* 0x000fe2000f8e00ff */
[----:B------:R-:W-:Y:S01]  /*8710*/  FMNMX.FTZ R124, R71, R76, !PT ;  /* 0x0000004c477c7209 */ /* 0x000fe20007810000 */
[----:B------:R-:W-:Y:S04]  /*8720*/  MUFU.EX2 R112, R112 ;  /* 0x0000007000707308 */ /* 0x000fe80000000800 */
[----:B------:R-:W0:Y:S04]  /*8730*/  SHFL.BFLY PT, R125, R124, 0x2, 0x1f ;  /* 0x0c401f007c7d7f89 */ /* 0x000e2800000e0000 */
[----:B------:R1:W-:Y:S08]  /*8740*/  MUFU.EX2 R76, R128 ;  /* 0x00000080004c7308 */ /* 0x0003f00000000800 */
[----:B------:R-:W-:Y:S08]  /*8750*/  MUFU.EX2 R113, R113 ;  /* 0x0000007100717308 */ /* 0x000ff00000000800 */
[----:B------:R-:W-:Y:S01]  /*8760*/  MUFU.EX2 R116, R116 ;  /* 0x0000007400747308 */ /* 0x000fe20000000800 */
[----:B0-----:R-:W-:-:S02]  /*8770*/  FMNMX.FTZ R125, R124, R125, !PT ;  /* 0x0000007d7c7d7209 */ /* 0x001fc40007810000 */
[----:B------:R-:W-:-:S05]  /*8780*/  FSEL R124, R8, RZ, P1 ;  /* 0x000000ff087c7208 */ /* 0x000fca0000800000 */
[----:B------:R-:W-:Y:S01]  /*8790*/  MUFU.EX2 R117, R117 ;  /* 0x0000007500757308 */ /* 0x000fe20000000800 */
[----:B------:R-:W0:Y:S01]  /*87a0*/  SHFL.BFLY PT, R84, R125, 0x1, 0x1f ;  /* 0x0c201f007d547f89 */ /* 0x000e2200000e0000 */
[----:B------:R-:W-:-:S06]  /*87b0*/  FADD.FTZ R124, -R124, R3 ;  /* 0x000000037c7c7221 */ /* 0x000fcc0000010100 */
[----:B------:R-:W-:Y:S08]  /*87c0*/  MUFU.EX2 R3, R69 ;  /* 0x0000004500037308 */ /* 0x000ff00000000800 */
[----:B------:R-:W-:Y:S08]  /*87d0*/  MUFU.EX2 R88, R88 ;  /* 0x0000005800587308 */ /* 0x000ff00000000800 */
[----:B------:R-:W-:Y:S01]  /*87e0*/  MUFU.EX2 R89, R89 ;  /* 0x0000005900597308 */ /* 0x000fe20000000800 */
[----:B0-----:R-:W-:Y:S01]  /*87f0*/  FMNMX.FTZ R10, R125, R84, !PT ;  /* 0x000000547d0a7209 */ /* 0x001fe20007810000 */
[----:B------:R-:W-:-:S03]  /*8800*/  FMUL.FTZ R84, R124, UR42 ;  /* 0x0000002a7c547c20 */ /* 0x000fc60008410000 */
[C---:B------:R-:W-:Y:S01]  /*8810*/  FSETP.NEU.FTZ.AND P1, PT, R10.reuse, -INF , PT ;  /* 0xff8000000a00780b */ /* 0x040fe20003f3d000 */
[----:B------:R-:W-:-:S02]  /*8820*/  FFMA.FTZ R85, R10, R85, -8 ;  /* 0xc10000000a557423 */ /* 0x000fc40000010055 */
[----:B------:R-:W0:Y:S03]  /*8830*/  MUFU.EX2 R84, R84 ;  /* 0x0000005400547308 */ /* 0x000e260000000800 */
[----:B------:R-:W-:-:S05]  /*8840*/  FSEL R124, R85, RZ, P1 ;  /* 0x000000ff557c7208 */ /* 0x000fca0000800000 */
[--C-:B------:R-:W-:Y:S01]  /*8850*/  FFMA.FTZ R125, R126, UR42, -R124.reuse ;  /* 0x0000002a7e7d7c23 */ /* 0x100fe2000801087c */
[----:B-1----:R-:W-:-:S01]  /*8860*/  FFMA.FTZ R128, R9, UR42, -R124 ;  /* 0x0000002a09807c23 */ /* 0x002fc2000801087c */
[--C-:B------:R-:W-:Y:S01]  /*8870*/  FFMA.FTZ R9, R123, UR42, -R124.reuse ;  /* 0x0000002a7b097c23 */ /* 0x100fe2000801087c */
[----:B------:R-:W-:-:S01]  /*8880*/  FFMA.FTZ R126, R127, UR42, -R124 ;  /* 0x0000002a7f7e7c23 */ /* 0x000fc2000801087c */
[----:B------:R1:W-:Y:S01]  /*8890*/  MUFU.EX2 R69, R125 ;  /* 0x0000007d00457308 */ /* 0x0003e20000000800 */
[----:B------:R-:W-:-:S01]  /*88a0*/  FFMA.FTZ R85, R130, UR42, -R124 ;  /* 0x0000002a82557c23 */ /* 0x000fc2000801087c */
[--C-:B------:R-:W-:Y:S01]  /*88b0*/  FFMA.FTZ R130, R131, UR42, -R124.reuse ;  /* 0x0000002a83827c23 */ /* 0x100fe2000801087c */
[----:B------:R-:W-:-:S01]  /*88c0*/  FFMA.FTZ R127, R94, UR42, -R124 ;  /* 0x0000002a5e7f7c23 */ /* 0x000fc2000801087c */
[----:B------:R-:W-:Y:S01]  /*88d0*/  FFMA.FTZ R123, R134, UR42, -R124 ;  /* 0x0000002a867b7c23 */ /* 0x000fe2000801087c */
[----:B0-----:R-:W-:-:S01]  /*88e0*/  FFMA.FTZ R129, R84, R6, R11 ;  /* 0x0000000654817223 */ /* 0x001fc2000001000b */
[--C-:B------:R-:W-:Y:S01]  /*88f0*/  FFMA.FTZ R94, R98, UR42, -R124.reuse ;  /* 0x0000002a625e7c23 */ /* 0x100fe2000801087c */
[----:B------:R-:W-:-:S01]  /*8900*/  FFMA.FTZ R98, R102, UR42, -R124 ;  /* 0x0000002a66627c23 */ /* 0x000fc2000801087c */
[----:B------:R-:W-:Y:S01]  /*8910*/  MUFU.EX2 R128, R128 ;  /* 0x0000008000807308 */ /* 0x000fe20000000800 */
[----:B-1----:R-:W-:Y:S01]  /*8920*/  FSEL R125, R10, RZ, P1 ;  /* 0x000000ff0a7d7208 */ /* 0x002fe20000800000 */
[----:B------:R-:W-:Y:S01]  /*8930*/  FADD.FTZ R102, R12, R129 ;  /* 0x000000810c667221 */ /* 0x000fe20000010000 */
        /* <DEDUP_REMOVED lines=31> */
[----:B------:R-:W-:Y:S01]  /*8b30*/  FADD.FTZ R5, R15, R102 ;  /* 0x000000660f057221 */ /* 0x000fe20000010000 */
[----:B------:R-:W-:-:S01]  /*8b40*/  FFMA.FTZ R62, R62, UR42, -R124 ;  /* 0x0000002a3e3e7c23 */ /* 0x000fc2000801087c */
[----:B------:R-:W-:Y:S01]  /*8b50*/  FFMA.FTZ R63, R63, UR42, -R124 ;  /* 0x0000002a3f3f7c23 */ /* 0x000fe2000801087c */
[----:B------:R-:W-:-:S01]  /*8b60*/  FADD.FTZ R6, R9, R6 ;  /* 0x0000000609067221 */ /* 0x000fc20000010000 */
[--C-:B------:R-:W-:Y:S01]  /*8b70*/  FFMA.FTZ R66, R66, UR42, -R124.reuse ;  /* 0x0000002a42427c23 */ /* 0x100fe2000801087c */
[----:B------:R-:W-:-:S01]  /*8b80*/  FFMA.FTZ R73, R73, UR42, -R124 ;  /* 0x0000002a49497c23 */ /* 0x000fc2000801087c */
[----:B------:R-:W0:Y:S01]  /*8b90*/  MUFU.EX2 R130, R130 ;  /* 0x0000008200827308 */ /* 0x000e220000000800 */
[----:B------:R-:W-:-:S01]  /*8ba0*/  FFMA.FTZ R70, R70, UR42, -R124 ;  /* 0x0000002a46467c23 */ /* 0x000fc2000801087c */
[----:B------:R-:W-:-:S06]  /*8bb0*/  FFMA.FTZ R71, R71, UR42, -R124 ;  /* 0x0000002a47477c23 */ /* 0x000fcc000801087c */
[----:B------:R-:W3:Y:S08]  /*8bc0*/  MUFU.EX2 R123, R123 ;  /* 0x0000007b007b7308 */ /* 0x000ef00000000800 */
[----:B------:R4:W-:Y:S08]  /*8bd0*/  MUFU.EX2 R0, R127 ;  /* 0x0000007f00007308 */ /* 0x0009f00000000800 */
[----:B------:R-:W5:Y:S01]  /*8be0*/  MUFU.EX2 R132, R132 ;  /* 0x0000008400847308 */ /* 0x000f620000000800 */
[----:B----4-:R-:W-:-:S01]  /*8bf0*/  FADD.FTZ R127, R69, R6 ;  /* 0x00000006457f7221 */ /* 0x010fc20000010000 */
[----:B------:R-:W-:-:S03]  /*8c00*/  FADD.FTZ R6, R20, R5 ;  /* 0x0000000514067221 */ /* 0x000fc60000010000 */
[----:B-1----:R-:W-:Y:S01]  /*8c10*/  FADD.FTZ R102, R126, R127 ;  /* 0x0000007f7e667221 */ /* 0x002fe20000010000 */
[----:B------:R-:W-:-:S02]  /*8c20*/  FADD.FTZ R5, R21, R6 ;  /* 0x0000000615057221 */ /* 0x000fc40000010000 */
[----:B------:R-:W1:Y:S01]  /*8c30*/  MUFU.EX2 R106, R106 ;  /* 0x0000006a006a7308 */ /* 0x000e620000000800 */
[----:B--2---:R-:W-:-:S01]  /*8c40*/  FADD.FTZ R127, R85, R102 ;  /* 0x00000066557f7221 */ /* 0x004fc20000010000 */
[----:B------:R-:W-:-:S03]  /*8c50*/  FADD.FTZ R6, R120, R5 ;  /* 0x0000000578067221 */ /* 0x000fc60000010000 */
[----:B0-----:R-:W-:Y:S01]  /*8c60*/  FADD.FTZ R102, R130, R127 ;  /* 0x0000007f82667221 */ /* 0x001fe20000010000 */
[----:B------:R-:W-:-:S02]  /*8c70*/  FADD.FTZ R5, R121, R6 ;  /* 0x0000000679057221 */ /* 0x000fc40000010000 */
[----:B------:R-:W0:Y:S01]  /*8c80*/  MUFU.EX2 R107, R107 ;  /* 0x0000006b006b7308 */ /* 0x000e220000000800 */
[----:B---3--:R-:W-:-:S01]  /*8c90*/  FADD.FTZ R127, R123, R102 ;  /* 0x000000667b7f7221 */ /* 0x008fc20000010000 */
[----:B------:R-:W-:-:S03]  /*8ca0*/  FADD.FTZ R5, R122, R5 ;  /* 0x000000057a057221 */ /* 0x000fc60000010000 */
[----:B-----5:R-:W-:Y:S01]  /*8cb0*/  FADD.FTZ R127, R132, R127 ;  /* 0x0000007f847f7221 */ /* 0x020fe20000010000 */
[----:B------:R-:W-:-:S02]  /*8cc0*/  FADD.FTZ R6, R104, R5 ;  /* 0x0000000568067221 */ /* 0x000fc40000010000 */
[----:B------:R-:W2:Y:S01]  /*8cd0*/  MUFU.EX2 R110, R110 ;  /* 0x0000006e006e7308 */ /* 0x000ea20000000800 */
[----:B-1----:R-:W-:-:S01]  /*8ce0*/  FADD.FTZ R102, R106, R127 ;  /* 0x0000007f6a667221 */ /* 0x002fc20000010000 */
[----:B------:R-:W-:-:S04]  /*8cf0*/  FADD.FTZ R5, R105, R6 ;  /* 0x0000000669057221 */ /* 0x000fc80000010000 */
[----:B------:R-:W-:Y:S02]  /*8d00*/  FADD.FTZ R6, R108, R5 ;  /* 0x000000056c067221 */ /* 0x000fe40000010000 */
[----:B------:R-:W1:Y:S01]  /*8d10*/  MUFU.EX2 R111, R111 ;  /* 0x0000006f006f7308 */ /* 0x000e620000000800 */
[----:B0-----:R-:W-:-:S01]  /*8d20*/  FADD.FTZ R127, R107, R102 ;  /* 0x000000666b7f7221 */ /* 0x001fc20000010000 */
[----:B------:R-:W-:-:S04]  /*8d30*/  FADD.FTZ R5, R109, R6 ;  /* 0x000000066d057221 */ /* 0x000fc80000010000 */
[----:B------:R-:W-:Y:S02]  /*8d40*/  FADD.FTZ R6, R112, R5 ;  /* 0x0000000570067221 */ /* 0x000fe40000010000 */
[----:B------:R-:W0:Y:S01]  /*8d50*/  MUFU.EX2 R114, R114 ;  /* 0x0000007200727308 */ /* 0x000e220000000800 */
[----:B--2---:R-:W-:-:S01]  /*8d60*/  FADD.FTZ R102, R110, R127 ;  /* 0x0000007f6e667221 */ /* 0x004fc20000010000 */
[----:B------:R-:W-:-:S04]  /*8d70*/  FADD.FTZ R5, R113, R6 ;  /* 0x0000000671057221 */ /* 0x000fc80000010000 */
[----:B------:R-:W-:Y:S02]  /*8d80*/  FADD.FTZ R6, R116, R5 ;  /* 0x0000000574067221 */ /* 0x000fe40000010000 */
[----:B------:R-:W2:Y:S01]  /*8d90*/  MUFU.EX2 R115, R115 ;  /* 0x0000007300737308 */ /* 0x000ea20000000800 */
[----:B-1----:R-:W-:-:S01]  /*8da0*/  FADD.FTZ R127, R111, R102 ;  /* 0x000000666f7f7221 */ /* 0x002fc20000010000 */
[----:B------:R-:W-:-:S04]  /*8db0*/  FADD.FTZ R5, R117, R6 ;  /* 0x0000000675057221 */ /* 0x000fc80000010000 */
[----:B------:R-:W-:Y:S02]  /*8dc0*/  FADD.FTZ R6, R88, R5 ;  /* 0x0000000558067221 */ /* 0x000fe40000010000 */
[----:B------:R-:W1:Y:S01]  /*8dd0*/  MUFU.EX2 R118, R118 ;  /* 0x0000007600767308 */ /* 0x000e620000000800 */
[----:B0-----:R-:W-:-:S01]  /*8de0*/  FADD.FTZ R102, R114, R127 ;  /* 0x0000007f72667221 */ /* 0x001fc20000010000 */
[----:B------:R-:W-:-:S06]  /*8df0*/  FADD.FTZ R5, R89, R6 ;  /* 0x0000000659057221 */ /* 0x000fcc0000010000 */
        /* <DEDUP_REMOVED lines=9> */
[----:B-1----:R-:W-:-:S04]  /*8e90*/  FADD.FTZ R127, R91, R102 ;  /* 0x000000665b7f7221 */ /* 0x002fc80000010000 */
[----:B------:R-:W-:-:S03]  /*8ea0*/  FADD.FTZ R102, R0, R127 ;  /* 0x0000007f00667221 */ /* 0x000fc60000010000 */
        /* <DEDUP_REMOVED lines=36> */
[----:B------:R-:W-:-:S06]  /*90f0*/  FADD.FTZ R6, R76, R127 ;  /* 0x0000007f4c067221 */ /* 0x000fcc0000010000 */
        /* <DEDUP_REMOVED lines=39> */
[----:B0-----:R-:W-:-:S04]  /*9370*/  FADD.FTZ R6, R68, R5 ;  /* 0x0000000544067221 */ /* 0x001fc80000010000 */
[----:B------:R-:W-:Y:S01]  /*9380*/  FADD.FTZ R6, R3, R6 ;  /* 0x0000000603067221 */ /* 0x000fe20000010000 */
[----:B--2---:R-:W-:-:S04]  /*9390*/  FADD.FTZ R102, R70, R127 ;  /* 0x0000007f46667221 */ /* 0x004fc80000010000 */
[----:B-1----:R-:W-:Y:S01]  /*93a0*/  FADD.FTZ R5, R71, R102 ;  /* 0x0000006647057221 */ /* 0x002fe20000010000 */
[----:B------:R-:W-:Y:S06]  /*93b0*/  @!P0 BRA `(.L_x_896) ;  /* 0x0000000000048947 */ /* 0x000fec0003800000 */
[----:B------:R-:W-:Y:S01]  /*93c0*/  BPT.TRAP 0x1 ;  /* 0x000000040000795c */ /* 0x000fe20000300000 */
.L_x_896:
        /* <DEDUP_REMOVED lines=50> */
[----:B------:R-:W-:Y:S01]  /*96f0*/  FMUL.FTZ R31, R31, R125 ;  /* 0x0000007d1f1f7220 */ /* 0x000fe20000410000 */
        /* <DEDUP_REMOVED lines=35> */
.L_x_879:
        /* <DEDUP_REMOVED lines=25> */
.L_x_899:
[----:B------:R-:W-:-:S11]  /*9ac0*/  UISETP.NE.AND UP2, UPT, UR11, 0x1, UPT ;  /* 0x000000010b00788c */ /* 0x000fd6000bf45270 */
[----:B------:R-:W-:Y:S02]  /*9ad0*/  @UP2 ULDC.64 UR12, c[0x0][0x9e8] ;  /* 0x00027a00000c2ab9 */ /* 0x000fe40000000a00 */
[----:B------:R-:W-:-:S04]  /*9ae0*/  UIMAD.WIDE.U32 UR6, UR10, UR12, URZ ;  /* 0x0000000c0a0672a5 */ /* 0x000fc8000f8e003f */
[----:B------:R-:W-:-:S12]  /*9af0*/  @UP2 USHF.R.U32.HI UR10, URZ, UR13, UR7 ;  /* 0x0000000d3f0a2299 */ /* 0x000fd80008011607 */
.L_x_900:
[----:B------:R-:W-:-:S04]  /*9b00*/  UIMAD UR10, UR10, UR11, URZ ;  /* 0x0000000b0a0a72a4 */ /* 0x000fc8000f8e023f */
[----:B------:R-:W-:-:S04]  /*9b10*/  UISETP.LT.AND UP2, UPT, UR21, UR10, UPT ;  /* 0x0000000a1500728c */ /* 0x000fc8000bf41270 */
[----:B------:R-:W-:-:S12]  /*9b20*/  USEL UR21, UR21, UR10, !UP2 ;  /* 0x0000000a15157287 */ /* 0x000fd8000d000000 */
.L_x_898:
        /* <DEDUP_REMOVED lines=12> */
.L_x_911:
[----:B------:R-:W-:-:S04]  /*9bf0*/  UIADD3 UR37, UR21, 0x1, URZ ;  /* 0x0000000115257890 */ /* 0x000fc8000fffe03f */
[----:B------:R-:W-:-:S04]  /*9c00*/  UISETP.NE.AND UP2, UPT, UR37, 0x2, UPT ;  /* 0x000000022500788c */ /* 0x000fc8000bf45270 */
[----:B------:R-:W-:Y:S02]  /*9c10*/  USEL UR36, URZ, 0x1, UP2 ;  /* 0x000000013f247887 */ /* 0x000fe40009000000 */
[----:B------:R-:W-:Y:S02]  /*9c20*/  USEL UR37, UR37, URZ, UP2 ;  /* 0x0000003f25257287 */ /* 0x000fe40009000000 */
[----:B------:R-:W-:Y:S01]  /*9c30*/  ULOP3.LUT UR36, UR22, UR36, URZ, 0x3c, !UPT ;  /* 0x0000002416247292 */ /* 0x000fe2000f8e3c3f */
[----:B------:R-:W-:Y:S11]  /*9c40*/  @!P0 BRA `(.L_x_902) ;  /* 0x0000000000048947 */ /* 0x000ff60003800000 */
[----:B------:R-:W-:Y:S01]  /*9c50*/  BPT.TRAP 0x1 ;  /* 0x000000040000795c */ /* 0x000fe20000300000 */
.L_x_902:
[----:B------:R-:W-:Y:S01]  /*9c60*/  ULEA UR6, UR37, UR45, 0x3 ;  /* 0x0000002d25067291 */ /* 0x000fe2000f8e183f */
[----:B------:R-:W-:-:S05]  /*9c70*/  IMAD.U32 R0, RZ, RZ, UR36 ;  /* 0x00000024ff007e24 */ /* 0x000fca000f8e00ff */
[----:B------:R-:W-:-:S04]  /*9c80*/  SHF.L.U32 R0, R0, 0x1f, RZ ;  /* 0x0000001f00007819 */ /* 0x000fc800000006ff */
[----:B------:R0:W1:Y:S01]  /*9c90*/  SYNCS.PHASECHK.TRANS64.TRYWAIT P1, [UR6+0x13230], R0 ;  /* 0x01323000ff0075a7 */ /* 0x0000620008020146 */
[----:B------:R-:W-:Y:S05]  /*9ca0*/  @!P0 BRA `(.L_x_903) ;  /* 0x0000000000048947 */ /* 0x000fea0003800000 */
[----:B------:R-:W-:Y:S01]  /*9cb0*/  BPT.TRAP 0x1 ;  /* 0x000000040000795c */ /* 0x000fe20000300000 */
.L_x_903:
[----:B-1----:R-:W-:Y:S05]  /*9cc0*/  @P1 BRA `(.L_x_904) ;  /* 0x0000000000081947 */ /* 0x002fea0003800000 */
[----:B------:R-:W1:Y:S02]  /*9cd0*/  SYNCS.PHASECHK.TRANS64.TRYWAIT P1, [UR6+0x13230], R0 ;  /* 0x01323000ff0075a7 */ /* 0x000e640008020146 */
[----:B-1----:R-:W-:Y:S05]  /*9ce0*/  @!P1 BRA `(.L_x_905) ;  /* 0x000000d800c09947 */ /* 0x002fea0003800000 */
.L_x_904:
        /* <DEDUP_REMOVED lines=64> */
.L_x_906:
[----:B------:R-:W-:Y:S01]  /*a0f0*/  ULEA UR11, UR21, UR45, 0x3 ;  /* 0x0000002d150b7291 */ /* 0x000fe2000f8e183f */
[----:B01----:R-:W-:-:S05]  /*a100*/  IMAD.U32 R0, RZ, RZ, UR22 ;  /* 0x00000016ff007e24 */ /* 0x003fca000f8e00ff */
[----:B------:R-:W-:-:S04]  /*a110*/  SHF.L.U32 R0, R0, 0x1f, RZ ;  /* 0x0000001f00007819 */ /* 0x000fc800000006ff */
[----:B------:R0:W1:Y:S01]  /*a120*/  SYNCS.PHASECHK.TRANS64.TRYWAIT P1, [UR11+0x13250], R0 ;  /* 0x01325000ff0075a7 */ /* 0x000062000802014b */
[----:B------:R-:W-:Y:S05]  /*a130*/  @!P0 BRA `(.L_x_907) ;  /* 0x0000000000048947 */ /* 0x000fea0003800000 */
[----:B------:R-:W-:Y:S01]  /*a140*/  BPT.TRAP 0x1 ;  /* 0x000000040000795c */ /* 0x000fe20000300000 */
.L_x_907:
[----:B-1----:R-:W-:Y:S05]  /*a150*/  @P1 BRA `(.L_x_908) ;  /* 0x0000000000081947 */ /* 0x002fea0003800000 */
[----:B------:R-:W1:Y:S02]  /*a160*/  SYNCS.PHASECHK.TRANS64.TRYWAIT P1, [UR11+0x13250], R0 ;  /* 0x01325000ff0075a7 */ /* 0x000e64000802014b */
[----:B-1----:R-:W-:Y:S05]  /*a170*/  @!P1 BRA `(.L_x_909) ;  /* 0x000000d400b49947 */ /* 0x002fea0003800000 */
.L_x_908:
        /* <DEDUP_REMOVED lines=164> */
[----:B------:R-:W0:Y:S01]  /*abc0*/  MUFU.EX2 R12, R12 ;  /* 0x0000000c000c7308 */ /* 0x000e220000000800 */
[----:B------:R-:W-:Y:S01]  /*abd0*/  WARPGROUP.ARRIVE ;  /* 0x00000000000079c5 */ /* 0x000fe20000000000 */
[--C-:B------:R-:W-:Y:S01]  /*abe0*/  FFMA.FTZ R126, R131, UR42, -R10.reuse ;  /* 0x0000002a837e7c23 */ /* 0x100fe2000801080a */
[----:B------:R-:W-:-:S01]  /*abf0*/  FFMA.FTZ R127, R134, UR42, -R10 ;  /* 0x0000002a867f7c23 */ /* 0x000fc2000801080a */
[--C-:B------:R-:W-:Y:S01]  /*ac00*/  FFMA.FTZ R128, R135, UR42, -R10.reuse ;  /* 0x0000002a87807c23 */ /* 0x100fe2000801080a */
[----:B------:R-:W-:-:S01]  /*ac10*/  FFMA.FTZ R106, R106, UR42, -R10 ;  /* 0x0000002a6a6a7c23 */ /* 0x000fc2000801080a */
[--C-:B------:R-:W-:Y:S01]  /*ac20*/  FFMA.FTZ R107, R107, UR42, -R10.reuse ;  /* 0x0000002a6b6b7c23 */ /* 0x100fe2000801080a */
[----:B------:R-:W-:Y:S01]  /*ac30*/  QGMMA.64x64x32.F32.E4M3.E4M3 R24, R140, gdesc[UR4], R24, gsb0 ;  /* 0x00e000048c187df3 */ /* 0x000fe20008000818 */
        /* <DEDUP_REMOVED lines=9> */
[----:B0-----:R-:W-:-:S01]  /*acd0*/  FFMA.FTZ R6, R9, R6, R12 ;  /* 0x0000000609067223 */ /* 0x001fc2000001000c */
[--C-:B------:R-:W-:Y:S01]  /*ace0*/  FFMA.FTZ R91, R91, UR42, -R10.reuse ;  /* 0x0000002a5b5b7c23 */ /* 0x100fe2000801080a */
[----:B------:R-:W-:-:S01]  /*acf0*/  FFMA.FTZ R94, R94, UR42, -R10 ;  /* 0x0000002a5e5e7c23 */ /* 0x000fc2000801080a */
[--C-:B------:R-:W-:Y:S01]  /*ad00*/  FFMA.FTZ R95, R95, UR42, -R10.reuse ;  /* 0x0000002a5f5f7c23 */ /* 0x100fe2000801080a */
[----:B------:R-:W-:-:S01]  /*ad10*/  FFMA.FTZ R98, R98, UR42, -R10 ;  /* 0x0000002a62627c23 */ /* 0x000fc2000801080a */
[--C-:B------:R-:W-:Y:S01]  /*ad20*/  FFMA.FTZ R99, R99, UR42, -R10.reuse ;  /* 0x0000002a63637c23 */ /* 0x100fe2000801080a */
[----:B------:R-:W-:Y:S01]  /*ad30*/  UIADD3 UR6, UR10, 0x200, URZ ;  /* 0x000002000a067890 */ /* 0x000fe2000fffe03f */
[----:B------:R-:W0:Y:S01]  /*ad40*/  MUFU.EX2 R11, R11 ;  /* 0x0000000b000b7308 */ /* 0x000e220000000800 */
[----:B------:R-:W-:-:S01]  /*ad50*/  FFMA.FTZ R102, R102, UR42, -R10 ;  /* 0x0000002a66667c23 */ /* 0x000fc2000801080a */
[--C-:B------:R-:W-:Y:S01]  /*ad60*/  FFMA.FTZ R103, R103, UR42, -R10.reuse ;  /* 0x0000002a67677c23 */ /* 0x100fe2000801080a */
[----:B------:R-:W-:Y:S01]  /*ad70*/  UMOV UR7, 0xc0000010 ;  /* 0xc000001000077882 */ /* 0x000fe20000000000 */
        /* <DEDUP_REMOVED lines=20> */
[----:B------:R-:W0:Y:S08]  /*aec0*/  MUFU.EX2 R123, R123 ;  /* 0x0000007b007b7308 */ /* 0x000e300000000800 */
[----:B------:R3:W4:Y:S08]  /*aed0*/  MUFU.EX2 R14, R125 ;  /* 0x0000007d000e7308 */ /* 0x0007300000000800 */
[----:B------:R-:W5:Y:S01]  /*aee0*/  MUFU.EX2 R124, R124 ;  /* 0x0000007c007c7308 */ /* 0x000f620000000800 */
[----:B---3--:R-:W-:-:S01]  /*aef0*/  FFMA.FTZ R125, R130, UR42, -R10 ;  /* 0x0000002a827d7c23 */ /* 0x008fc2000801080a */
[----:B--2---:R-:W-:Y:S01]  /*af00*/  FADD.FTZ R130, R122, R5 ;  /* 0x000000057a827221 */ /* 0x004fe20000010000 */
[----:B-1----:R-:W-:-:S03]  /*af10*/  FADD.FTZ R5, R13, R6 ;  /* 0x000000060d057221 */ /* 0x002fc60000010000 */
[----:B0-----:R-:W-:Y:S02]  /*af20*/  FADD.FTZ R129, R123, R130 ;  /* 0x000000827b817221 */ /* 0x001fe40000010000 */
        /* <DEDUP_REMOVED lines=114> */
[----:B------:R-:W-:-:S05]  /*b650*/  IMAD.U32 R5, RZ, RZ, UR37 ;  /* 0x00000025ff057e24 */ /* 0x000fca000f8e00ff */
[----:B------:R-:W-:Y:S01]  /*b660*/  @!P1 LEA R5, R5, UR45, 0x3 ;  /* 0x0000002d05059c11 */ /* 0x000fe2000f8e18ff */
[----:B------:R-:W1:Y:S01]  /*b670*/  MUFU.EX2 R87, R87 ;  /* 0x0000005700577308 */ /* 0x000e620000000800 */
[----:B--2---:R-:W-:-:S03]  /*b680*/  FADD.FTZ R130, R86, R129 ;  /* 0x0000008156827221 */ /* 0x004fc60000010000 */
[----:B------:R-:W-:-:S04]  /*b690*/  @!P1 VIADD R5, R5, 0x13240 ;  /* 0x0001324005059836 */ /* 0x000fc80000000000 */
[----:B------:R-:W2:Y:S01]  /*b6a0*/  MUFU.EX2 R56, R56 ;  /* 0x0000003800387308 */ /* 0x000ea20000000800 */
[----:B0-----:R-:W-:-:S01]  /*b6b0*/  FADD.FTZ R129, R85, R6 ;  /* 0x0000000655817221 */ /* 0x001fc20000010000 */
[----:B------:R-:W-:-:S04]  /*b6c0*/  @!P1 PRMT R5, RZ, 0x654, R5 ;  /* 0x00000654ff059816 */ /* 0x000fc80000000005 */
[----:B------:R0:W-:Y:S02]  /*b6d0*/  @!P1 SYNCS.ARRIVE.TRANS64.RED.A1T0 RZ, [R5+URZ], RZ ;  /* 0x000000ff05ff99a7 */ /* 0x0001e4000810043f */
[----:B------:R-:W3:Y:S01]  /*b6e0*/  MUFU.EX2 R58, R58 ;  /* 0x0000003a003a7308 */ /* 0x000ee20000000800 */
[----:B-1----:R-:W-:-:S07]  /*b6f0*/  FADD.FTZ R131, R87, R130 ;  /* 0x0000008257837221 */ /* 0x002fce0000010000 */
[----:B------:R-:W1:Y:S01]  /*b700*/  MUFU.EX2 R57, R57 ;  /* 0x0000003900397308 */ /* 0x000e620000000800 */
[----:B--2---:R-:W-:-:S07]  /*b710*/  FADD.FTZ R6, R56, R129 ;  /* 0x0000008138067221 */ /* 0x004fce0000010000 */
[----:B------:R-:W2:Y:S01]  /*b720*/  MUFU.EX2 R59, R59 ;  /* 0x0000003b003b7308 */ /* 0x000ea20000000800 */
[----:B---3--:R-:W-:-:S07]  /*b730*/  FADD.FTZ R130, R58, R131 ;  /* 0x000000833a827221 */ /* 0x008fce0000010000 */
        /* <DEDUP_REMOVED lines=28> */
.L_x_910:
        /* <DEDUP_REMOVED lines=82> */
.L_x_901:
        /* <DEDUP_REMOVED lines=8> */
[----:B------:R-:W-:-:S05]  /*bea0*/  ULDC UR21, c[0x0][0x9e0] ;  /* 0x0002780000157ab9 */ /* 0x000fca0000000800 */
.L_x_930:
[----:B------:R-:W-:-:S04]  /*beb0*/  UIADD3 UR37, UR23, 0x1, URZ ;  /* 0x0000000117257890 */ /* 0x000fc8000fffe03f */
[----:B------:R-:W-:-:S04]  /*bec0*/  UISETP.NE.AND UP2, UPT, UR37, 0x2, UPT ;  /* 0x000000022500788c */ /* 0x000fc8000bf45270 */
[----:B------:R-:W-:Y:S02]  /*bed0*/  USEL UR36, URZ, 0x1, UP2 ;  /* 0x000000013f247887 */ /* 0x000fe40009000000 */
[----:B------:R-:W-:Y:S02]  /*bee0*/  USEL UR37, UR37, URZ, UP2 ;  /* 0x0000003f25257287 */ /* 0x000fe40009000000 */
[----:B------:R-:W-:Y:S01]  /*bef0*/  ULOP3.LUT UR36, UR24, UR36, URZ, 0x3c, !UPT ;  /* 0x0000002418247292 */ /* 0x000fe2000f8e3c3f */
[----:B------:R-:W-:Y:S11]  /*bf00*/  @!P0 BRA `(.L_x_913) ;  /* 0x0000000000048947 */ /* 0x000ff60003800000 */
[----:B------:R-:W-:Y:S01]  /*bf10*/  BPT.TRAP 0x1 ;  /* 0x000000040000795c */ /* 0x000fe20000300000 */
.L_x_913:
[----:B------:R-:W-:Y:S01]  /*bf20*/  ULEA UR6, UR37, UR45, 0x3 ;  /* 0x0000002d25067291 */ /* 0x000fe2000f8e183f */
[----:B------:R-:W-:-:S05]  /*bf30*/  IMAD.U32 R0, RZ, RZ, UR36 ;  /* 0x00000024ff007e24 */ /* 0x000fca000f8e00ff */
[----:B------:R-:W-:-:S04]  /*bf40*/  SHF.L.U32 R0, R0, 0x1f, RZ ;  /* 0x0000001f00007819 */ /* 0x000fc800000006ff */
[----:B------:R0:W1:Y:S01]  /*bf50*/  SYNCS.PHASECHK.TRANS64.TRYWAIT P1, [UR6+0x13230], R0 ;  /* 0x01323000ff0075a7 */ /* 0x0000620008020146 */
[----:B------:R-:W-:Y:S05]  /*bf60*/  @!P0 BRA `(.L_x_914) ;  /* 0x0000000000048947 */ /* 0x000fea0003800000 */
[----:B------:R-:W-:Y:S01]  /*bf70*/  BPT.TRAP 0x1 ;  /* 0x000000040000795c */ /* 0x000fe20000300000 */
.L_x_914:
[----:B-1----:R-:W-:Y:S05]  /*bf80*/  @P1 BRA `(.L_x_915) ;  /* 0x0000000000081947 */ /* 0x002fea0003800000 */
[----:B------:R-:W1:Y:S02]  /*bf90*/  SYNCS.PHASECHK.TRANS64.TRYWAIT P1, [UR6+0x13230], R0 ;  /* 0x01323000ff0075a7 */ /* 0x000e640008020146 */
[----:B-1----:R-:W-:Y:S05]  /*bfa0*/  @!P1 BRA `(.L_x_916) ;  /* 0x000000b800409947 */ /* 0x002fea0003800000 */
.L_x_915:
        /* <DEDUP_REMOVED lines=64> */
.L_x_917:
[----:B------:R-:W-:Y:S01]  /*c3b0*/  ULEA UR11, UR23, UR45, 0x3 ;  /* 0x0000002d170b7291 */ /* 0x000fe2000f8e183f */
[----:B01----:R-:W-:-:S05]  /*c3c0*/  IMAD.U32 R0, RZ, RZ, UR24 ;  /* 0x00000018ff007e24 */ /* 0x003fca000f8e00ff */
[----:B------:R-:W-:-:S04]  /*c3d0*/  SHF.L.U32 R0, R0, 0x1f, RZ ;  /* 0x0000001f00007819 */ /* 0x000fc800000006ff */
[----:B------:R0:W1:Y:S01]  /*c3e0*/  SYNCS.PHASECHK.TRANS64.TRYWAIT P1, [UR11+0x13250], R0 ;  /* 0x01325000ff0075a7 */ /* 0x000062000802014b */
[----:B------:R-:W-:Y:S05]  /*c3f0*/  @!P0 BRA `(.L_x_918) ;  /* 0x0000000000048947 */ /* 0x000fea0003800000 */
[----:B------:R-:W-:Y:S01]  /*c400*/  BPT.TRAP 0x1 ;  /* 0x000000040000795c */ /* 0x000fe20000300000 */
.L_x_918:
[----:B-1----:R-:W-:Y:S05]  /*c410*/  @P1 BRA `(.L_x_919) ;  /* 0x0000000000081947 */ /* 0x002fea0003800000 */
[----:B------:R-:W1:Y:S02]  /*c420*/  SYNCS.PHASECHK.TRANS64.TRYWAIT P1, [UR11+0x13250], R0 ;  /* 0x01325000ff0075a7 */ /* 0x000e64000802014b */
[----:B-1----:R-:W-:Y:S05]  /*c430*/  @!P1 BRA `(.L_x_920) ;  /* 0x000000b400349947 */ /* 0x002fea0003800000 */
.L_x_919:
        /* <DEDUP_REMOVED lines=15> */
[----:B------:R-:W-:Y:S02]  /*c530*/  @!P3 LEA R0, R0, UR45, 0x3 ;  /* 0x0000002d0000bc11 */ /* 0x000fe4000f8e18ff */
[----:B------:R-:W-:Y:S01]  /*c540*/  IADD3 R13, -R18, R10, R17 ;  /* 0x0000000a120d7210 */ /* 0x000fe20007ffe111 */
[----:B------:R-:W-:Y:S02]  /*c550*/  UMOV UR6, UR10 ;  /* 0x0000000a00067c82 */ /* 0x000fe40008000000 */
[----:B------:R-:W-:Y:S01]  /*c560*/  QGMMA.64x64x32.F32.E4M3.E4M3 R24, R152, gdesc[UR4], R24, gsb0 ;  /* 0x00e0000498187df3 */ /* 0x000fe20008000818 */
[----:B------:R-:W-:Y:S01]  /*c570*/  UIADD3 UR6, UR10, 0x80, URZ ;  /* 0x000000800a067890 */ /* 0x000fe2000fffe03f */
[----:B------:R-:W-:Y:S01]  /*c580*/  @!P3 VIADD R0, R0, 0x13240 ;  /* 0x000132400000b836 */ /* 0x000fe20000000000 */
[----:B------:R-:W-:Y:S01]  /*c590*/  UMOV UR7, 0xc0000010 ;  /* 0xc000001000077882 */ /* 0x000fe20000000000 */
[----:B------:R-:W-:-:S03]  /*c5a0*/  VIADD R14, R13, UR21 ;  /* 0x000000150d0e7c36 */ /* 0x000fc60008000000 */
        /* <DEDUP_REMOVED lines=30> */
[----:B------:R0:W-:Y:S02]  /*c790*/  @!P3 SYNCS.ARRIVE.TRANS64.RED.A1T0 RZ, [R0+URZ], RZ ;  /* 0x000000ff00ffb9a7 */ /* 0x0001e4000810043f */
[----:B0-----:R-:W-:Y:S01]  /*c7a0*/  VIADD R0, R10, 0xffffffff ;  /* 0xffffffff0a007836 */ /* 0x001fe20000000000 */
[----:B------:R-:W-:Y:S06]  /*c7b0*/  @P1 BRA `(.L_x_921) ;  /* 0x0000000000541947 */ /* 0x000fec0003800000 */
[----:B------:R-:W-:Y:S01]  /*c7c0*/  IADD3 R21, -R18, R17, R21 ;  /* 0x0000001112157210 */ /* 0x000fe20007ffe115 */
        /* <DEDUP_REMOVED lines=11> */
.L_x_923:
[----:B------:R-:W-:-:S05]  /*c880*/  IMAD.U32 R136, RZ, RZ, UR20 ;  /* 0x00000014ff887e24 */ /* 0x000fca000f8e00ff */
[----:B------:R-:W-:-:S13]  /*c890*/  ISETP.NE.AND P1, PT, R136, 0x1, PT ;  /* 0x000000018800780c */ /* 0x000fda0003f25270 */
[----:B------:R-:W0:Y:S02]  /*c8a0*/  @P1 LDC.64 R10, c[0x0][0x9e8] ;  /* 0x00027a00ff0a1b82 */ /* 0x000e240000000a00 */
[----:B0-----:R-:W-:-:S05]  /*c8b0*/  @P1 IMAD.HI.U32 R10, R21, R10, RZ ;  /* 0x0000000a150a1227 */ /* 0x001fca00078e00ff */
[----:B------:R-:W-:-:S07]  /*c8c0*/  @P1 SHF.R.U32.HI R21, RZ, R11, R10 ;  /* 0x0000000bff151219 */ /* 0x000fce000001160a */
.L_x_924:
[----:B------:R-:W-:Y:S05]  /*c8d0*/  BSYNC B0 ;  /* 0x0000000000007941 */ /* 0x000fea0003800000 */
.L_x_922:
[----:B------:R-:W-:-:S05]  /*c8e0*/  IMAD R21, R21, R136, R0 ;  /* 0x0000008815157224 */ /* 0x000fca00078e0200 */
[----:B------:R-:W-:Y:S02]  /*c8f0*/  VIADDMNMX R12, R21, R136, R12, PT ;  /* 0x00000088150c7246 */ /* 0x000fe4000380010c */
[----:B------:R-:W-:-:S07]  /*c900*/  VIMNMX R3, R3, R21, !PT ;  /* 0x0000001503037248 */ /* 0x000fce0007fe0100 */
.L_x_921:
        /* <DEDUP_REMOVED lines=247> */
.L_x_927:
[----:B------:R-:W-:-:S05]  /*d880*/  IMAD.U32 R15, RZ, RZ, UR20 ;  /* 0x00000014ff0f7e24 */ /* 0x000fca000f8e00ff */
[----:B------:R-:W-:-:S13]  /*d890*/  ISETP.NE.AND P6, PT, R15, 0x1, PT ;  /* 0x000000010f00780c */ /* 0x000fda0003fc5270 */
[----:B------:R-:W0:Y:S02]  /*d8a0*/  @P6 LDC.64 R10, c[0x0][0x9e8] ;  /* 0x00027a00ff0a6b82 */ /* 0x000e240000000a00 */
[----:B0-----:R-:W-:-:S05]  /*d8b0*/  @P6 IMAD.HI.U32 R10, R3, R10, RZ ;  /* 0x0000000a030a6227 */ /* 0x001fca00078e00ff */
[----:B------:R-:W-:-:S07]  /*d8c0*/  @P6 SHF.R.U32.HI R3, RZ, R11, R10 ;  /* 0x0000000bff036219 */ /* 0x000fce000001160a */
.L_x_928:
[----:B------:R-:W-:Y:S05]  /*d8d0*/  BSYNC B0 ;  /* 0x0000000000007941 */ /* 0x000fea0003800000 */
.L_x_926:
[----:B------:R-:W-:-:S05]  /*d8e0*/  IMAD R0, R3, R15, R0 ;  /* 0x0000000f03007224 */ /* 0x000fca00078e0200 */
[----:B------:R-:W-:Y:S02]  /*d8f0*/  VIADDMNMX R14, R0, R15, R14, PT ;  /* 0x0000000f000e7246 */ /* 0x000fe4000380010e */
[----:B------:R-:W-:-:S07]  /*d900*/  VIMNMX R13, R13, R0, !PT ;  /* 0x000000000d0d7248 */ /* 0x000fce0007fe0100 */
.L_x_925:
        /* <DEDUP_REMOVED lines=501> */
.L_x_929:
        /* <DEDUP_REMOVED lines=82> */
.L_x_912:
[----:B------:R-:W-:Y:S06]  /*fd80*/  BAR.ARV 0x8, 0x200 ;  /* 0x0208000000007b1d */ /* 0x000fec0000002000 */
[----:B------:R-:W-:Y:S05]  /*fd90*/  @!P0 BRA `(.L_x_931) ;  /* 0x0000000000048947 */ /* 0x000fea0003800000 */
[----:B------:R-:W-:Y:S01]  /*fda0*/  BPT.TRAP 0x1 ;  /* 0x000000040000795c */ /* 0x000fe20000300000 */
.L_x_931:
[----:B------:R-:W-:Y:S01]  /*fdb0*/  ULEA UR14, UR37, UR45, 0x3 ;  /* 0x0000002d250e7291 */ /* 0x000fe2000f8e183f */
[----:B------:R-:W-:-:S05]  /*fdc0*/  IMAD.U32 R4, RZ, RZ, UR36 ;  /* 0x00000024ff047e24 */ /* 0x000fca000f8e00ff */
[----:B------:R-:W-:-:S04]  /*fdd0*/  SHF.L.U32 R4, R4, 0x1f, RZ ;  /* 0x0000001f04047819 */ /* 0x000fc800000006ff */
[----:B------:R0:W1:Y:S01]  /*fde0*/  SYNCS.PHASECHK.TRANS64.TRYWAIT P1, [UR14+0x13250], R4 ;  /* 0x01325004ff0075a7 */ /* 0x000062000802014e */
[----:B------:R-:W-:Y:S05]  /*fdf0*/  @!P0 BRA `(.L_x_932) ;  /* 0x0000000000048947 */ /* 0x000fea0003800000 */
[----:B------:R-:W-:Y:S01]  /*fe00*/  BPT.TRAP 0x1 ;  /* 0x000000040000795c */ /* 0x000fe20000300000 */
.L_x_932:
[----:B-1----:R-:W-:Y:S05]  /*fe10*/  @P1 BRA `(.L_x_933) ;  /* 0x0000000000081947 */ /* 0x002fea0003800000 */
[----:B------:R-:W1:Y:S02]  /*fe20*/  SYNCS.PHASECHK.TRANS64.TRYWAIT P1, [UR14+0x13250], R4 ;  /* 0x01325004ff0075a7 */ /* 0x000e64000802014e */
[----:B-1----:R-:W-:Y:S05]  /*fe30*/  @!P1 BRA `(.L_x_934) ;  /* 0x0000007800cc9947 */ /* 0x002fea0003800000 */
.L_x_933:
[----:B------:R-:W-:Y:S01]  /*fe40*/  ULDC.64 UR4, c[0x0][0x9a0] ;  /* 0x0002680000047ab9 */ /* 0x000fe20000000a00 */
[----:B------:R-:W-:Y:S01]  /*fe50*/  UIADD3 UR45, UR45, 0x1000, URZ ;  /* 0x000010002d2d7890 */ /* 0x000fe2000fffe03f */
[----:B------:R-:W-:Y:S01]  /*fe60*/  WARPGROUP.ARRIVE ;  /* 0x00000000000079c5 */ /* 0x000fe20000000000 */
[----:B------:R-:W-:Y:S01]  /*fe70*/  UISETP.NE.U32.AND UP0, UPT, UR4, URZ, UPT ;  /* 0x0000003f0400728c */ /* 0x000fe2000bf05070 */
[----:B01----:R-:W-:Y:S01]  /*fe80*/  IMAD.MOV.U32 R4, RZ, RZ, 0x3f800000 ;  /* 0x3f800000ff047424 */ /* 0x003fe200078e00ff */
        /* <DEDUP_REMOVED lines=8> */
[----:B------:R-:W-:Y:S01]  /*ff10*/  @UP0 UIMAD UR6, UR6, UR10, URZ ;  /* 0x0000000a060602a4 */ /* 0x000fe2000f8e023f */
[----:B------:R-:W-:Y:S01]  /*ff20*/  @UP0 ULDC.64 UR12, c[0x0][0x9d0] ;  /* 0x00027400000c0ab9 */ /* 0x000fe20000000a00 */
[----:B------:R-:W-:Y:S02]  /*ff30*/  @UP0 UIMAD.WIDE.U32 UR8, UR48, UR10, URZ ;  /* 0x0000000a300802a5 */ /* 0x000fe4000f8e003f */
[----:B------:R-:W-:Y:S02]  /*ff40*/  @UP0 UIMAD UR6, UR48, UR11, UR6 ;  /* 0x0000000b300602a4 */ /* 0x000fe4000f8e0206 */
[----:B------:R-:W-:-:S02]  /*ff50*/  UIMAD UR10, UR37, 0x280, UR45 ;  /* 0x00000280250a78a4 */ /* 0x000fc4000f8e022d */
[----:B------:R-:W-:Y:S02]  /*ff60*/  @UP0 UIMAD UR7, UR7, UR12, URZ ;  /* 0x0000000c070702a4 */ /* 0x000fe4000f8e023f */
[----:B------:R-:W-:Y:S02]  /*ff70*/  @UP0 UIADD3 UR9, UR9, UR6, URZ ;  /* 0x0000000609090290 */ /* 0x000fe4000fffe03f */
[----:B------:R-:W-:Y:S01]  /*ff80*/  @UP0 UIMAD UR11, UR49, UR13, UR7 ;  /* 0x0000000d310b02a4 */ /* 0x000fe2000f8e0207 */
[----:B------:R-:W-:Y:S02]  /*ff90*/  UMOV UR6, UR10 ;  /* 0x0000000a00067c82 */ /* 0x000fe40008000000 */
[----:B------:R-:W-:Y:S02]  /*ffa0*/  UMOV UR7, 0xc0000010 ;  /* 0xc000001000077882 */ /* 0x000fe40000000000 */
[----:B------:R-:W-:Y:S01]  /*ffb0*/  QGMMA.64x64x32.F32.E4M3.E4M3 R24, R152, gdesc[UR4], R24, gsb0 ;  /* 0x00e0000498187df3 */ /* 0x000fe20008000818 */
        /* <DEDUP_REMOVED lines=22> */
[----:B------:R-:W1:Y:S04]  /*10120*/  SHFL.BFLY PT, R7, R6, 0x2, 0x1f ;  /* 0x0c401f0006077f89 */ /* 0x000e6800000e0000 */
[----:B------:R-:W3:Y:S01]  /*10130*/  SHFL.BFLY PT, R10, R5, 0x2, 0x1f ;  /* 0x0c401f00050a7f89 */ /* 0x000ee200000e0000 */
[----:B------:R-:W-:Y:S02]  /*10140*/  WARPGROUP.DEPBAR.LE gsb0, 0x0 ;  /* 0x00008000000079c5 */ /* 0x000fe40000010000 */
[----:B------:R-:W-:-:S06]  /*10150*/  WARPGROUP.ARRIVE ;  /* 0x00000000000079c5 */ /* 0x000fcc0000000000 */
[----:B------:R-:W-:Y:S01]  /*10160*/  QGMMA.64x64x32.F32.E4M3.E4M3 R24, R140, gdesc[UR4], R24, gsb0 ;  /* 0x00e000048c187df3 */ /* 0x000fe20008000818 */
[----:B-1----:R-:W-:-:S01]  /*10170*/  FADD.FTZ R7, R7, R6 ;  /* 0x0000000607077221 */ /* 0x002fc20000010000 */
[----:B------:R-:W-:Y:S01]  /*10180*/  UIADD3 UR10, UR10, 0x200, URZ ;  /* 0x000002000a0a7890 */ /* 0x000fe2000fffe03f */
[----:B---3--:R-:W-:-:S01]  /*10190*/  FADD.FTZ R10, R10, R5 ;  /* 0x000000050a0a7221 */ /* 0x008fc20000010000 */
        /* <DEDUP_REMOVED lines=35> */
.L_x_935:
        /* <DEDUP_REMOVED lines=9> */
[----:B------:R-:W-:Y:S01]  /*10460*/  FMUL.FTZ R57, R25, R5 ;  /* 0x0000000519397220 */ /* 0x000fe20000410000 */
[-C--:B------:R-:W-:Y:S01]  /*10470*/  FMUL.FTZ R33, R26, R11.reuse ;  /* 0x0000000b1a217220 */ /* 0x080fe20000410000 */
[----:B------:R-:W-:Y:S01]  /*10480*/  FMUL.FTZ R32, R27, R11 ;  /* 0x0000000b1b207220 */ /* 0x000fe20000410000 */
        /* <DEDUP_REMOVED lines=30> */
.L_x_861:
[----:B------:R-:W0:Y:S01]  /*10670*/  S2R R3, SR_CgaCtaId ;  /* 0x0000000000037919 */ /* 0x000e220000008800 */
[----:B------:R-:W-:Y:S01]  /*10680*/  MOV R10, 0x400 ;  /* 0x00000400000a7802 */ /* 0x000fe20000000f00 */
[----:B------:R-:W-:Y:S01]  /*10690*/  VIADD R11, R23, 0xffffff80 ;  /* 0xffffff80170b7836 */ /* 0x000fe20000000000 */
[----:B------:R-:W-:Y:S01]  /*106a0*/  BSSY B0, `(.L_x_936) ;  /* 0x00001cc000007945 */ /* 0x000fe20003800000 */
[----:B------:R-:W-:Y:S03]  /*106b0*/  BAR.SYNC.DEFER_BLOCKING 0x5, 0x200 ;  /* 0x0148000000007b1d */ /* 0x000fe60000010000 */
[----:B------:R-:W-:Y:S02]  /*106c0*/  SHF.R.S32.HI R18, RZ, 0x1f, R11 ;  /* 0x0000001fff127819 */ /* 0x000fe4000001140b */
[----:B0-----:R-:W-:Y:S02]  /*106d0*/  LEA R10, R3, R10, 0x18 ;  /* 0x0000000a030a7211 */ /* 0x001fe400078ec0ff */
[----:B------:R-:W-:-:S03]  /*106e0*/  LEA.HI R3, R18, R11, RZ, 0x3 ;  /* 0x0000000b12037211 */ /* 0x000fc600078f18ff */
[----:B------:R-:W0:Y:S01]  /*106f0*/  LDS.128 R4, [R10+0x132d0] ;  /* 0x0132d0000a047984 */ /* 0x000e220000000c00 */
[----:B------:R-:W-:-:S05]  /*10700*/  LOP3.LUT R0, R3, 0xfffffff8, RZ, 0xc0, !PT ;  /* 0xfffffff803007812 */ /* 0x000fca00078ec0ff */
[----:B0-----:R-:W-:Y:S01]  /*10710*/  IMAD.IADD R4, R11, 0x1, -R0 ;  /* 0x000000010b047824 */ /* 0x001fe200078e0a00 */
[----:B------:R-:W-:Y:S02]  /*10720*/  R2UR UR5, R5 ;  /* 0x00000000050572ca */ /* 0x000fe400000e0000 */
[----:B------:R-:W-:Y:S01]  /*10730*/  R2UR UR49, R6 ;  /* 0x00000000063172ca */ /* 0x000fe200000e0000 */
[----:B------:R-:W-:Y:S01]  /*10740*/  IMAD.SHL.U32 R0, R4, 0x8, RZ ;  /* 0x0000000804007824 */ /* 0x000fe200078e00ff */
[----:B------:R-:W-:Y:S02]  /*10750*/  R2UR UR48, R7 ;  /* 0x00000000073072ca */ /* 0x000fe400000e0000 */
[----:B------:R-:W-:Y:S02]  /*10760*/  SHF.R.S32.HI R5, RZ, 0x3, R3 ;  /* 0x00000003ff057819 */ /* 0x000fe40000011403 */
[----:B------:R-:W-:Y:S01]  /*10770*/  SHF.R.S32.HI R3, RZ, 0x1f, R0 ;  /* 0x0000001fff037819 */ /* 0x000fe20000011400 */
[----:B------:R-:W-:Y:S06]  /*10780*/  BAR.ARV 0x4, 0x200 ;  /* 0x0108000000007b1d */ /* 0x000fec0000002000 */
[----:B------:R-:W-:Y:S05]  /*10790*/  @P0 BRA `(.L_x_937) ;  /* 0x0000001000940947 */ /* 0x000fea0003800000 */
[----:B------:R-:W-:Y:S01]  /*107a0*/  IMAD.SHL.U32 R6, R23, 0x4, RZ ;  /* 0x0000000417067824 */ /* 0x000fe200078e00ff */
[----:B------:R-:W-:Y:S01]  /*107b0*/  ULDC.64 UR6, c[0x4][0x38] ;  /* 0x01000e0000067ab9 */ /* 0x000fe20000000a00 */
[----:B------:R-:W0:Y:S01]  /*107c0*/  S2R R35, SR_SWINHI ;  /* 0x0000000000237919 */ /* 0x000e220000002f00 */
[----:B------:R-:W-:Y:S02]  /*107d0*/  F2FP.BF16.F32.PACK_AB R27, R38, R27 ;  /* 0x0000001b261b723e */ /* 0x000fe400000010ff */
        /* <DEDUP_REMOVED lines=14> */
[----:B------:R-:W-:Y:S01]  /*108c0*/  F2FP.BF16.F32.PACK_AB R58, R58, R59 ;  /* 0x0000003b3a3a723e */ /* 0x000fe200000010ff */
[----:B------:R-:W-:Y:S01]  /*108d0*/  BAR.SYNC.DEFER_BLOCKING 0x1, 0x180 ;  /* 0x0046000000007b1d */ /* 0x000fe20000010000 */
[----:B------:R-:W-:-:S04]  /*108e0*/  LOP3.LUT R6, R6, 0xc, RZ, 0xc0, !PT ;  /* 0x0000000c06067812 */ /* 0x000fc800078ec0ff */
[----:B------:R-:W-:Y:S01]  /*108f0*/  IADD3 R6, P0, R6, UR6, RZ ;  /* 0x0000000606067c10 */ /* 0x000fe2000ff1e0ff */
[----:B------:R-:W-:Y:S01]  /*10900*/  UMOV UR4, URZ ;  /* 0x0000003f00047c82 */ /* 0x000fe20008000000 */
[----:B------:R-:W-:Y:S01]  /*10910*/  USHF.R.S32.HI UR16, URZ, 0x1f, UR39 ;  /* 0x0000001f3f107899 */ /* 0x000fe20008011427 */
[----:B------:R-:W-:Y:S02]  /*10920*/  ULDC.64 UR10, c[0x0][0xb90] ;  /* 0x0002e400000a7ab9 */ /* 0x000fe40000000a00 */
[----:B------:R-:W-:Y:S01]  /*10930*/  IMAD.X R7, RZ, RZ, UR7, P0 ;  /* 0x00000007ff077e24 */ /* 0x000fe200080e06ff */
[----:B------:R-:W-:Y:S01]  /*10940*/  ULDC.64 UR6, c[0x0][0xc00] ;  /* 0x0003000000067ab9 */ /* 0x000fe20000000a00 */
[----:B------:R-:W-:Y:S01]  /*10950*/  USHF.R.S32.HI UR9, URZ, 0x1f, UR40 ;  /* 0x0000001f3f097899 */ /* 0x000fe20008011428 */
[----:B------:R-:W-:Y:S02]  /*10960*/  ULDC.64 UR14, c[0x0][0xb98] ;  /* 0x0002e600000e7ab9 */ /* 0x000fe40000000a00 */
[----:B------:R1:W2:Y:S01]  /*10970*/  LDG.E.CONSTANT R17, desc[UR50][R6.64] ;  /* 0x0000003206117981 */ /* 0x0002a2000c1e9900 */
[----:B------:R-:W-:Y:S01]  /*10980*/  UISETP.NE.U32.AND UP0, UPT, UR6, URZ, UPT ;  /* 0x0000003f0600728c */ /* 0x000fe2000bf05070 */
[----:B------:R-:W-:-:S03]  /*10990*/  ULDC.64 UR18, c[0x0][0xc08] ;  /* 0x0003020000127ab9 */ /* 0x000fc60000000a00 */
[----:B------:R-:W-:-:S03]  /*109a0*/  UISETP.NE.AND.EX UP0, UPT, UR7, URZ, UPT, UP0 ;  /* 0x0000003f0700728c */ /* 0x000fc6000bf05300 */
[----:B------:R-:W-:Y:S01]  /*109b0*/  ULDC.64 UR6, c[0x0][0xc00] ;  /* 0x0003000000067ab9 */ /* 0x000fe20000000a00 */
[----:B-1----:R-:W-:Y:S01]  /*109c0*/  LOP3.LUT P0, R6, R23, 0x3, RZ, 0xc0, !PT ;  /* 0x0000000317067812 */ /* 0x002fe2000780c0ff */
[----:B------:R-:W-:-:S03]  /*109d0*/  UIMAD.WIDE UR6, UR40, 0x4, UR6 ;  /* 0x00000004280678a5 */ /* 0x000fc6000f8e0206 */
[----:B------:R-:W-:Y:S02]  /*109e0*/  ISETP.EQ.OR P0, PT, R6, 0x3, !P0 ;  /* 0x000000030600780c */ /* 0x000fe40004702670 */
[----:B------:R-:W-:Y:S02]  /*109f0*/  MOV R6, R10 ;  /* 0x0000000a00067202 */ /* 0x000fe40000000f00 */
[----:B0-----:R-:W-:Y:S02]  /*10a00*/  MOV R7, R35 ;  /* 0x0000002300077202 */ /* 0x001fe40000000f00 */
[----:B------:R-:W-:Y:S02]  /*10a10*/  SEL R46, R27, R26, P0 ;  /* 0x0000001a1b2e7207 */ /* 0x000fe40000000000 */
[----:B------:R-:W-:Y:S01]  /*10a20*/  SEL R26, R26, R27, P0 ;  /* 0x0000001b1a1a7207 */ /* 0x000fe20000000000 */
[----:B------:R-:W-:Y:S01]  /*10a30*/  IMAD.WIDE R12, R157, 0x2, R6 ;  /* 0x000000029d0c7825 */ /* 0x000fe200078e0206 */
[----:B------:R-:W-:-:S02]  /*10a40*/  SEL R40, R15, R14, P0 ;  /* 0x0000000e0f287207 */ /* 0x000fc40000000000 */
[----:B------:R-:W-:Y:S02]  /*10a50*/  SEL R42, R14, R15, P0 ;  /* 0x0000000f0e2a7207 */ /* 0x000fe40000000000 */
[----:B------:R-:W-:Y:S02]  /*10a60*/  IADD3 R27, P3, R12, 0x20, RZ ;  /* 0x000000200c1b7810 */ /* 0x000fe40007f7e0ff */
[----:B------:R-:W-:Y:S02]  /*10a70*/  SEL R36, R25, R24, P0 ;  /* 0x0000001819247207 */ /* 0x000fe40000000000 */
[----:B------:R-:W-:Y:S02]  /*10a80*/  SEL R38, R24, R25, P0 ;  /* 0x0000001918267207 */ /* 0x000fe40000000000 */
[----:B------:R-:W-:Y:S02]  /*10a90*/  LOP3.LUT R14, R27, 0x380, RZ, 0xc0, !PT ;  /* 0x000003801b0e7812 */ /* 0x000fe400078ec0ff */
[----:B------:R-:W-:-:S02]  /*10aa0*/  SEL R34, R29, R28, P0 ;  /* 0x0000001c1d227207 */ /* 0x000fc40000000000 */
[----:B------:R-:W-:Y:S02]  /*10ab0*/  LOP3.LUT R25, R12, 0x380, RZ, 0xc0, !PT ;  /* 0x000003800c197812 */ /* 0x000fe400078ec0ff */
[----:B------:R-:W-:Y:S02]  /*10ac0*/  SEL R28, R28, R29, P0 ;  /* 0x0000001d1c1c7207 */ /* 0x000fe40000000000 */
[C---:B------:R-:W-:Y:S02]  /*10ad0*/  IADD3 R56, P1, R12.reuse, 0x60, RZ ;  /* 0x000000600c387810 */ /* 0x040fe40007f3e0ff */
[----:B------:R-:W-:Y:S02]  /*10ae0*/  IADD3 R29, P2, R12, 0x40, RZ ;  /* 0x000000400c1d7810 */ /* 0x000fe40007f5e0ff */
[----:B------:R-:W-:Y:S01]  /*10af0*/  SEL R44, R30, R31, P0 ;  /* 0x0000001f1e2c7207 */ /* 0x000fe20000000000 */
[----:B------:R-:W-:Y:S01]  /*10b00*/  IMAD.X R15, RZ, RZ, R13, P1 ;  /* 0x000000ffff0f7224 */ /* 0x000fe200008e060d */
[----:B------:R-:W-:-:S02]  /*10b10*/  SHF.R.U64 R14, R14, 0x3, RZ ;  /* 0x000000030e0e7819 */ /* 0x000fc400000012ff */
[----:B------:R-:W-:Y:S02]  /*10b20*/  SEL R30, R31, R30, P0 ;  /* 0x0000001e1f1e7207 */ /* 0x000fe40000000000 */
[----:B------:R-:W-:Y:S02]  /*10b30*/  SHF.R.U64 R25, R25, 0x3, RZ ;  /* 0x0000000319197819 */ /* 0x000fe400000012ff */
[----:B------:R-:W-:Y:S02]  /*10b40*/  SEL R48, R21, R20, P0 ;  /* 0x0000001415307207 */ /* 0x000fe40000000000 */
[----:B------:R-:W-:Y:S01]  /*10b50*/  SEL R50, R20, R21, P0 ;  /* 0x0000001514327207 */ /* 0x000fe20000000000 */
[----:B------:R-:W-:Y:S01]  /*10b60*/  IMAD.X R21, RZ, RZ, R13, P2 ;  /* 0x000000ffff157224 */ /* 0x000fe200010e060d */
[----:B------:R-:W-:Y:S02]  /*10b70*/  LOP3.LUT R31, R56, 0x380, RZ, 0xc0, !PT ;  /* 0x00000380381f7812 */ /* 0x000fe400078ec0ff */
[----:B------:R-:W-:-:S02]  /*10b80*/  LOP3.LUT R20, R29, 0x380, RZ, 0xc0, !PT ;  /* 0x000003801d147812 */ /* 0x000fc400078ec0ff */
[----:B------:R-:W-:Y:S02]  /*10b90*/  SEL R32, R58, R57, P0 ;  /* 0x000000393a207207 */ /* 0x000fe40000000000 */
[----:B------:R-:W-:Y:S02]  /*10ba0*/  LOP3.LUT R24, R14, R27, RZ, 0x3c, !PT ;  /* 0x0000001b0e187212 */ /* 0x000fe400078e3cff */
[----:B------:R-:W-:Y:S02]  /*10bb0*/  SEL R58, R57, R58, P0 ;  /* 0x0000003a393a7207 */ /* 0x000fe40000000000 */
[----:B------:R-:W-:Y:S01]  /*10bc0*/  LOP3.LUT R12, R25, R12, RZ, 0x3c, !PT ;  /* 0x0000000c190c7212 */ /* 0x000fe200078e3cff */
[----:B------:R-:W-:Y:S01]  /*10bd0*/  IMAD.X R25, RZ, RZ, R13, P3 ;  /* 0x000000ffff197224 */ /* 0x000fe200018e060d */
[----:B------:R-:W-:Y:S02]  /*10be0*/  SHF.R.U64 R31, R31, 0x3, RZ ;  /* 0x000000031f1f7819 */ /* 0x000fe400000012ff */
[----:B------:R-:W-:-:S02]  /*10bf0*/  SHF.R.U64 R20, R20, 0x3, RZ ;  /* 0x0000000314147819 */ /* 0x000fc400000012ff */
[----:B------:R-:W-:Y:S02]  /*10c00*/  SEL R52, R54, R55, P0 ;  /* 0x0000003736347207 */ /* 0x000fe40000000000 */
[----:B------:R-:W-:Y:S02]  /*10c10*/  SEL R54, R55, R54, P0 ;  /* 0x0000003637367207 */ /* 0x000fe40000000000 */
[----:B------:R-:W-:Y:S02]  /*10c20*/  MOV R45, R12 ;  /* 0x0000000c002d7202 */ /* 0x000fe40000000f00 */
[----:B------:R-:W-:Y:S02]  /*10c30*/  LOP3.LUT R20, R20, R29, RZ, 0x3c, !PT ;  /* 0x0000001d14147212 */ /* 0x000fe400078e3cff */
[----:B------:R-:W-:Y:S02]  /*10c40*/  LOP3.LUT R14, R31, R56, RZ, 0x3c, !PT ;  /* 0x000000381f0e7212 */ /* 0x000fe400078e3cff */
[----:B------:R-:W-:-:S02]  /*10c50*/  MOV R43, R24 ;  /* 0x00000018002b7202 */ /* 0x000fc40000000f00 */
[----:B------:R-:W-:Y:S02]  /*10c60*/  PLOP3.LUT P2, PT, PT, PT, UP0, 0x80, 0x0 ;  /* 0x000000000000781c */ /* 0x000fe40003f4f008 */
[----:B--2---:R-:W-:Y:S01]  /*10c70*/  LOP3.LUT R27, R17, 0x2, RZ, 0x3c, !PT ;  /* 0x00000002111b7812 */ /* 0x004fe200078e3cff */
[----:B------:R-:W-:Y:S04]  /*10c80*/  SHFL.IDX PT, R32, R32, R17, 0x1c1f ;  /* 0x001c1f1120207589 */ /* 0x000fe800000e0000 */
[----:B------:R-:W0:Y:S04]  /*10c90*/  SHFL.IDX PT, R13, R58, R27, 0x1c1f ;  /* 0x001c1f1b3a0d7589 */ /* 0x000e2800000e0000 */
[----:B------:R-:W-:Y:S04]  /*10ca0*/  SHFL.IDX PT, R44, R44, R17, 0x1c1f ;  /* 0x001c1f112c2c7589 */ /* 0x000fe800000e0000 */
[----:B------:R-:W1:Y:S04]  /*10cb0*/  SHFL.IDX PT, R35, R30, R27, 0x1c1f ;  /* 0x001c1f1b1e237589 */ /* 0x000e6800000e0000 */
[----:B------:R-:W-:Y:S04]  /*10cc0*/  SHFL.IDX PT, R34, R34, R17, 0x1c1f ;  /* 0x001c1f1122227589 */ /* 0x000fe800000e0000 */
[----:B------:R-:W2:Y:S04]  /*10cd0*/  SHFL.IDX PT, R29, R28, R27, 0x1c1f ;  /* 0x001c1f1b1c1d7589 */ /* 0x000ea800000e0000 */
[----:B------:R-:W-:Y:S04]  /*10ce0*/  SHFL.IDX PT, R36, R36, R17, 0x1c1f ;  /* 0x001c1f1124247589 */ /* 0x000fe800000e0000 */
[----:B------:R3:W4:Y:S01]  /*10cf0*/  SHFL.IDX PT, R31, R38, R27, 0x1c1f ;  /* 0x001c1f1b261f7589 */ /* 0x00072200000e0000 */
[----:B0-----:R-:W-:-:S03]  /*10d00*/  SEL R12, R32, R13, P0 ;  /* 0x0000000d200c7207 */ /* 0x001fc60000000000 */
[----:B------:R-:W-:Y:S04]  /*10d10*/  SHFL.IDX PT, R46, R46, R17, 0x1c1f ;  /* 0x001c1f112e2e7589 */ /* 0x000fe800000e0000 */
[----:B------:R0:W4:Y:S01]  /*10d20*/  SHFL.IDX PT, R37, R26, R27, 0x1c1f ;  /* 0x001c1f1b1a257589 */ /* 0x00012200000e0000 */
[----:B---3--:R-:W-:-:S03]  /*10d30*/  MOV R38, R14 ;  /* 0x0000000e00267202 */ /* 0x008fc60000000f00 */
[----:B------:R-:W-:Y:S01]  /*10d40*/  SHFL.IDX PT, R40, R40, R17, 0x1c1f ;  /* 0x001c1f1128287589 */ /* 0x000fe200000e0000 */
[----:B------:R-:W-:Y:S02]  /*10d50*/  SEL R14, R13, R32, P0 ;  /* 0x000000200d0e7207 */ /* 0x000fe40000000000 */
[----:B-1----:R-:W-:Y:S01]  /*10d60*/  SEL R13, R44, R35, P0 ;  /* 0x000000232c0d7207 */ /* 0x002fe20000000000 */
[----:B------:R1:W3:Y:S01]  /*10d70*/  SHFL.IDX PT, R33, R42, R27, 0x1c1f ;  /* 0x001c1f1b2a217589 */ /* 0x0002e200000e0000 */
[----:B------:R-:W-:Y:S02]  /*10d80*/  SEL R15, R35, R44, P0 ;  /* 0x0000002c230f7207 */ /* 0x000fe40000000000 */
[----:B--2---:R-:W-:Y:S01]  /*10d90*/  SEL R24, R34, R29, P0 ;  /* 0x0000001d22187207 */ /* 0x004fe20000000000 */
[----:B------:R-:W-:Y:S01]  /*10da0*/  SHFL.IDX PT, R48, R48, R17, 0x1c1f ;  /* 0x001c1f1130307589 */ /* 0x000fe200000e0000 */
[----:B0-----:R-:W-:-:S03]  /*10db0*/  SEL R26, R29, R34, P0 ;  /* 0x000000221d1a7207 */ /* 0x001fc60000000000 */
[----:B------:R-:W0:Y:S01]  /*10dc0*/  SHFL.IDX PT, R39, R50, R27, 0x1c1f ;  /* 0x001c1f1b32277589 */ /* 0x000e2200000e0000 */
[----:B----4-:R-:W-:Y:S02]  /*10dd0*/  SEL R28, R36, R31, P0 ;  /* 0x0000001f241c7207 */ /* 0x010fe40000000000 */
[----:B------:R-:W-:Y:S01]  /*10de0*/  SEL R30, R31, R36, P0 ;  /* 0x000000241f1e7207 */ /* 0x000fe20000000000 */
[----:B------:R-:W-:Y:S01]  /*10df0*/  SHFL.IDX PT, R52, R52, R17, 0x1c1f ;  /* 0x001c1f1134347589 */ /* 0x000fe200000e0000 */
[----:B-1----:R-:W-:Y:S01]  /*10e00*/  MOV R42, R20 ;  /* 0x00000014002a7202 */ /* 0x002fe20000000f00 */
[----:B------:R-:W-:Y:S02]  /*10e10*/  IMAD.U32 R20, RZ, RZ, UR6 ;  /* 0x00000006ff147e24 */ /* 0x000fe4000f8e00ff */
[----:B------:R1:W2:Y:S01]  /*10e20*/  SHFL.IDX PT, R41, R54, R27, 0x1c1f ;  /* 0x001c1f1b36297589 */ /* 0x0002a200000e0000 */
[----:B------:R-:W-:Y:S01]  /*10e30*/  SEL R25, R46, R37, P0 ;  /* 0x000000252e197207 */ /* 0x000fe20000000000 */
[----:B------:R-:W-:-:S02]  /*10e40*/  IMAD.U32 R21, RZ, RZ, UR7 ;  /* 0x00000007ff157e24 */ /* 0x000fc4000f8e00ff */
[----:B------:R4:W-:Y:S01]  /*10e50*/  STSM.16.M88.4 [R45], R12 ;  /* 0x0000000c2d007844 */ /* 0x0009e20000000200 */
[----:B---3--:R-:W-:Y:S02]  /*10e60*/  SEL R32, R40, R33, P0 ;  /* 0x0000002128207207 */ /* 0x008fe40000000000 */
[----:B-1----:R-:W-:Y:S02]  /*10e70*/  SEL R27, R37, R46, P0 ;  /* 0x0000002e251b7207 */ /* 0x002fe40000000000 */
[----:B------:R-:W-:Y:S01]  /*10e80*/  SEL R34, R33, R40, P0 ;  /* 0x0000002821227207 */ /* 0x000fe20000000000 */
[----:B------:R-:W1:Y:S02]  /*10e90*/  LDC R37, c[0x0][0xbe8] ;  /* 0x0002fa00ff257b82 */ /* 0x000e640000000800 */
[----:B------:R3:W-:Y:S01]  /*10ea0*/  STSM.16.M88.4 [R43], R24 ;  /* 0x000000182b007844 */ /* 0x0007e20000000200 */
[----:B0-----:R-:W-:Y:S02]  /*10eb0*/  SEL R29, R48, R39, P0 ;  /* 0x00000027301d7207 */ /* 0x001fe40000000000 */
[----:B------:R-:W-:-:S05]  /*10ec0*/  SEL R31, R39, R48, P0 ;  /* 0x00000030271f7207 */ /* 0x000fca0000000000 */
[----:B------:R0:W-:Y:S01]  /*10ed0*/  STSM.16.M88.4 [R42], R28 ;  /* 0x0000001c2a007844 */ /* 0x0001e20000000200 */
[----:B--2---:R-:W-:Y:S02]  /*10ee0*/  SEL R33, R52, R41, P0 ;  /* 0x0000002934217207 */ /* 0x004fe40000000000 */
[----:B------:R-:W-:-:S05]  /*10ef0*/  SEL R35, R41, R52, P0 ;  /* 0x0000003429237207 */ /* 0x000fca0000000000 */
[----:B------:R0:W-:Y:S01]  /*10f00*/  STSM.16.M88.4 [R38], R32 ;  /* 0x0000002026007844 */ /* 0x0001e20000000200 */
[----:B------:R-:W-:Y:S06]  /*10f10*/  BAR.SYNC.DEFER_BLOCKING 0x1, 0x180 ;  /* 0x0046000000007b1d */ /* 0x000fec0000010000 */
[----:B------:R-:W2:Y:S01]  /*10f20*/  @P2 LDG.E R17, desc[UR50][R20.64] ;  /* 0x0000003214112981 */ /* 0x000ea2000c1e1900 */
[----:B-1----:R-:W-:Y:S01]  /*10f30*/  ISETP.NE.AND P1, PT, R37, 0x1, PT ;  /* 0x000000012500780c */ /* 0x002fe20003f25270 */
[----:B----4-:R-:W-:Y:S01]  /*10f40*/  VIADD R15, R22, UR41 ;  /* 0x00000029160f7c36 */ /* 0x010fe20008000000 */
[----:B------:R-:W-:Y:S01]  /*10f50*/  UIMAD UR6, UR16, UR10, URZ ;  /* 0x0000000a100672a4 */ /* 0x000fe2000f8e023f */
[----:B------:R-:W-:Y:S01]  /*10f60*/  LEA.HI R18, R18, R11, RZ, 0x7 ;  /* 0x0000000b12127211 */ /* 0x000fe200078f38ff */
[----:B------:R-:W-:Y:S01]  /*10f70*/  USEL UR9, UR9, URZ, !UP0 ;  /* 0x0000003f09097287 */ /* 0x000fe2000c000000 */
[----:B------:R-:W-:Y:S01]  /*10f80*/  IMAD.MOV.U32 R12, RZ, RZ, R15 ;  /* 0x000000ffff0c7224 */ /* 0x000fe200078e000f */
[----:B------:R-:W-:Y:S01]  /*10f90*/  UIMAD UR12, UR39, UR11, UR6 ;  /* 0x0000000b270c72a4 */ /* 0x000fe2000f8e0206 */
[----:B------:R-:W-:Y:S01]  /*10fa0*/  LOP3.LUT R18, R18, 0xffffff80, RZ, 0xc0, !PT ;  /* 0xffffff8012127812 */ /* 0x000fe200078ec0ff */
[----:B------:R-:W-:-:S02]  /*10fb0*/  USEL UR8, UR40, URZ, !UP0 ;  /* 0x0000003f28087287 */ /* 0x000fc4000c000000 */
[----:B------:R-:W-:-:S03]  /*10fc0*/  UISETP.NE.U32.AND UP0, UPT, UR18, URZ, UPT ;  /* 0x0000003f1200728c */ /* 0x000fc6000bf05070 */
[----:B------:R-:W1:Y:S01]  /*10fd0*/  @P1 LDC R36, c[0x0][0xbec] ;  /* 0x0002fb00ff241b82 */ /* 0x000e620000000800 */
[----:B------:R-:W-:-:S06]  /*10fe0*/  UISETP.NE.AND.EX UP0, UPT, UR19, URZ, UPT, UP0 ;  /* 0x0000003f1300728c */ /* 0x000fcc000bf05300 */
[----:B------:R-:W-:Y:S01]  /*10ff0*/  PLOP3.LUT P3, PT, PT, PT, UP0, 0x80, 0x0 ;  /* 0x000000000000781c */ /* 0x000fe20003f6f008 */
[----:B------:R-:W4:Y:S01]  /*11000*/  @P1 LDC R40, c[0x0][0xbf0] ;  /* 0x0002fc00ff281b82 */ /* 0x000f220000000800 */
[----:B-1----:R-:W-:-:S05]  /*11010*/  @P1 IMAD.HI.U32 R13, R15, R36, RZ ;  /* 0x000000240f0d1227 */ /* 0x002fca00078e00ff */
[----:B----4-:R-:W-:-:S05]  /*11020*/  @P1 SHF.R.U32.HI R12, RZ, R40, R13 ;  /* 0x00000028ff0c1219 */ /* 0x010fca000001160d */
        /* <DEDUP_REMOVED lines=11> */
[----:B------:R-:W-:Y:S01]  /*110e0*/  UIMAD UR12, UR8, UR15, UR12 ;  /* 0x0000000f080c72a4 */ /* 0x000fe2000f8e020c */
[----:B------:R-:W-:-:S03]  /*110f0*/  ULDC UR14, c[0x0][0xa88] ;  /* 0x0002a200000e7ab9 */ /* 0x000fc60000000800 */
[----:B------:R-:W-:Y:S02]  /*11100*/  IADD3 R12, P0, R12, UR10, RZ ;  /* 0x0000000a0c0c7c10 */ /* 0x000fe4000ff1e0ff */
[----:B------:R-:W-:Y:S01]  /*11110*/  IMAD.U32 R17, RZ, RZ, UR12 ;  /* 0x0000000cff117e24 */ /* 0x000fe2000f8e00ff */
[----:B------:R-:W-:Y:S02]  /*11120*/  ULDC.64 UR12, c[0x0][0xb88] ;  /* 0x0002e200000c7ab9 */ /* 0x000fe40000000a00 */
[----:B---3--:R-:W-:Y:S02]  /*11130*/  IMAD R24, R13, UR12, RZ ;  /* 0x0000000c0d187c24 */ /* 0x008fe4000f8e02ff */
[----:B------:R-:W-:Y:S01]  /*11140*/  IADD3.X R13, R14, UR11, R17, P0, !PT ;  /* 0x0000000b0e0d7c10 */ /* 0x000fe200087fe411 */
[----:B------:R-:W-:Y:S01]  /*11150*/  @UP0 ULDC.64 UR10, c[0x0][0xc08] ;  /* 0x00030200000a0ab9 */ /* 0x000fe20000000a00 */
[----:B------:R-:W-:Y:S01]  /*11160*/  IMAD R17, R15, UR13, R24 ;  /* 0x0000000d0f117c24 */ /* 0x000fe2000f8e0218 */
[----:B------:R-:W-:Y:S01]  /*11170*/  @UP0 UIMAD.WIDE UR10, UR40, 0x4, UR10 ;  /* 0x00000004280a08a5 */ /* 0x000fe2000f8e020a */
[----:B------:R-:W-:-:S02]  /*11180*/  IMAD.U32 R14, RZ, RZ, UR14 ;  /* 0x0000000eff0e7e24 */ /* 0x000fc4000f8e00ff */
[----:B------:R-:W-:Y:S01]  /*11190*/  IMAD.WIDE.U32 R12, R15, UR12, R12 ;  /* 0x0000000c0f0c7c25 */ /* 0x000fe2000f8e000c */
[----:B------:R-:W-:-:S03]  /*111a0*/  ULDC.64 UR12, c[0x0][0xb50] ;  /* 0x0002d400000c7ab9 */ /* 0x000fc60000000a00 */
[----:B------:R-:W-:Y:S01]  /*111b0*/  IMAD.U32 R24, RZ, RZ, UR10 ;  /* 0x0000000aff187e24 */ /* 0x000fe2000f8e00ff */
[----:B------:R-:W-:Y:S01]  /*111c0*/  LEA R15, P0, R12, UR12, 0x2 ;  /* 0x0000000c0c0f7c11 */ /* 0x000fe2000f8010ff */
[----:B------:R-:W-:Y:S02]  /*111d0*/  IMAD.U32 R25, RZ, RZ, UR11 ;  /* 0x0000000bff197e24 */ /* 0x000fe4000f8e00ff */
[----:B------:R-:W-:-:S03]  /*111e0*/  IMAD.IADD R13, R13, 0x1, R17 ;  /* 0x000000010d0d7824 */ /* 0x000fc600078e0211 */
[----:B------:R0:W5:Y:S02]  /*111f0*/  @P3 LDG.E R14, desc[UR50][R24.64] ;  /* 0x00000032180e3981 */ /* 0x000164000c1e1900 */
[----:B------:R-:W-:Y:S01]  /*11200*/  LEA.HI.X R12, R12, UR13, R13, 0x2, P0 ;  /* 0x0000000d0c0c7c11 */ /* 0x000fe200080f140d */
[----:B------:R-:W-:Y:S06]  /*11210*/  @P3 BRA `(.L_x_938) ;  /* 0x0000000000103947 */ /* 0x000fec0003800000 */
[----:B------:R-:W-:Y:S05]  /*11220*/  @!P2 BRA `(.L_x_938) ;  /* 0x00000000000ca947 */ /* 0x000fea0003800000 */
[----:B------:R-:W2:Y:S04]  /*11230*/  LDG.E R13, desc[UR50][R20.64] ;  /* 0x00000032140d7981 */ /* 0x000ea8000c1e1900 */
[----:B-----5:R-:W2:Y:S02]  /*11240*/  LDG.E R14, desc[UR50][R20.64+0x4] ;  /* 0x00000432140e7981 */ /* 0x020ea4000c1e1900 */
[----:B--2---:R-:W-:-:S07]  /*11250*/  IMAD.IADD R14, R14, 0x1, -R13 ;  /* 0x000000010e0e7824 */ /* 0x004fce00078e0a0d */
.L_x_938:
[----:B------:R-:W-:Y:S01]  /*11260*/  IMAD R13, R5, 0x40, R0 ;  /* 0x00000040050d7824 */ /* 0x000fe200078e0200 */
[----:B------:R-:W-:Y:S01]  /*11270*/  SHFL.IDX PT, R20, R15, RZ, 0x1c1f ;  /* 0x001c1fff0f147589 */ /* 0x000fe200000e0000 */
[----:B------:R-:W-:Y:S01]  /*11280*/  IMAD.IADD R11, R11, 0x1, -R18 ;  /* 0x000000010b0b7824 */ /* 0x000fe200078e0a12 */
[----:B------:R-:W-:Y:S01]  /*11290*/  ULDC.64 UR12, c[0x0][0xaa0] ;  /* 0x0002a800000c7ab9 */ /* 0x000fe20000000a00 */
[----:B------:R-:W-:Y:S01]  /*112a0*/  IMAD.WIDE R6, R13, 0x2, R6 ;  /* 0x000000020d067825 */ /* 0x000fe200078e0206 */
[----:B------:R-:W1:Y:S02]  /*112b0*/  SHFL.IDX PT, R21, R12, RZ, 0x1c1f ;  /* 0x001c1fff0c157589 */ /* 0x000e6400000e0000 */
[----:B------:R-:W-:Y:S01]  /*112c0*/  LOP3.LUT P0, RZ, R11, 0x3, RZ, 0xc0, !PT ;  /* 0x000000030bff7812 */ /* 0x000fe2000780c0ff */
[----:B------:R-:W-:Y:S01]  /*112d0*/  VIADD R13, R156, UR41 ;  /* 0x000000299c0d7c36 */ /* 0x000fe20008000000 */
[----:B0-----:R-:W-:Y:S01]  /*112e0*/  SHFL.IDX PT, R34, R15, 0x1, 0x1c1f ;  /* 0x003c1f000f227f89 */ /* 0x001fe200000e0000 */
[----:B-----5:R-:W-:Y:S01]  /*112f0*/  IMAD R18, R14, R37, RZ ;  /* 0x000000250e127224 */ /* 0x020fe200078e02ff */
[C---:B------:R-:W-:Y:S01]  /*11300*/  IADD3 R25, P3, R6.reuse, 0x1800, RZ ;  /* 0x0000180006197810 */ /* 0x040fe20007f7e0ff */
[----:B------:R-:W-:Y:S01]  /*11310*/  VIADD R11, R13, 0x8 ;  /* 0x000000080d0b7836 */ /* 0x000fe20000000000 */
[----:B------:R0:W2:Y:S01]  /*11320*/  SHFL.IDX PT, R35, R12, 0x1, 0x1c1f ;  /* 0x003c1f000c237f89 */ /* 0x0000a200000e0000 */
[----:B------:R-:W-:-:S02]  /*11330*/  IADD3 R29, P4, R6, 0x3000, RZ ;  /* 0x00003000061d7810 */ /* 0x000fc40007f9e0ff */
[-C--:B------:R-:W-:Y:S02]  /*11340*/  ISETP.GE.OR P2, PT, R13, R18.reuse, P0 ;  /* 0x000000120d00720c */ /* 0x080fe40000746670 */
[----:B------:R-:W-:Y:S02]  /*11350*/  LOP3.LUT R13, R6, 0x380, RZ, 0xc0, !PT ;  /* 0x00000380060d7812 */ /* 0x000fe400078ec0ff */
[----:B------:R-:W-:Y:S02]  /*11360*/  LOP3.LUT R24, R25, 0x380, RZ, 0xc0, !PT ;  /* 0x0000038019187812 */ /* 0x000fe400078ec0ff */
[----:B------:R-:W-:Y:S02]  /*11370*/  ISETP.GE.OR P0, PT, R11, R18, P0 ;  /* 0x000000120b00720c */ /* 0x000fe40000706670 */
[----:B------:R-:W-:Y:S02]  /*11380*/  LOP3.LUT R28, R29, 0x380, RZ, 0xc0, !PT ;  /* 0x000003801d1c7812 */ /* 0x000fe400078ec0ff */
[----:B------:R-:W-:-:S02]  /*11390*/  SHF.R.U64 R13, R13, 0x3, RZ ;  /* 0x000000030d0d7819 */ /* 0x000fc400000012ff */
[----:B------:R-:W-:Y:S01]  /*113a0*/  SHF.R.U64 R24, R24, 0x3, RZ ;  /* 0x0000000318187819 */ /* 0x000fe200000012ff */
[----:B-1----:R1:W-:Y:S01]  /*113b0*/  @!P2 ST.E desc[UR50][R20.64], R9 ;  /* 0x000000091400a985 */ /* 0x0023e2000c101932 */
[----:B------:R-:W-:Y:S02]  /*113c0*/  SHF.R.U64 R28, R28, 0x3, RZ ;  /* 0x000000031c1c7819 */ /* 0x000fe400000012ff */
[----:B0-----:R-:W-:Y:S01]  /*113d0*/  LOP3.LUT R12, R13, R6, RZ, 0x3c, !PT ;  /* 0x000000060d0c7212 */ /* 0x001fe200078e3cff */
[--C-:B------:R-:W-:Y:S01]  /*113e0*/  IMAD.MOV.U32 R13, RZ, RZ, R7.reuse ;  /* 0x000000ffff0d7224 */ /* 0x100fe200078e0007 */
[----:B------:R-:W-:Y:S01]  /*113f0*/  LOP3.LUT R24, R24, R25, RZ, 0x3c, !PT ;  /* 0x0000001918187212 */ /* 0x000fe200078e3cff */
[--C-:B------:R-:W-:Y:S01]  /*11400*/  IMAD.X R25, RZ, RZ, R7.reuse, P3 ;  /* 0x000000ffff197224 */ /* 0x100fe200018e0607 */
[----:B------:R-:W-:Y:S01]  /*11410*/  LOP3.LUT R28, R28, R29, RZ, 0x3c, !PT ;  /* 0x0000001d1c1c7212 */ /* 0x000fe200078e3cff */
[----:B------:R-:W-:Y:S01]  /*11420*/  IMAD.X R29, RZ, RZ, R7, P4 ;  /* 0x000000ffff1d7224 */ /* 0x000fe200020e0607 */
[----:B--2---:R0:W-:Y:S04]  /*11430*/  @!P0 ST.E desc[UR50][R34.64], R8 ;  /* 0x0000000822008985 */ /* 0x0041e8000c101932 */
[----:B------:R-:W2:Y:S04]  /*11440*/  LD.E.128 R12, desc[UR50][R12.64] ;  /* 0x000000320c0c7980 */ /* 0x000ea8000c101d00 */
[----:B------:R-:W3:Y:S04]  /*11450*/  LD.E.128 R24, desc[UR50][R24.64] ;  /* 0x0000003218187980 */ /* 0x000ee8000c101d00 */
[----:B------:R-:W4:Y:S01]  /*11460*/  LD.E.128 R28, desc[UR50][R28.64] ;  /* 0x000000321c1c7980 */ /* 0x000f22000c101d00 */
[----:B------:R-:W-:-:S04]  /*11470*/  IADD3 R11, P0, R6, 0x4800, RZ ;  /* 0x00004800060b7810 */ /* 0x000fc80007f1e0ff */
[----:B------:R-:W-:Y:S01]  /*11480*/  LOP3.LUT R6, R11, 0x380, RZ, 0xc0, !PT ;  /* 0x000003800b067812 */ /* 0x000fe200078ec0ff */
[----:B------:R-:W-:Y:S02]  /*11490*/  IMAD.X R33, RZ, RZ, R7, P0 ;  /* 0x000000ffff217224 */ /* 0x000fe400000e0607 */
[----:B------:R-:W0:Y:S01]  /*114a0*/  @P1 LDC R7, c[0x0][0xbf0] ;  /* 0x0002fc00ff071b82 */ /* 0x000e220000000800 */
[----:B------:R-:W-:-:S04]  /*114b0*/  SHF.R.U64 R6, R6, 0x3, RZ ;  /* 0x0000000306067819 */ /* 0x000fc800000012ff */
[----:B------:R-:W-:-:S03]  /*114c0*/  LOP3.LUT R32, R6, R11, RZ, 0x3c, !PT ;  /* 0x0000000b06207212 */ /* 0x000fc600078e3cff */
[----:B------:R-:W0:Y:S01]  /*114d0*/  @P1 LDC R6, c[0x0][0xbec] ;  /* 0x0002fb00ff061b82 */ /* 0x000e220000000800 */
[----:B------:R-:W-:Y:S02]  /*114e0*/  UIMAD UR10, UR7, UR12, URZ ;  /* 0x0000000c070a72a4 */ /* 0x000fe4000f8e023f */
[----:B------:R-:W-:Y:S01]  /*114f0*/  UIMAD.WIDE.U32 UR6, UR4, UR12, URZ ;  /* 0x0000000c040672a5 */ /* 0x000fe2000f8e003f */
[----:B------:R-:W-:Y:S01]  /*11500*/  IMAD R4, R4, 0x30, R5 ;  /* 0x0000003004047824 */ /* 0x000fe200078e0205 */
[----:B------:R-:W-:Y:S01]  /*11510*/  UIMAD UR10, UR4, UR13, UR10 ;  /* 0x0000000d040a72a4 */ /* 0x000fe2000f8e020a */
[----:B-1----:R-:W-:Y:S01]  /*11520*/  VIADD R21, R5, UR41 ;  /* 0x0000002905157c36 */ /* 0x002fe20008000000 */
[----:B0-----:R-:W5:Y:S01]  /*11530*/  LD.E.128 R32, desc[UR50][R32.64] ;  /* 0x0000003220207980 */ /* 0x001f62000c101d00 */
[----:B------:R-:W-:Y:S01]  /*11540*/  ULDC.64 UR12, c[0x0][0xae8] ;  /* 0x0002ba00000c7ab9 */ /* 0x000fe20000000a00 */
[----:B------:R-:W-:Y:S01]  /*11550*/  UIADD3 UR7, UR7, UR10, URZ ;  /* 0x0000000a07077290 */ /* 0x000fe2000fffe03f */
[----:B------:R-:W-:Y:S01]  /*11560*/  VIADD R11, R4, UR41 ;  /* 0x00000029040b7c36 */ /* 0x000fe20008000000 */
[----:B------:R-:W-:Y:S01]  /*11570*/  UIMAD UR4, UR16, UR12, URZ ;  /* 0x0000000c100472a4 */ /* 0x000fe2000f8e023f */
[----:B------:R-:W-:Y:S01]  /*11580*/  VIADD R5, R21, 0x60 ;  /* 0x0000006015057836 */ /* 0x000fe20000000000 */
[----:B------:R-:W-:Y:S01]  /*11590*/  UIMAD.WIDE.U32 UR6, UR39, UR12, UR6 ;  /* 0x0000000c270672a5 */ /* 0x000fe2000f8e0006 */
[----:B------:R-:W-:Y:S01]  /*115a0*/  IMAD.MOV.U32 R9, RZ, RZ, R11 ;  /* 0x000000ffff097224 */ /* 0x000fe200078e000b */
[----:B------:R-:W-:Y:S01]  /*115b0*/  UIMAD UR4, UR39, UR13, UR4 ;  /* 0x0000000d270472a4 */ /* 0x000fe2000f8e0204 */
[----:B------:R-:W-:Y:S01]  /*115c0*/  @!PT LDS RZ, [RZ] ;  /* 0x00000000fffff984 */ /* 0x000fe20000000800 */
[----:B------:R-:W-:Y:S01]  /*115d0*/  @!PT LDS RZ, [RZ] ;  /* 0x00000000fffff984 */ /* 0x000fe20000000800 */
[----:B------:R-:W-:Y:S01]  /*115e0*/  @!PT LDS RZ, [RZ] ;  /* 0x00000000fffff984 */ /* 0x000fe20000000800 */
[----:B------:R-:W-:Y:S01]  /*115f0*/  @!PT LDS RZ, [RZ] ;  /* 0x00000000fffff984 */ /* 0x000fe20000000800 */
[----:B------:R0:W-:Y:S06]  /*11600*/  MEMBAR.ALL.CTA ;  /* 0x0000000000007992 */ /* 0x0001ec0000008000 */
[----:B0-----:R-:W0:Y:S01]  /*11610*/  FENCE.VIEW.ASYNC.S ;  /* 0x00000000000073c6 */ /* 0x001e220000000000 */
[----:B------:R-:W-:Y:S01]  /*11620*/  ULDC.64 UR10, c[0x0][0xaf0] ;  /* 0x0002bc00000a7ab9 */ /* 0x000fe20000000a00 */
[----:B------:R-:W-:Y:S01]  /*11630*/  VIADD R10, R10, 0x13220 ;  /* 0x000132200a0a7836 */ /* 0x000fe20000000000 */
[----:B------:R-:W-:-:S02]  /*11640*/  UIMAD UR9, UR9, UR10, URZ ;  /* 0x0000000a090972a4 */ /* 0x000fc4000f8e023f */
[----:B------:R-:W-:Y:S02]  /*11650*/  UIADD3 UR7, UR7, UR4, URZ ;  /* 0x0000000407077290 */ /* 0x000fe4000fffe03f */
[----:B------:R-:W-:Y:S01]  /*11660*/  UIMAD UR4, UR8, UR11, UR9 ;  /* 0x0000000b080472a4 */ /* 0x000fe2000f8e0209 */
[----:B------:R-:W-:Y:S01]  /*11670*/  @P1 IMAD.HI.U32 R4, R11, R6, RZ ;  /* 0x000000060b041227 */ /* 0x000fe200078e00ff */
[----:B------:R-:W-:Y:S01]  /*11680*/  UIMAD.WIDE.U32 UR8, UR8, UR10, UR6 ;  /* 0x0000000a080872a5 */ /* 0x000fe2000f8e0006 */
[----:B------:R-:W-:Y:S02]  /*11690*/  PRMT R10, RZ, 0x654, R10 ;  /* 0x00000654ff0a7816 */ /* 0x000fe4000000000a */
[----:B------:R-:W-:Y:S01]  /*116a0*/  ULDC.64 UR6, c[0x0][0xae0] ;  /* 0x0002b80000067ab9 */ /* 0x000fe20000000a00 */
[----:B------:R-:W-:Y:S01]  /*116b0*/  @P1 SHF.R.U32.HI R9, RZ, R7, R4 ;  /* 0x00000007ff091219 */ /* 0x000fe20000011604 */
[----:B------:R-:W-:Y:S02]  /*116c0*/  UIADD3 UR4, UR9, UR4, URZ ;  /* 0x0000000409047290 */ /* 0x000fe4000fffe03f */
[----:B------:R-:W-:Y:S01]  /*116d0*/  IMAD.U32 R7, RZ, RZ, UR9 ;  /* 0x00000009ff077e24 */ /* 0x000fe2000f8e00ff */
[--C-:B------:R-:W-:Y:S01]  /*116e0*/  SHF.R.S32.HI R4, RZ, 0x1f, R9.reuse ;  /* 0x0000001fff047819 */ /* 0x100fe20000011409 */
[----:B------:R-:W-:-:S02]  /*116f0*/  IMAD.MOV R8, RZ, RZ, -R9 ;  /* 0x000000ffff087224 */ /* 0x000fc400078e0a09 */
[----:B------:R-:W-:Y:S02]  /*11700*/  IMAD.U32 R6, RZ, RZ, UR8 ;  /* 0x00000008ff067e24 */ /* 0x000fe4000f8e00ff */
[----:B------:R-:W-:Y:S02]  /*11710*/  IMAD R4, R4, UR6, RZ ;  /* 0x0000000604047c24 */ /* 0x000fe4000f8e02ff */
[----:B------:R-:W-:Y:S01]  /*11720*/  IMAD R11, R37, R8, R11 ;  /* 0x00000008250b7224 */ /* 0x000fe200078e020b */
[----:B0-----:R0:W-:Y:S01]  /*11730*/  SYNCS.ARRIVE.TRANS64.RED.A1T0 RZ, [R10+URZ], RZ ;  /* 0x000000ff0aff79a7 */ /* 0x0011e2000810043f */
[----:B------:R-:W-:Y:S01]  /*11740*/  IMAD.U32 R7, RZ, RZ, UR4 ;  /* 0x00000004ff077e24 */ /* 0x000fe2000f8e00ff */
[----:B------:R-:W-:Y:S01]  /*11750*/  ULDC UR4, c[0x0][0xac8] ;  /* 0x0002b20000047ab9 */ /* 0x000fe20000000800 */
[C---:B------:R-:W-:Y:S01]  /*11760*/  IMAD R17, R9.reuse, UR7, R4 ;  /* 0x0000000709117c24 */ /* 0x040fe2000f8e0204 */
[----:B------:R-:W-:Y:S01]  /*11770*/  SHF.R.S32.HI R4, RZ, 0x1f, R11 ;  /* 0x0000001fff047819 */ /* 0x000fe2000001140b */
[----:B------:R-:W-:Y:S01]  /*11780*/  IMAD.WIDE.U32 R6, R9, UR6, R6 ;  /* 0x0000000609067c25 */ /* 0x000fe2000f8e0006 */
[----:B------:R-:W-:-:S03]  /*11790*/  ULDC.64 UR6, c[0x0][0xad8] ;  /* 0x0002b60000067ab9 */ /* 0x000fc60000000a00 */
[----:B------:R-:W-:Y:S02]  /*117a0*/  IMAD.IADD R7, R7, 0x1, R17 ;  /* 0x0000000107077824 */ /* 0x000fe400078e0211 */
[----:B------:R-:W-:Y:S02]  /*117b0*/  IMAD R4, R4, UR6, RZ ;  /* 0x0000000604047c24 */ /* 0x000fe4000f8e02ff */
[----:B------:R-:W-:-:S04]  /*117c0*/  IMAD.WIDE.U32 R6, R11, UR6, R6 ;  /* 0x000000060b067c25 */ /* 0x000fc8000f8e0006 */
[----:B------:R-:W-:Y:S01]  /*117d0*/  IMAD R9, R11, UR7, R4 ;  /* 0x000000070b097c24 */ /* 0x000fe2000f8e0204 */
[----:B------:R-:W-:Y:S01]  /*117e0*/  ULDC.64 UR6, c[0x0][0xa80] ;  /* 0x0002a00000067ab9 */ /* 0x000fe20000000a00 */
[----:B------:R-:W-:Y:S01]  /*117f0*/  VIADD R4, R21, 0x30 ;  /* 0x0000003015047836 */ /* 0x000fe20000000000 */
[C---:B------:R-:W-:Y:S01]  /*11800*/  LEA R11, P0, R6.reuse, UR6, 0x1 ;  /* 0x00000006060b7c11 */ /* 0x040fe2000f8008ff */
[----:B------:R-:W-:Y:S02]  /*11810*/  IMAD.IADD R7, R7, 0x1, R9 ;  /* 0x0000000107077824 */ /* 0x000fe400078e0209 */
[C---:B0-----:R-:W-:Y:S02]  /*11820*/  VIADD R10, R21.reuse, 0x90 ;  /* 0x00000090150a7836 */ /* 0x041fe40000000000 */
[----:B------:R-:W0:Y:S01]  /*11830*/  SHFL.IDX PT, R9, R11, RZ, 0x181f ;  /* 0x00181fff0b097589 */ /* 0x000e2200000e0000 */
[----:B------:R-:W-:Y:S02]  /*11840*/  LEA.HI.X R17, R6, UR7, R7, 0x1, P0 ;  /* 0x0000000706117c11 */ /* 0x000fe400080f0c07 */
[----:B------:R-:W-:Y:S01]  /*11850*/  ISETP.GE.AND P0, PT, R0, UR4, PT ;  /* 0x0000000400007c0c */ /* 0x000fe2000bf06270 */
[----:B------:R-:W1:Y:S03]  /*11860*/  SHFL.IDX PT, R37, R11, 0x1, 0x181f ;  /* 0x00381f000b257f89 */ /* 0x000e6600000e0000 */
[-C--:B------:R-:W-:Y:S01]  /*11870*/  ISETP.GE.OR P1, PT, R21, R18.reuse, P0 ;  /* 0x000000121500720c */ /* 0x080fe20000726670 */
[----:B------:R-:W1:Y:S01]  /*11880*/  SHFL.IDX PT, R39, R11, 0x2, 0x181f ;  /* 0x00581f000b277f89 */ /* 0x000e6200000e0000 */
[----:B------:R-:W-:-:S02]  /*11890*/  ISETP.GE.OR P2, PT, R4, R18, P0 ;  /* 0x000000120400720c */ /* 0x000fc40000746670 */
[-C--:B------:R-:W-:Y:S01]  /*118a0*/  ISETP.GE.OR P3, PT, R5, R18.reuse, P0 ;  /* 0x000000120500720c */ /* 0x080fe20000766670 */
[----:B------:R-:W1:Y:S01]  /*118b0*/  SHFL.IDX PT, R7, R17, RZ, 0x181f ;  /* 0x00181fff11077589 */ /* 0x000e6200000e0000 */
[----:B------:R-:W-:-:S03]  /*118c0*/  ISETP.GE.OR P0, PT, R10, R18, P0 ;  /* 0x000000120a00720c */ /* 0x000fc60000706670 */
[----:B------:R-:W1:Y:S04]  /*118d0*/  SHFL.IDX PT, R20, R17, 0x1, 0x181f ;  /* 0x00381f0011147f89 */ /* 0x000e6800000e0000 */
[----:B------:R-:W1:Y:S01]  /*118e0*/  SHFL.IDX PT, R36, R17, 0x2, 0x181f ;  /* 0x00581f0011247f89 */ /* 0x000e6200000e0000 */
[----:B0-----:R-:W-:-:S03]  /*118f0*/  @!P1 LEA R4, P4, R0, R9, 0x1 ;  /* 0x0000000900049211 */ /* 0x001fc600078808ff */
[----:B------:R-:W0:Y:S01]  /*11900*/  SHFL.IDX PT, R11, R11, 0x3, 0x181f ;  /* 0x00781f000b0b7f89 */ /* 0x000e2200000e0000 */
[----:B-1----:R-:W-:-:S03]  /*11910*/  @!P2 LEA R6, P5, R0, R37, 0x1 ;  /* 0x000000250006a211 */ /* 0x002fc600078a08ff */
[----:B------:R-:W1:Y:S01]  /*11920*/  SHFL.IDX PT, R17, R17, 0x3, 0x181f ;  /* 0x00781f0011117f89 */ /* 0x000e6200000e0000 */
[C---:B------:R-:W-:Y:S02]  /*11930*/  @!P3 LEA R8, P6, R0.reuse, R39, 0x1 ;  /* 0x000000270008b211 */ /* 0x040fe400078c08ff */
[C-C-:B------:R-:W-:Y:S02]  /*11940*/  @!P1 LEA.HI.X R5, R0.reuse, R7, R3.reuse, 0x1, P4 ;  /* 0x0000000700059211 */ /* 0x140fe400020f0c03 */
[C-C-:B------:R-:W-:Y:S02]  /*11950*/  @!P2 LEA.HI.X R7, R0.reuse, R20, R3.reuse, 0x1, P5 ;  /* 0x000000140007a211 */ /* 0x140fe400028f0c03 */
[----:B------:R-:W-:Y:S01]  /*11960*/  @!P3 LEA.HI.X R9, R0, R36, R3, 0x1, P6 ;  /* 0x000000240009b211 */ /* 0x000fe200030f0c03 */
[----:B--2---:R2:W-:Y:S04]  /*11970*/  @!P1 ST.E.128 desc[UR50][R4.64], R12 ;  /* 0x0000000c04009985 */ /* 0x0045e8000c101d32 */
[----:B---3--:R2:W-:Y:S04]  /*11980*/  @!P2 ST.E.128 desc[UR50][R6.64], R24 ;  /* 0x000000180600a985 */ /* 0x0085e8000c101d32 */
[----:B----4-:R2:W-:Y:S01]  /*11990*/  @!P3 ST.E.128 desc[UR50][R8.64], R28 ;  /* 0x0000001c0800b985 */ /* 0x0105e2000c101d32 */
[----:B01----:R-:W-:Y:S05]  /*119a0*/  @P0 BRA `(.L_x_939) ;  /* 0x00000008006c0947 */ /* 0x003fea0003800000 */
[----:B--2---:R-:W-:-:S04]  /*119b0*/  LEA R4, P0, R0, R11, 0x1 ;  /* 0x0000000b00047211 */ /* 0x004fc800078008ff */
[----:B------:R-:W-:-:S05]  /*119c0*/  LEA.HI.X R5, R0, R17, R3, 0x1, P0 ;  /* 0x0000001100057211 */ /* 0x000fca00000f0c03 */
[----:B-----5:R0:W-:Y:S01]  /*119d0*/  ST.E.128 desc[UR50][R4.64], R32 ;  /* 0x0000002004007985 */ /* 0x0201e2000c101d32 */
[----:B------:R-:W-:Y:S05]  /*119e0*/  BRA `(.L_x_939) ;  /* 0x00000008005c7947 */ /* 0x000fea0003800000 */
.L_x_937:
        /* <DEDUP_REMOVED lines=11> */
[----:B------:R-:W-:Y:S01]  /*11aa0*/  UISETP.NE.U32.AND UP1, UPT, UR6, URZ, UPT ;  /* 0x0000003f0600728c */ /* 0x000fe2000bf25070 */
[----:B------:R-:W-:Y:S02]  /*11ab0*/  IMAD.U32 R10, RZ, RZ, UR4 ;  /* 0x00000004ff0a7e24 */ /* 0x000fe4000f8e00ff */
[----:B------:R-:W2:Y:S01]  /*11ac0*/  @P2 LDG.E R12, desc[UR50][R6.64] ;  /* 0x00000032060c2981 */ /* 0x000ea2000c1e1900 */
[----:B------:R-:W-:-:S06]  /*11ad0*/  UISETP.NE.AND.EX UP1, UPT, UR7, URZ, UPT, UP1 ;  /* 0x0000003f0700728c */ /* 0x000fcc000bf25310 */
        /* <DEDUP_REMOVED lines=9> */
[----:B------:R-:W-:-:S10]  /*11b70*/  ISETP.GE.AND P1, PT, R11, 0xc0, PT ;  /* 0x000000c00b00780c */ /* 0x000fd40003f26270 */
[----:B------:R-:W0:Y:S01]  /*11b80*/  @P0 LDC R13, c[0x0][0xbec] ;  /* 0x0002fb00ff0d0b82 */ /* 0x000e220000000800 */
[----:B--2---:R-:W-:Y:S01]  /*11b90*/  @P2 R2UR UR4, R12 ;  /* 0x000000000c0422ca */ /* 0x004fe200000e0000 */
[----:B01----:R-:W-:-:S14]  /*11ba0*/  @P3 BRA `(.L_x_940) ;  /* 0x0000000000103947 */ /* 0x003fdc0003800000 */
[----:B------:R-:W-:Y:S05]  /*11bb0*/  @!P2 BRA `(.L_x_940) ;  /* 0x00000000000ca947 */ /* 0x000fea0003800000 */
[----:B------:R-:W2:Y:S04]  /*11bc0*/  LDG.E R9, desc[UR50][R6.64] ;  /* 0x0000003206097981 */ /* 0x000ea8000c1e1900 */
[----:B-----5:R-:W2:Y:S02]  /*11bd0*/  LDG.E R10, desc[UR50][R6.64+0x4] ;  /* 0x00000432060a7981 */ /* 0x020ea4000c1e1900 */
[----:B--2---:R-:W-:-:S07]  /*11be0*/  IMAD.IADD R10, R10, 0x1, -R9 ;  /* 0x000000010a0a7824 */ /* 0x004fce00078e0a09 */
.L_x_940:
[----:B------:R-:W-:Y:S01]  /*11bf0*/  USHF.R.S32.HI UR6, URZ, 0x1f, UR40 ;  /* 0x0000001f3f067899 */ /* 0x000fe20008011428 */
[----:B------:R-:W-:Y:S01]  /*11c00*/  BSSY B1, `(.L_x_941) ;  /* 0x000002d000017945 */ /* 0x000fe20003800000 */
[----:B------:R-:W-:Y:S02]  /*11c10*/  USHF.R.S32.HI UR9, URZ, 0x1f, UR4 ;  /* 0x0000001f3f097899 */ /* 0x000fe40008011404 */
[----:B------:R-:W-:Y:S02]  /*11c20*/  USEL UR11, UR40, URZ, !UP0 ;  /* 0x0000003f280b7287 */ /* 0x000fe4000c000000 */
[----:B------:R-:W-:Y:S01]  /*11c30*/  USEL UR12, UR6, URZ, !UP0 ;  /* 0x0000003f060c7287 */ /* 0x000fe2000c000000 */
[----:B------:R-:W-:Y:S11]  /*11c40*/  @P1 BRA `(.L_x_942) ;  /* 0x0000000000a01947 */ /* 0x000ff60003800000 */
[----:B------:R-:W0:Y:S01]  /*11c50*/  LDC R11, c[0x0][0xbe8] ;  /* 0x0002fa00ff0b7b82 */ /* 0x000e220000000800 */
[----:B------:R-:W-:-:S05]  /*11c60*/  IMAD.U32 R8, RZ, RZ, UR41 ;  /* 0x00000029ff087e24 */ /* 0x000fca000f8e00ff */
[----:B------:R-:W-:Y:S01]  /*11c70*/  IADD3 R8, R8, -0x80, R23 ;  /* 0xffffff8008087810 */ /* 0x000fe20007ffe017 */
[----:B0----5:R-:W-:-:S05]  /*11c80*/  IMAD R6, R10, R11, RZ ;  /* 0x0000000b0a067224 */ /* 0x021fca00078e02ff */
        /* <DEDUP_REMOVED lines=36> */
.L_x_942:
[----:B------:R-:W-:Y:S05]  /*11ed0*/  BSYNC B1 ;  /* 0x0000000000017941 */ /* 0x000fea0003800000 */
.L_x_941:
[----:B0-----:R-:W0:Y:S01]  /*11ee0*/  @P0 LDC R7, c[0x0][0xbf0] ;  /* 0x0002fc00ff070b82 */ /* 0x001e220000000800 */
[----:B------:R-:W-:Y:S01]  /*11ef0*/  ULDC.64 UR14, c[0x0][0xaa0] ;  /* 0x0002a800000e7ab9 */ /* 0x000fe20000000a00 */
[----:B------:R-:W-:Y:S01]  /*11f00*/  IMAD R4, R4, 0x30, R5 ;  /* 0x0000003004047824 */ /* 0x000fe200078e0205 */
[----:B------:R-:W-:Y:S01]  /*11f10*/  UIMAD UR8, UR9, UR14, URZ ;  /* 0x0000000e090872a4 */ /* 0x000fe2000f8e023f */
[----:B-----5:R-:W-:Y:S01]  /*11f20*/  IMAD R25, R10, R15, RZ ;  /* 0x0000000f0a197224 */ /* 0x020fe200078e02ff */
[----:B------:R-:W-:Y:S01]  /*11f30*/  UIMAD.WIDE.U32 UR6, UR4, UR14, URZ ;  /* 0x0000000e040672a5 */ /* 0x000fe2000f8e003f */
[----:B------:R-:W-:Y:S01]  /*11f40*/  VIADD R6, R4, UR41 ;  /* 0x0000002904067c36 */ /* 0x000fe20008000000 */
[----:B------:R-:W-:-:S03]  /*11f50*/  UIMAD UR8, UR4, UR15, UR8 ;  /* 0x0000000f040872a4 */ /* 0x000fc6000f8e0208 */
[----:B------:R-:W-:Y:S01]  /*11f60*/  ULDC.64 UR14, c[0x0][0xae8] ;  /* 0x0002ba00000e7ab9 */ /* 0x000fe20000000a00 */
[----:B------:R-:W-:Y:S01]  /*11f70*/  UIADD3 UR7, UR7, UR8, URZ ;  /* 0x0000000807077290 */ /* 0x000fe2000fffe03f */
[----:B------:R-:W-:Y:S01]  /*11f80*/  @P0 IMAD.HI.U32 R4, R6, R13, RZ ;  /* 0x0000000d06040227 */ /* 0x000fe200078e00ff */
[----:B------:R-:W-:Y:S02]  /*11f90*/  UIMAD UR4, UR10, UR14, URZ ;  /* 0x0000000e0a0472a4 */ /* 0x000fe4000f8e023f */
        /* <DEDUP_REMOVED lines=28> */
[----:B------:R-:W-:Y:S02]  /*12160*/  VIADD R8, R5, UR41 ;  /* 0x0000002905087c36 */ /* 0x000fe40008000000 */
[----:B------:R-:W-:Y:S01]  /*12170*/  IMAD.IADD R5, R7, 0x1, R9 ;  /* 0x0000000107057824 */ /* 0x000fe200078e0209 */
[----:B------:R-:W-:Y:S01]  /*12180*/  LEA R7, P0, R6, UR6, 0x1 ;  /* 0x0000000606077c11 */ /* 0x000fe2000f8008ff */
[----:B------:R-:W-:-:S03]  /*12190*/  VIADD R4, R8, 0x30 ;  /* 0x0000003008047836 */ /* 0x000fc60000000000 */
[----:B------:R-:W-:Y:S01]  /*121a0*/  LEA.HI.X R10, R6, UR7, R5, 0x1, P0 ;  /* 0x00000007060a7c11 */ /* 0x000fe200080f0c05 */
[----:B------:R-:W0:Y:S01]  /*121b0*/  SHFL.IDX PT, R11, R7, RZ, 0x181f ;  /* 0x00181fff070b7589 */ /* 0x000e2200000e0000 */
[----:B------:R-:W-:Y:S01]  /*121c0*/  ISETP.GE.AND P0, PT, R0, UR4, PT ;  /* 0x0000000400007c0c */ /* 0x000fe2000bf06270 */
[C---:B------:R-:W-:Y:S02]  /*121d0*/  VIADD R5, R8.reuse, 0x60 ;  /* 0x0000006008057836 */ /* 0x040fe40000000000 */
[----:B------:R-:W1:Y:S01]  /*121e0*/  SHFL.IDX PT, R13, R7, 0x1, 0x181f ;  /* 0x00381f00070d7f89 */ /* 0x000e6200000e0000 */
[CC--:B------:R-:W-:Y:S01]  /*121f0*/  ISETP.GE.OR P3, PT, R8.reuse, R25.reuse, P0 ;  /* 0x000000190800720c */ /* 0x0c0fe20000766670 */
[----:B------:R-:W-:Y:S01]  /*12200*/  VIADD R6, R8, 0x90 ;  /* 0x0000009008067836 */ /* 0x000fe20000000000 */
[-C--:B------:R-:W-:Y:S01]  /*12210*/  ISETP.GE.OR P2, PT, R4, R25.reuse, P0 ;  /* 0x000000190400720c */ /* 0x080fe20000746670 */
[----:B------:R-:W2:Y:S01]  /*12220*/  SHFL.IDX PT, R15, R7, 0x2, 0x181f ;  /* 0x00581f00070f7f89 */ /* 0x000ea200000e0000 */
[----:B------:R-:W-:-:S02]  /*12230*/  ISETP.GE.OR P1, PT, R5, R25, P0 ;  /* 0x000000190500720c */ /* 0x000fc40000726670 */
[----:B------:R-:W-:Y:S01]  /*12240*/  ISETP.GE.OR P0, PT, R6, R25, P0 ;  /* 0x000000190600720c */ /* 0x000fe20000706670 */
[----:B------:R-:W3:Y:S04]  /*12250*/  SHFL.IDX PT, R9, R10, RZ, 0x181f ;  /* 0x00181fff0a097589 */ /* 0x000ee800000e0000 */
[----:B------:R-:W4:Y:S04]  /*12260*/  SHFL.IDX PT, R21, R7, 0x3, 0x181f ;  /* 0x00781f0007157f89 */ /* 0x000f2800000e0000 */
        /* <DEDUP_REMOVED lines=15> */
.L_x_939:
[----:B------:R-:W-:Y:S05]  /*12360*/  BSYNC B0 ;  /* 0x0000000000007941 */ /* 0x000fea0003800000 */
.L_x_936:
[----:B------:R-:W-:Y:S02]  /*12370*/  ULDC UR4, c[0x0][0xc3c] ;  /* 0x00030f0000047ab9 */ /* 0x000fe40000000800 */
[----:B------:R-:W-:-:S06]  /*12380*/  UISETP.GE.AND UP0, UPT, UR48, UR4, UPT ;  /* 0x000000043000728c */ /* 0x000fcc000bf06270 */
[----:B------:R-:W-:-:S13]  /*12390*/  PLOP3.LUT P0, PT, PT, PT, UP0, 0x80, 0x0 ;  /* 0x000000000000781c */ /* 0x000fda0003f0f008 */
[----:B------:R-:W-:Y:S05]  /*123a0*/  @!P0 BRA `(.L_x_943) ;  /* 0xfffffee800688947 */ /* 0x000fea000383ffff */
[----:B------:R-:W-:Y:S05]  /*123b0*/  EXIT ;  /* 0x000000000000794d */ /* 0x000fea0003800000 */
.L_x_850:
[----:B------:R-:W-:-:S08]  /*123c0*/  NOP ;  /* 0x0000000000007918 */ /* 0x000fd00000000000 */
[----:B------:R-:W0:-:S00]  /*123d0*/  USETMAXREG.DEALLOC.CTAPOOL 0x20 ;  /* 0x00000020000079c8 */ /* 0x000e0000080e0500 */
[----:B0-----:R-:W-:Y:S02]  /*123e0*/  LOP3.LUT R0, R0, 0x3, RZ, 0xc0, !PT ;  /* 0x0000000300007812 */ /* 0x001fe400078ec0ff */
[----:B------:R-:W-:-:S04]  /*123f0*/  LOP3.LUT R16, R16, 0xfffffffd, RZ, 0xc0, !PT ;  /* 0xfffffffd10107812 */ /* 0x000fc800078ec0ff */
[----:B------:R-:W0:Y:S02]  /*12400*/  SHFL.IDX PT, R0, R0, RZ, 0x1f ;  /* 0x00001fff00007589 */ /* 0x000e2400000e0000 */
[----:B0-----:R-:W-:Y:S01]  /*12410*/  ISETP.NE.AND P0, PT, R0, RZ, PT ;  /* 0x000000ff0000720c */ /* 0x001fe20003f05270 */
[----:B------:R-:W-:-:S12]  /*12420*/  IMAD.MOV.U32 R0, RZ, RZ, RZ ;  /* 0x000000ffff007224 */ /* 0x000fd800078e00ff */
[----:B------:R-:W-:Y:S01]  /*12430*/  @P0 LOP3.LUT R16, R16, 0x2, RZ, 0xfc, !PT ;  /* 0x0000000210100812 */ /* 0x000fe200078efcff */
[----:B------:R-:W-:Y:S06]  /*12440*/  @!P0 BRA `(.L_x_944) ;  /* 0x0000000000248947 */ /* 0x000fec0003800000 */
[----:B------:R-:W0:Y:S08]  /*12450*/  S2UR UR5, SR_CgaCtaId ;  /* 0x00000000000579c3 */ /* 0x000e300000008800 */
[----:B------:R-:W-:Y:S06]  /*12460*/  BAR.SYNC.DEFER_BLOCKING 0x5, 0x200 ;  /* 0x0148000000007b1d */ /* 0x000fec0000010000 */
[----:B------:R-:W-:-:S02]  /*12470*/  UMOV UR4, 0x400 ;  /* 0x0000040000047882 */ /* 0x000fc40000000000 */
[----:B0-----:R-:W-:-:S09]  /*12480*/  ULEA UR4, UR5, UR4, 0x18 ;  /* 0x0000000405047291 */ /* 0x001fd2000f8ec03f */
[----:B------:R-:W0:Y:S02]  /*12490*/  LDS.128 R24, [UR4+0x132d0] ;  /* 0x0132d004ff187984 */ /* 0x000e240008000c00 */
[----:B0-----:R-:W-:Y:S02]  /*124a0*/  R2UR UR45, R27 ;  /* 0x000000001b2d72ca */ /* 0x001fe400000e0000 */
[----:B------:R-:W-:Y:S01]  /*124b0*/  R2UR UR36, R26 ;  /* 0x000000001a2472ca */ /* 0x000fe200000e0000 */
[----:B------:R-:W-:Y:S06]  /*124c0*/  BAR.ARV 0x4, 0x200 ;  /* 0x0108000000007b1d */ /* 0x000fec0000002000 */
[----:B------:R-:W-:Y:S08]  /*124d0*/  BRA `(.L_x_945) ;  /* 0x0000000800b07947 */ /* 0x000ff00003800000 */
.L_x_944:
[----:B------:R-:W-:Y:S01]  /*124e0*/  LOP3.LUT R5, R23, 0x1f, RZ, 0xc0, !PT ;  /* 0x0000001f17057812 */ /* 0x000fe200078ec0ff */
[----:B------:R-:W-:Y:S01]  /*124f0*/  ULDC UR4, c[0x0][0xc3c] ;  /* 0x00030f0000047ab9 */ /* 0x000fe20000000800 */
[----:B------:R-:W0:Y:S02]  /*12500*/  LDC R9, c[0x0][0xc38] ;  /* 0x00030e00ff097b82 */ /* 0x000e240000000800 */
[----:B------:R-:W-:-:S04]  /*12510*/  ISETP.NE.AND P0, PT, R5, 0x1f, PT ;  /* 0x0000001f0500780c */ /* 0x000fc80003f05270 */
[----:B------:R-:W-:-:S13]  /*12520*/  ISETP.GE.OR P1, PT, R5, UR4, !P0 ;  /* 0x0000000405007c0c */ /* 0x000fda000c726670 */
[----:B------:R-:W1:Y:S02]  /*12530*/  @!P1 LDC.64 R2, c[0x0][0xc80] ;  /* 0x00032000ff029b82 */ /* 0x000e640000000a00 */
[----:B-1----:R-:W-:-:S05]  /*12540*/  @!P1 IMAD.WIDE.U32 R2, R5, 0x4, R2 ;  /* 0x0000000405029825 */ /* 0x002fca00078e0002 */
        /* <DEDUP_REMOVED lines=8> */
[----:B--2---:R-:W1:Y:S02]  /*125d0*/  SHFL.UP PT, R4, R0, 0x1, RZ ;  /* 0x0420000000047989 */ /* 0x004e6400000e00ff */
[----:B-1----:R-:W-:-:S05]  /*125e0*/  SEL R7, R4, RZ, P1 ;  /* 0x000000ff04077207 */ /* 0x002fca0000800000 */
[----:B------:R-:W-:-:S05]  /*125f0*/  IMAD.IADD R7, R0, 0x1, R7 ;  /* 0x0000000100077824 */ /* 0x000fca00078e0207 */
[----:B------:R-:W1:Y:S02]  /*12600*/  SHFL.UP PT, R4, R7, 0x2, RZ ;  /* 0x0440000007047989 */ /* 0x000e6400000e00ff */
        /* <DEDUP_REMOVED lines=10> */
[----:B------:R-:W-:Y:S02]  /*126b0*/  IMAD.IADD R8, R2, 0x1, R7 ;  /* 0x0000000102087824 */ /* 0x000fe400078e0207 */
[----:B------:R-:W1:Y:S03]  /*126c0*/  S2R R7, SR_CTAID.X ;  /* 0x0000000000077919 */ /* 0x000e660000002500 */
[----:B------:R-:W0:Y:S02]  /*126d0*/  SHFL.IDX PT, R4, R8, 0x1f, 0x1f ;  /* 0x03e01f0008047f89 */ /* 0x000e2400000e0000 */
[----:B0-----:R-:W-:-:S04]  /*126e0*/  IMAD R4, R4, R9, RZ ;  /* 0x0000000904047224 */ /* 0x001fc800078e02ff */
[----:B------:R-:W-:Y:S01]  /*126f0*/  IMAD.MOV.U32 R3, RZ, RZ, R4 ;  /* 0x000000ffff037224 */ /* 0x000fe200078e0004 */
[----:B-1----:R-:W-:-:S13]  /*12700*/  ISETP.GT.AND P6, PT, R4, R7, PT ;  /* 0x000000070400720c */ /* 0x002fda0003fc4270 */
[----:B------:R-:W-:Y:S05]  /*12710*/  @P6 BRA `(.L_x_946) ;  /* 0x0000000000a06947 */ /* 0x000fea0003800000 */
[----:B------:R-:W-:Y:S01]  /*12720*/  IMAD.MOV.U32 R4, RZ, RZ, R3 ;  /* 0x000000ffff047224 */ /* 0x000fe200078e0003 */
[----:B------:R-:W-:Y:S01]  /*12730*/  UMOV UR45, URZ ;  /* 0x0000003f002d7c82 */ /* 0x000fe20008000000 */
[----:B------:R-:W-:Y:S01]  /*12740*/  ULDC UR6, c[0x0][0xc3c] ;  /* 0x00030f0000067ab9 */ /* 0x000fe20000000800 */
[----:B------:R-:W-:-:S05]  /*12750*/  ULDC UR5, c[0x0][0xc3c] ;  /* 0x00030f0000057ab9 */ /* 0x000fca0000000800 */
.L_x_950:
        /* <DEDUP_REMOVED lines=14> */
.L_x_949:
[----:B------:R-:W-:Y:S05]  /*12840*/  BSYNC B0 ;  /* 0x0000000000007941 */ /* 0x000fea0003800000 */
.L_x_948:
        /* <DEDUP_REMOVED lines=21> */
.L_x_946:
[----:B------:R-:W-:Y:S01]  /*129a0*/  IMAD.IADD R13, R4, 0x1, -R3 ;  /* 0x00000001040d7824 */ /* 0x000fe200078e0a03 */
[----:B------:R-:W-:-:S03]  /*129b0*/  ULDC.64 UR4, c[0x0][0xc90] ;  /* 0x0003240000047ab9 */ /* 0x000fc60000000a00 */
[----:B------:R-:W-:-:S05]  /*129c0*/  IMAD R2, R8, R9, R13 ;  /* 0x0000000908027224 */ /* 0x000fca00078e020d */
[----:B------:R-:W-:-:S13]  /*129d0*/  ISETP.GT.AND P0, PT, R2, R7, PT ;  /* 0x000000070200720c */ /* 0x000fda0003f04270 */
[----:B------:R-:W-:Y:S02]  /*129e0*/  VOTEU.ANY UR7, UPT, !P0 ;  /* 0x0000000000077886 */ /* 0x000fe400040e0100 */
[----:B------:R-:W-:-:S04]  /*129f0*/  UPOPC UR6, UR7 ;  /* 0x00000007000672bf */ /* 0x000fc80008000000 */
[----:B------:R-:W-:-:S04]  /*12a00*/  UIADD3 UR45, UR6, UR45, URZ ;  /* 0x0000002d062d7290 */ /* 0x000fc8000fffe03f */
[----:B------:R-:W-:-:S06]  /*12a10*/  UIMAD.WIDE UR4, UR45, 0x4, UR4 ;  /* 0x000000042d0478a5 */ /* 0x000fcc000f8e0204 */
[----:B------:R-:W-:Y:S02]  /*12a20*/  IMAD.U32 R2, RZ, RZ, UR4 ;  /* 0x00000004ff027e24 */ /* 0x000fe4000f8e00ff */
[----:B------:R-:W-:-:S05]  /*12a30*/  IMAD.U32 R3, RZ, RZ, UR5 ;  /* 0x00000005ff037e24 */ /* 0x000fca000f8e00ff */
[----:B------:R-:W2:Y:S01]  /*12a40*/  LDG.E R6, desc[UR50][R2.64] ;  /* 0x0000003202067981 */ /* 0x000ea2000c1e1900 */
[----:B------:R-:W-:Y:S01]  /*12a50*/  IMAD.U32 R15, RZ, RZ, UR6 ;  /* 0x00000006ff0f7e24 */ /* 0x000fe2000f8e00ff */
[----:B------:R-:W-:-:S04]  /*12a60*/  ISETP.NE.AND P0, PT, RZ, UR7, PT ;  /* 0x00000007ff007c0c */ /* 0x000fc8000bf05270 */
[----:B------:R-:W2:Y:S02]  /*12a70*/  SHFL.IDX PT, R0, R0, R15, 0x1f ;  /* 0x00001f0f00007589 */ /* 0x000ea400000e0000 */
[----:B--2---:R-:W-:-:S05]  /*12a80*/  IMAD R4, R0, R6, RZ ;  /* 0x0000000600047224 */ /* 0x004fca00078e02ff */
[----:B------:R-:W-:-:S04]  /*12a90*/  IABS R10, R4 ;  /* 0x00000004000a7213 */ /* 0x000fc80000000000 */
[----:B------:R-:W0:Y:S08]  /*12aa0*/  I2F.RP R11, R10 ;  /* 0x0000000a000b7306 */ /* 0x000e300000209400 */
[----:B0-----:R-:W0:Y:S02]  /*12ab0*/  MUFU.RCP R11, R11 ;  /* 0x0000000b000b7308 */ /* 0x001e240000001000 */
[----:B0-----:R-:W-:-:S06]  /*12ac0*/  VIADD R12, R11, 0xffffffe ;  /* 0x0ffffffe0b0c7836 */ /* 0x001fcc0000000000 */
[----:B------:R-:W0:Y:S02]  /*12ad0*/  F2I.FTZ.U32.TRUNC.NTZ R3, R12 ;  /* 0x0000000c00037305 */ /* 0x000e24000021f000 */
[----:B0-----:R-:W-:Y:S01]  /*12ae0*/  IMAD.MOV R14, RZ, RZ, -R3 ;  /* 0x000000ffff0e7224 */ /* 0x001fe200078e0a03 */
[----:B------:R-:W-:Y:S06]  /*12af0*/  @!P0 BRA `(.L_x_951) ;  /* 0x00000000000c8947 */ /* 0x000fec0003800000 */
[----:B------:R-:W-:-:S06]  /*12b00*/  UIADD3 UR4, UR6, -0x1, URZ ;  /* 0xffffffff06047890 */ /* 0x000fcc000fffe03f */
[----:B------:R-:W-:-:S05]  /*12b10*/  IMAD.U32 R11, RZ, RZ, UR4 ;  /* 0x00000004ff0b7e24 */ /* 0x000fca000f8e00ff */
[----:B------:R0:W1:Y:S02]  /*12b20*/  SHFL.IDX PT, R24, R8, R11, 0x1f ;  /* 0x00001f0b08187589 */ /* 0x00006400000e0000 */
.L_x_951:
[----:B-1----:R-:W-:Y:S01]  /*12b30*/  IMAD R24, R24, R9, R13 ;  /* 0x0000000918187224 */ /* 0x002fe200078e020d */
[----:B------:R-:W-:Y:S01]  /*12b40*/  IABS R12, R4 ;  /* 0x00000004000c7213 */ /* 0x000fe20000000000 */
[----:B0-----:R-:W-:Y:S02]  /*12b50*/  IMAD.MOV.U32 R11, RZ, RZ, R14 ;  /* 0x000000ffff0b7224 */ /* 0x001fe400078e000e */
[----:B------:R-:W-:Y:S02]  /*12b60*/  IMAD.IADD R7, R7, 0x1, -R24 ;  /* 0x0000000107077824 */ /* 0x000fe400078e0a18 */
[----:B------:R-:W-:Y:S02]  /*12b70*/  IMAD R11, R11, R10, RZ ;  /* 0x0000000a0b0b7224 */ /* 0x000fe400078e02ff */
[----:B------:R-:W-:Y:S01]  /*12b80*/  IMAD.MOV.U32 R2, RZ, RZ, RZ ;  /* 0x000000ffff027224 */ /* 0x000fe200078e00ff */
[----:B------:R-:W-:Y:S01]  /*12b90*/  IABS R8, R7 ;  /* 0x0000000700087213 */ /* 0x000fe20000000000 */
[----:B------:R-:W-:-:S02]  /*12ba0*/  IMAD.MOV R12, RZ, RZ, -R12 ;  /* 0x000000ffff0c7224 */ /* 0x000fc400078e0a0c */
        /* <DEDUP_REMOVED lines=15> */
[----:B------:R-:W-:Y:S02]  /*12ca0*/  IMAD R8, R6, R2, RZ ;  /* 0x0000000206087224 */ /* 0x000fe400078e02ff */
[----:B------:R-:W-:Y:S02]  /*12cb0*/  IMAD.MOV R2, RZ, RZ, -R2 ;  /* 0x000000ffff027224 */ /* 0x000fe400078e0a02 */
[----:B------:R-:W-:Y:S02]  /*12cc0*/  IMAD.MOV R3, RZ, RZ, -R8 ;  /* 0x000000ffff037224 */ /* 0x000fe400078e0a08 */
[----:B------:R-:W-:-:S03]  /*12cd0*/  IMAD R13, R4, R2, R7 ;  /* 0x00000002040d7224 */ /* 0x000fc600078e0207 */
[----:B------:R-:W-:-:S04]  /*12ce0*/  VIADDMNMX R6, R3, R9, R6, PT ;  /* 0x0000000903067246 */ /* 0x000fc80003800106 */
[-C--:B------:R-:W-:Y:S02]  /*12cf0*/  IABS R9, R6.reuse ;  /* 0x0000000600097213 */ /* 0x080fe40000000000 */
[----:B------:R-:W-:Y:S02]  /*12d00*/  IABS R4, R6 ;  /* 0x0000000600047213 */ /* 0x000fe40000000000 */
[----:B------:R-:W0:Y:S03]  /*12d10*/  I2F.RP R10, R9 ;  /* 0x00000009000a7306 */ /* 0x000e260000209400 */
[----:B------:R-:W-:-:S05]  /*12d20*/  IMAD.MOV R4, RZ, RZ, -R4 ;  /* 0x000000ffff047224 */ /* 0x000fca00078e0a04 */
[----:B0-----:R-:W0:Y:S02]  /*12d30*/  MUFU.RCP R10, R10 ;  /* 0x0000000a000a7308 */ /* 0x001e240000001000 */
[----:B0-----:R-:W-:-:S06]  /*12d40*/  VIADD R3, R10, 0xffffffe ;  /* 0x0ffffffe0a037836 */ /* 0x001fcc0000000000 */
[----:B------:R-:W0:Y:S02]  /*12d50*/  F2I.FTZ.U32.TRUNC.NTZ R3, R3 ;  /* 0x0000000300037305 */ /* 0x000e24000021f000 */
[----:B0-----:R-:W-:-:S04]  /*12d60*/  IMAD.MOV R11, RZ, RZ, -R3 ;  /* 0x000000ffff0b7224 */ /* 0x001fc800078e0a03 */
[----:B------:R-:W-:Y:S01]  /*12d70*/  IMAD.MOV.U32 R2, RZ, RZ, R11 ;  /* 0x000000ffff027224 */ /* 0x000fe200078e000b */
[----:B------:R-:W-:-:S03]  /*12d80*/  IABS R11, R13 ;  /* 0x0000000d000b7213 */ /* 0x000fc60000000000 */
[----:B------:R-:W-:Y:S02]  /*12d90*/  IMAD R7, R2, R9, RZ ;  /* 0x0000000902077224 */ /* 0x000fe400078e02ff */
[----:B------:R-:W-:-:S04]  /*12da0*/  IMAD.MOV.U32 R2, RZ, RZ, RZ ;  /* 0x000000ffff027224 */ /* 0x000fc800078e00ff */
[----:B------:R-:W-:Y:S01]  /*12db0*/  IMAD.HI.U32 R2, R3, R7, R2 ;  /* 0x0000000703027227 */ /* 0x000fe200078e0002 */
[----:B------:R-:W-:-:S04]  /*12dc0*/  LOP3.LUT R3, R13, R6, RZ, 0x3c, !PT ;  /* 0x000000060d037212 */ /* 0x000fc800078e3cff */
[----:B------:R-:W-:Y:S01]  /*12dd0*/  ISETP.GE.AND P2, PT, R3, RZ, PT ;  /* 0x000000ff0300720c */ /* 0x000fe20003f46270 */
[----:B------:R-:W-:-:S04]  /*12de0*/  IMAD.HI.U32 R2, R2, R11, RZ ;  /* 0x0000000b02027227 */ /* 0x000fc800078e00ff */
[----:B------:R-:W-:Y:S02]  /*12df0*/  IMAD R4, R2, R4, R11 ;  /* 0x0000000402047224 */ /* 0x000fe400078e020b */
[----:B------:R-:W-:-:S03]  /*12e00*/  IMAD.IADD R3, R13, 0x1, R8 ;  /* 0x000000010d037824 */ /* 0x000fc600078e0208 */
[----:B------:R-:W-:-:S13]  /*12e10*/  ISETP.GT.U32.AND P1, PT, R9, R4, PT ;  /* 0x000000040900720c */ /* 0x000fda0003f24070 */
[----:B------:R-:W-:Y:S02]  /*12e20*/  @!P1 IMAD.IADD R4, R4, 0x1, -R9 ;  /* 0x0000000104049824 */ /* 0x000fe400078e0a09 */
[----:B------:R-:W-:Y:S01]  /*12e30*/  @!P1 VIADD R2, R2, 0x1 ;  /* 0x0000000102029836 */ /* 0x000fe20000000000 */
[----:B------:R-:W-:Y:S02]  /*12e40*/  ISETP.NE.AND P1, PT, R6, RZ, PT ;  /* 0x000000ff0600720c */ /* 0x000fe40003f25270 */
[----:B------:R-:W-:Y:S01]  /*12e50*/  ISETP.GE.U32.AND P0, PT, R4, R9, PT ;  /* 0x000000090400720c */ /* 0x000fe20003f06070 */
[----:B------:R-:W-:-:S12]  /*12e60*/  IMAD.MOV R4, RZ, RZ, -R6 ;  /* 0x000000ffff047224 */ /* 0x000fd800078e0a06 */
[----:B------:R-:W-:-:S04]  /*12e70*/  @P0 VIADD R2, R2, 0x1 ;  /* 0x0000000102020836 */ /* 0x000fc80000000000 */
[----:B------:R-:W-:Y:S01]  /*12e80*/  @!P2 IMAD.MOV R2, RZ, RZ, -R2 ;  /* 0x000000ffff02a224 */ /* 0x000fe200078e0a02 */
[----:B------:R-:W-:-:S04]  /*12e90*/  @!P1 LOP3.LUT R2, RZ, R6, RZ, 0x33, !PT ;  /* 0x00000006ff029212 */ /* 0x000fc800078e33ff */
[----:B------:R-:W-:Y:S01]  /*12ea0*/  LOP3.LUT R25, RZ, R2, RZ, 0x33, !PT ;  /* 0x00000002ff197212 */ /* 0x000fe200078e33ff */
[----:B------:R-:W-:-:S04]  /*12eb0*/  IMAD R3, R2, R4, R3 ;  /* 0x0000000402037224 */ /* 0x000fc800078e0203 */
[----:B------:R-:W-:Y:S01]  /*12ec0*/  IMAD.IADD R25, R0, 0x1, R25 ;  /* 0x0000000100197824 */ /* 0x000fe200078e0219 */
[----:B------:R-:W-:Y:S01]  /*12ed0*/  R2UR UR36, R3 ;  /* 0x00000000032472ca */ /* 0x000fe200000e0000 */
[----:B------:R-:W-:-:S14]  /*12ee0*/  BRA `(.L_x_952) ;  /* 0x00000000000c7947 */ /* 0x000fdc0003800000 */
.L_x_947:
[----:B------:R-:W-:Y:S01]  /*12ef0*/  IMAD.MOV.U32 R24, RZ, RZ, R7 ;  /* 0x000000ffff187224 */ /* 0x000fe200078e0007 */
[----:B------:R-:W-:Y:S01]  /*12f00*/  UMOV UR36, URZ ;  /* 0x0000003f00247c82 */ /* 0x000fe20008000000 */
[----:B------:R-:W-:-:S07]  /*12f10*/  IMAD.MOV.U32 R25, RZ, RZ, RZ ;  /* 0x000000ffff197224 */ /* 0x000fce00078e00ff */
.L_x_952:
        /* <DEDUP_REMOVED lines=8> */
.L_x_945:
[----:B------:R-:W-:Y:S01]  /*12fa0*/  ULDC UR4, c[0x0][0xc3c] ;  /* 0x00030f0000047ab9 */ /* 0x000fe20000000800 */
[----:B------:R1:W-:Y:S01]  /*12fb0*/  STL [R1+0x4], RZ ;  /* 0x000004ff01007387 */ /* 0x0003e20000100800 */
[----:B------:R-:W-:Y:S01]  /*12fc0*/  UISETP.GE.AND UP0, UPT, UR45, UR4, UPT ;  /* 0x000000042d00728c */ /* 0x000fe2000bf06270 */
[----:B------:R-:W-:Y:S02]  /*12fd0*/  IMAD.MOV.U32 R22, RZ, RZ, 0x1 ;  /* 0x00000001ff167424 */ /* 0x000fe400078e00ff */
[----:B------:R-:W-:-:S03]  /*12fe0*/  IMAD.MOV.U32 R19, RZ, RZ, RZ ;  /* 0x000000ffff137224 */ /* 0x000fc600078e00ff */
[----:B------:R-:W-:-:S13]  /*12ff0*/  PLOP3.LUT P0, PT, PT, PT, UP0, 0x80, 0x0 ;  /* 0x000000000000781c */ /* 0x000fda0003f0f008 */
[----:B-1----:R-:W-:Y:S05]  /*13000*/  @P0 BRA `(.L_x_953) ;  /* 0x0000004000980947 */ /* 0x002fea0003800000 */
[----:B------:R-:W1:Y:S01]  /*13010*/  S2UR UR5, SR_CgaCtaId ;  /* 0x00000000000579c3 */ /* 0x000e620000008800 */
[C---:B------:R-:W-:Y:S01]  /*13020*/  LOP3.LUT R10, R23.reuse, 0x7f, RZ, 0xc0, !PT ;  /* 0x0000007f170a7812 */ /* 0x040fe200078ec0ff */
[C---:B------:R-:W-:Y:S01]  /*13030*/  IMAD.SHL.U32 R29, R23.reuse, 0x40, RZ ;  /* 0x00000040171d7824 */ /* 0x040fe200078e00ff */
[----:B------:R-:W-:Y:S01]  /*13040*/  SHF.R.U32.HI R4, RZ, 0x1, R23 ;  /* 0x00000001ff047819 */ /* 0x000fe20000011617 */
[----:B------:R-:W-:Y:S01]  /*13050*/  IMAD.SHL.U32 R2, R23, 0x10, RZ ;  /* 0x0000001017027824 */ /* 0x000fe200078e00ff */
[----:B------:R-:W-:Y:S01]  /*13060*/  UMOV UR4, 0x400 ;  /* 0x0000040000047882 */ /* 0x000fe20000000000 */
[----:B------:R-:W-:Y:S01]  /*13070*/  IMAD.SHL.U32 R5, R10, 0x10, RZ ;  /* 0x000000100a057824 */ /* 0x000fe200078e00ff */
[----:B------:R-:W-:Y:S01]  /*13080*/  LOP3.LUT R3, R29, 0x180, RZ, 0xc0, !PT ;  /* 0x000001801d037812 */ /* 0x000fe200078ec0ff */
[C---:B------:R-:W-:Y:S01]  /*13090*/  IMAD.SHL.U32 R7, R23.reuse, 0x2, RZ ;  /* 0x0000000217077824 */ /* 0x040fe200078e00ff */
[----:B------:R-:W-:Y:S01]  /*130a0*/  LOP3.LUT R6, R2, 0x1b0, RZ, 0xc0, !PT ;  /* 0x000001b002067812 */ /* 0x000fe200078ec0ff */
[----:B0-----:R-:W-:Y:S01]  /*130b0*/  IMAD.SHL.U32 R0, R23, 0x20, RZ ;  /* 0x0000002017007824 */ /* 0x001fe200078e00ff */
[----:B------:R-:W-:Y:S01]  /*130c0*/  LOP3.LUT R5, R5, 0x600, RZ, 0xc0, !PT ;  /* 0x0000060005057812 */ /* 0x000fe200078ec0ff */
[----:B------:R0:W-:Y:S01]  /*130d0*/  STL [R1+0x4], RZ ;  /* 0x000004ff01007387 */ /* 0x0001e20000100800 */
[----:B------:R-:W-:Y:S01]  /*130e0*/  LOP3.LUT R3, R3, 0x30, R4, 0xf8, !PT ;  /* 0x0000003003037812 */ /* 0x000fe200078ef804 */
[C---:B------:R-:W-:Y:S01]  /*130f0*/  IMAD.SHL.U32 R4, R23.reuse, 0x8, RZ ;  /* 0x0000000817047824 */ /* 0x040fe200078e00ff */
[----:B------:R-:W-:Y:S01]  /*13100*/  LOP3.LUT R8, R6, 0x30, R7, 0x78, !PT ;  /* 0x0000003006087812 */ /* 0x000fe200078e7807 */
[----:B------:R-:W-:Y:S01]  /*13110*/  IMAD.SHL.U32 R9, R23, 0x4, RZ ;  /* 0x0000000417097824 */ /* 0x000fe200078e00ff */
[----:B------:R-:W-:Y:S01]  /*13120*/  LOP3.LUT R7, R5, 0x40, R2, 0xf8, !PT ;  /* 0x0000004005077812 */ /* 0x000fe200078ef802 */
[----:B------:R-:W-:Y:S01]  /*13130*/  IMAD.MOV.U32 R22, RZ, RZ, 0x1 ;  /* 0x00000001ff167424 */ /* 0x000fe200078e00ff */
[----:B------:R-:W-:Y:S01]  /*13140*/  LOP3.LUT R4, R3, 0x30, R4, 0x78, !PT ;  /* 0x0000003003047812 */ /* 0x000fe200078e7804 */
[----:B------:R-:W-:Y:S01]  /*13150*/  IMAD.MOV.U32 R19, RZ, RZ, RZ ;  /* 0x000000ffff137224 */ /* 0x000fe200078e00ff */
[----:B------:R-:W-:Y:S01]  /*13160*/  LOP3.LUT R5, R5, 0x60, R0, 0xf8, !PT ;  /* 0x0000006005057812 */ /* 0x000fe200078ef800 */
[----:B------:R-:W-:Y:S01]  /*13170*/  ULOP3.LUT UR39, UR38, 0x1, URZ, 0xfc, !UPT ;  /* 0x0000000126277892 */ /* 0x000fe2000f8efc3f */
[----:B------:R-:W-:Y:S01]  /*13180*/  LOP3.LUT R7, R7, R8, RZ, 0xfc, !PT ;  /* 0x0000000807077212 */ /* 0x000fe200078efcff */
[----:B-1----:R-:W-:Y:S01]  /*13190*/  ULEA UR4, UR5, UR4, 0x18 ;  /* 0x0000000405047291 */ /* 0x002fe2000f8ec03f */
[----:B------:R-:W-:Y:S01]  /*131a0*/  SHF.R.U32.HI R3, RZ, 0x2, R10 ;  /* 0x00000002ff037819 */ /* 0x000fe2000001160a */
[----:B------:R-:W-:Y:S01]  /*131b0*/  ULOP3.LUT UR44, UR38, 0x2, URZ, 0xfc, !UPT ;  /* 0x00000002262c7892 */ /* 0x000fe2000f8efc3f */
[----:B------:R-:W-:Y:S01]  /*131c0*/  LOP3.LUT R6, R0, 0x80, RZ, 0xc0, !PT ;  /* 0x0000008000067812 */ /* 0x000fe200078ec0ff */
[----:B------:R-:W-:Y:S01]  /*131d0*/  ULDC UR42, c[0x0][0xc] ;  /* 0x00000300002a7ab9 */ /* 0x000fe20000000800 */
[--C-:B------:R-:W-:Y:S01]  /*131e0*/  LOP3.LUT R5, R5, 0x100, R0.reuse, 0xf8, !PT ;  /* 0x0000010005057812 */ /* 0x100fe200078ef800 */
[----:B------:R-:W-:Y:S01]  /*131f0*/  IMAD.U32 R18, RZ, RZ, UR4 ;  /* 0x00000004ff127e24 */ /* 0x000fe2000f8e00ff */
[----:B------:R-:W-:Y:S01]  /*13200*/  LOP3.LUT R2, R3, 0x60, R0, 0xf8, !PT ;  /* 0x0000006003027812 */ /* 0x000fe200078ef800 */
[----:B------:R-:W-:Y:S01]  /*13210*/  ULDC.64 UR52, c[0x0][0x198] ;  /* 0x0000660000347ab9 */ /* 0x000fe20000000a00 */
[----:B------:R-:W-:Y:S01]  /*13220*/  LOP3.LUT R6, R6, 0x10, R23, 0xf8, !PT ;  /* 0x0000001006067812 */ /* 0x000fe200078ef817 */
[----:B------:R-:W-:Y:S01]  /*13230*/  IMAD.IADD R0, R18, 0x1, R7 ;  /* 0x0000000112007824 */ /* 0x000fe200078e0207 */
[----:B------:R-:W-:-:S02]  /*13240*/  LOP3.LUT R29, R4, 0x640, R29, 0xf8, !PT ;  /* 0x00000640041d7812 */ /* 0x000fc400078ef81d */
[----:B------:R-:W-:Y:S02]  /*13250*/  LOP3.LUT R6, R6, 0x10, R9, 0x78, !PT ;  /* 0x0000001006067812 */ /* 0x000fe400078e7809 */
[----:B------:R0:W-:Y:S02]  /*13260*/  STL [R1], R0 ;  /* 0x0000000001007387 */ /* 0x0001e40000100800 */
[----:B------:R-:W-:-:S07]  /*13270*/  LOP3.LUT R28, R5, R6, RZ, 0xfc, !PT ;  /* 0x00000006051c7212 */ /* 0x000fce00078efcff */
.L_x_1026:
[----:B------:R-:W-:Y:S01]  /*13280*/  ULDC.64 UR4, c[0x0][0xa28] ;  /* 0x00028a0000047ab9 */ /* 0x000fe20000000a00 */
[----:B------:R-:W-:Y:S01]  /*13290*/  ULDC.64 UR6, c[0x0][0xa08] ;  /* 0x0002820000067ab9 */ /* 0x000fe20000000a00 */
[----:B------:R-:W-:Y:S01]  /*132a0*/  UISETP.NE.U32.AND UP0, UPT, UR4, URZ, UPT ;  /* 0x0000003f0400728c */ /* 0x000fe2000bf05070 */
[----:B------:R-:W-:Y:S01]  /*132b0*/  ISETP.NE.U32.AND P0, PT, RZ, UR6, PT ;  /* 0x00000006ff007c0c */ /* 0x000fe2000bf05070 */
[----:B------:R-:W-:Y:S01]  /*132c0*/  ULDC.64 UR8, c[0x0][0xa08] ;  /* 0x0002820000087ab9 */ /* 0x000fe20000000a00 */
[----:B------:R-:W-:Y:S01]  /*132d0*/  ULDC.64 UR10, c[0x0][0xa00] ;  /* 0x00028000000a7ab9 */ /* 0x000fe20000000a00 */
[----:B------:R-:W-:Y:S01]  /*132e0*/  UISETP.NE.AND.EX UP0, UPT, UR5, URZ, UPT, UP0 ;  /* 0x0000003f0500728c */ /* 0x000fe2000bf05300 */
[----:B------:R-:W-:Y:S01]  /*132f0*/  ISETP.NE.AND.EX P0, PT, RZ, UR7, PT, P0 ;  /* 0x00000007ff007c0c */ /* 0x000fe2000bf05300 */
[----:B------:R-:W-:Y:S01]  /*13300*/  UIMAD.WIDE UR8, UR45, 0x4, UR8 ;  /* 0x000000042d0878a5 */ /* 0x000fe2000f8e0208 */
[----:B------:R-:W-:Y:S01]  /*13310*/  ISETP.NE.U32.AND P1, PT, RZ, UR10, PT ;  /* 0x0000000aff007c0c */ /* 0x000fe2000bf25070 */
[----:B------:R-:W-:-:S02]  /*13320*/  ULDC.64 UR6, c[0x0][0xa00] ;  /* 0x0002800000067ab9 */ /* 0x000fc40000000a00 */
[----:B------:R-:W-:-:S05]  /*13330*/  PLOP3.LUT P2, PT, PT, PT, UP0, 0x80, 0x0 ;  /* 0x000000000000781c */ /* 0x000fca0003f4f008 */
[----:B------:R-:W-:Y:S02]  /*13340*/  @UP0 ULDC.64 UR4, c[0x0][0xa28] ;  /* 0x00028a0000040ab9 */ /* 0x000fe40000000a00 */
[----:B------:R-:W-:-:S06]  /*13350*/  @UP0 UIMAD.WIDE UR4, UR45, 0x4, UR4 ;  /* 0x000000042d0408a5 */ /* 0x000fcc000f8e0204 */
[----:B------:R-:W-:Y:S02]  /*13360*/  IMAD.U32 R2, RZ, RZ, UR4 ;  /* 0x00000004ff027e24 */ /* 0x000fe4000f8e00ff */
[----:B------:R-:W-:Y:S01]  /*13370*/  IMAD.U32 R3, RZ, RZ, UR5 ;  /* 0x00000005ff037e24 */ /* 0x000fe2000f8e00ff */
[----:B------:R-:W-:Y:S02]  /*13380*/  ULDC.64 UR4, c[0x0][0xa18] ;  /* 0x0002860000047ab9 */ /* 0x000fe40000000a00 */
[----:B------:R-:W-:Y:S01]  /*13390*/  UISETP.NE.U32.AND UP0, UPT, UR4, URZ, UPT ;  /* 0x0000003f0400728c */ /* 0x000fe2000bf05070 */
[----:B------:R-:W-:Y:S01]  /*133a0*/  ISETP.NE.AND.EX P1, PT, RZ, UR11, PT, P1 ;  /* 0x0000000bff007c0c */ /* 0x000fe2000bf25310 */
[----:B0-----:R0:W2:Y:S01]  /*133b0*/  @P2 LDG.E R0, desc[UR50][R2.64] ;  /* 0x0000003202002981 */ /* 0x0010a2000c1e1900 */
[----:B------:R-:W-:Y:S02]  /*133c0*/  UIMAD.WIDE UR6, UR45, 0x4, UR6 ;  /* 0x000000042d0678a5 */ /* 0x000fe4000f8e0206 */
[----:B------:R-:W-:Y:S01]  /*133d0*/  UISETP.NE.AND.EX UP0, UPT, UR5, URZ, UPT, UP0 ;  /* 0x0000003f0500728c */ /* 0x000fe2000bf05300 */
[----:B------:R-:W-:Y:S01]  /*133e0*/  UMOV UR41, URZ ;  /* 0x0000003f00297c82 */ /* 0x000fe20008000000 */
[----:B------:R-:W-:Y:S01]  /*133f0*/  ULDC.64 UR10, c[0x0][0x418] ;  /* 0x00010600000a7ab9 */ /* 0x000fe20000000a00 */
[----:B0-----:R-:W-:-:S02]  /*13400*/  IMAD.U32 R2, RZ, RZ, UR8 ;  /* 0x00000008ff027e24 */ /* 0x001fc4000f8e00ff */
[----:B------:R-:W-:Y:S01]  /*13410*/  IMAD.U32 R3, RZ, RZ, UR9 ;  /* 0x00000009ff037e24 */ /* 0x000fe2000f8e00ff */
[----:B------:R-:W-:-:S05]  /*13420*/  PLOP3.LUT P3, PT, PT, PT, UP0, 0x80, 0x0 ;  /* 0x000000000000781c */ /* 0x000fca0003f6f008 */
[----:B------:R-:W-:Y:S01]  /*13430*/  @UP0 ULDC.64 UR4, c[0x0][0xa18] ;  /* 0x0002860000040ab9 */ /* 0x000fe20000000a00 */
[----:B------:R0:W3:Y:S01]  /*13440*/  @P0 LDG.E R5, desc[UR50][R2.64] ;  /* 0x0000003202050981 */ /* 0x0000e2000c1e1900 */
[----:B------:R-:W-:Y:S01]  /*13450*/  @UP0 UIMAD.WIDE UR4, UR45, 0x4, UR4 ;  /* 0x000000042d0408a5 */ /* 0x000fe2000f8e0204 */
[----:B0-----:R-:W-:Y:S02]  /*13460*/  IMAD.U32 R2, RZ, RZ, UR6 ;  /* 0x00000006ff027e24 */ /* 0x001fe4000f8e00ff */
[----:B------:R-:W-:-:S05]  /*13470*/  IMAD.U32 R3, RZ, RZ, UR7 ;  /* 0x00000007ff037e24 */ /* 0x000fca000f8e00ff */
[----:B------:R0:W4:Y:S02]  /*13480*/  @P1 LDG.E R4, desc[UR50][R2.64] ;  /* 0x0000003202041981 */ /* 0x000124000c1e1900 */
[----:B0-----:R-:W-:Y:S02]  /*13490*/  IMAD.U32 R2, RZ, RZ, UR4 ;  /* 0x00000004ff027e24 */ /* 0x001fe4000f8e00ff */
[----:B------:R-:W-:Y:S01]  /*134a0*/  IMAD.U32 R3, RZ, RZ, UR5 ;  /* 0x00000005ff037e24 */ /* 0x000fe2000f8e00ff */
[----:B------:R-:W-:Y:S01]  /*134b0*/  UMOV UR4, URZ ;  /* 0x0000003f00047c82 */ /* 0x000fe20008000000 */
[----:B------:R-:W-:Y:S01]  /*134c0*/  UISETP.NE.U32.AND UP0, UPT, UR10, URZ, UPT ;  /* 0x0000003f0a00728c */ /* 0x000fe2000bf05070 */
[----:B------:R-:W-:Y:S02]  /*134d0*/  ULDC UR5, c[0x0][0x424] ;  /* 0x0001090000057ab9 */ /* 0x000fe40000000800 */
[----:B------:R-:W5:Y:S01]  /*134e0*/  @P3 LDG.E R6, desc[UR50][R2.64] ;  /* 0x0000003202063981 */ /* 0x000f62000c1e1900 */
[----:B------:R-:W-:Y:S01]  /*134f0*/  UISETP.NE.AND.EX UP0, UPT, UR11, URZ, UPT, UP0 ;  /* 0x0000003f0b00728c */ /* 0x000fe2000bf05300 */
[----:B------:R-:W-:-:S02]  /*13500*/  UMOV UR46, URZ ;  /* 0x0000003f002e7c82 */ /* 0x000fc40008000000 */
[----:B------:R-:W-:Y:S01]  /*13510*/  ULDC.64 UR10, c[0x0][0xa20] ;  /* 0x00028800000a7ab9 */ /* 0x000fe20000000a00 */
[----:B------:R-:W-:Y:S01]  /*13520*/  USEL UR5, UR5, 0x1, UP0 ;  /* 0x0000000105057887 */ /* 0x000fe20008000000 */
[----:B------:R-:W-:Y:S01]  /*13530*/  ULDC UR43, c[0x0][0x288] ;  /* 0x0000a200002b7ab9 */ /* 0x000fe20000000800 */
[----:B--2---:R-:W-:Y:S02]  /*13540*/  @P2 R2UR UR4, R0 ;  /* 0x00000000000422ca */ /* 0x004fe400000e0000 */
[----:B------:R-:W-:Y:S01]  /*13550*/  ISETP.NE.U32.AND P2, PT, RZ, UR10, PT ;  /* 0x0000000aff007c0c */ /* 0x000fe2000bf45070 */
[----:B------:R-:W-:Y:S02]  /*13560*/  ULDC UR10, c[0x0][0x2f0] ;  /* 0x0000bc00000a7ab9 */ /* 0x000fe40000000800 */
[----:B------:R-:W-:Y:S01]  /*13570*/  UIMAD UR5, UR5, UR10, URZ ;  /* 0x0000000a050572a4 */ /* 0x000fe2000f8e023f */
[----:B------:R-:W-:Y:S02]  /*13580*/  ISETP.NE.AND.EX P2, PT, RZ, UR11, PT, P2 ;  /* 0x0000000bff007c0c */ /* 0x000fe4000bf45320 */
[----:B---3--:R-:W-:-:S13]  /*13590*/  @P0 R2UR UR41, R5 ;  /* 0x00000000052902ca */ /* 0x008fda00000e0000 */
[----:B------:R-:W-:Y:S01]  /*135a0*/  UIADD3 UR41, UR41, UR4, URZ ;  /* 0x0000000429297290 */ /* 0x000fe2000fffe03f */
[----:B----4-:R-:W-:Y:S02]  /*135b0*/  @P1 R2UR UR46, R4 ;  /* 0x00000000042e12ca */ /* 0x010fe400000e0000 */
[----:B-----5:R-:W-:Y:S01]  /*135c0*/  @P3 R2UR UR43, R6 ;  /* 0x00000000062b32ca */ /* 0x020fe200000e0000 */
[----:B------:R-:W-:-:S14]  /*135d0*/  @P3 BRA `(.L_x_954) ;  /* 0x0000000000203947 */ /* 0x000fdc0003800000 */
[----:B------:R-:W-:Y:S05]  /*135e0*/  @!P1 BRA `(.L_x_954) ;  /* 0x00000000001c9947 */ /* 0x000fea0003800000 */
[----:B------:R-:W-:Y:S02]  /*135f0*/  IMAD.U32 R2, RZ, RZ, UR6 ;  /* 0x00000006ff027e24 */ /* 0x000fe4000f8e00ff */
[----:B------:R-:W-:-:S05]  /*13600*/  IMAD.U32 R3, RZ, RZ, UR7 ;  /* 0x00000007ff037e24 */ /* 0x000fca000f8e00ff */
[----:B------:R-:W2:Y:S04]  /*13610*/  LDG.E R0, desc[UR50][R2.64] ;  /* 0x0000003202007981 */ /* 0x000ea8000c1e1900 */
[----:B------:R-:W3:Y:S01]  /*13620*/  LDG.E R4, desc[UR50][R2.64+0x4] ;  /* 0x0000043202047981 */ /* 0x000ee2000c1e1900 */
[----:B--2---:R-:W-:Y:S02]  /*13630*/  R2UR UR6, R0 ;  /* 0x00000000000672ca */ /* 0x004fe400000e0000 */
[----:B---3--:R-:W-:-:S13]  /*13640*/  R2UR UR43, R4 ;  /* 0x00000000042b72ca */ /* 0x008fda00000e0000 */
[----:B------:R-:W-:-:S12]  /*13650*/  UIADD3 UR43, -UR6, UR43, URZ ;  /* 0x0000002b062b7290 */ /* 0x000fd8000fffe13f */
.L_x_954:
[----:B------:R-:W-:Y:S05]  /*13660*/  @!P2 BRA `(.L_x_955) ;  /* 0x00000000001ca947 */ /* 0x000fea0003800000 */
[----:B------:R-:W-:Y:S02]  /*13670*/  ULDC.64 UR6, c[0x0][0xa20] ;  /* 0x0002880000067ab9 */ /* 0x000fe40000000a00 */
[----:B------:R-:W-:-:S06]  /*13680*/  UIMAD.WIDE UR6, UR45, 0x4, UR6 ;  /* 0x000000042d0678a5 */ /* 0x000fcc000f8e0206 */
[----:B------:R-:W-:Y:S02]  /*13690*/  IMAD.U32 R2, RZ, RZ, UR6 ;  /* 0x00000006ff027e24 */ /* 0x000fe4000f8e00ff */
[----:B------:R-:W-:-:S05]  /*136a0*/  IMAD.U32 R3, RZ, RZ, UR7 ;  /* 0x00000007ff037e24 */ /* 0x000fca000f8e00ff */
[----:B------:R-:W2:Y:S02]  /*136b0*/  LDG.E R2, desc[UR50][R2.64] ;  /* 0x0000003202027981 */ /* 0x000ea4000c1e1900 */
[----:B--2---:R-:W-:Y:S01]  /*136c0*/  R2UR UR5, R2 ;  /* 0x00000000020572ca */ /* 0x004fe200000e0000 */
[----:B------:R-:W-:-:S14]  /*136d0*/  BRA `(.L_x_956) ;  /* 0x0000000000207947 */ /* 0x000fdc0003800000 */
.L_x_955:
        /* <DEDUP_REMOVED lines=8> */
.L_x_956:
[----:B------:R-:W-:Y:S01]  /*13760*/  ULDC UR6, c[0x0][0x448] ;  /* 0x0001120000067ab9 */ /* 0x000fe20000000800 */
[----:B------:R-:W-:Y:S01]  /*13770*/  IMAD R27, R25, 0xc0, RZ ;  /* 0x000000c0191b7824 */ /* 0x000fe200078e02ff */
[----:B------:R-:W-:Y:S02]  /*13780*/  UISETP.NE.AND UP0, UPT, UR6, 0x1, UPT ;  /* 0x000000010600788c */ /* 0x000fe4000bf05270 */
[----:B------:R-:W-:Y:S01]  /*13790*/  UIADD3 UR13, -UR4, UR5, URZ ;  /* 0x00000005040d7290 */ /* 0x000fe2000fffe13f */
[----:B------:R-:W-:Y:S02]  /*137a0*/  VIADD R2, R27, 0xbf ;  /* 0x000000bf1b027836 */ /* 0x000fe40000000000 */
[----:B------:R-:W-:Y:S01]  /*137b0*/  ULDC.64 UR4, c[0x0][0x9e0] ;  /* 0x0002780000047ab9 */ /* 0x000fe20000000a00 */
[----:B------:R-:W-:Y:S01]  /*137c0*/  PLOP3.LUT P0, PT, PT, PT, UP0, 0x80, 0x0 ;  /* 0x000000000000781c */ /* 0x000fe20003f0f008 */
[----:B------:R-:W-:Y:S01]  /*137d0*/  UISETP.GE.AND UP1, UPT, UR5, 0x1, UPT ;  /* 0x000000010500788c */ /* 0x000fe2000bf26270 */
[----:B------:R-:W-:Y:S01]  /*137e0*/  PLOP3.LUT P1, PT, PT, PT, UP0, 0x80, 0x0 ;  /* 0x000000000000781c */ /* 0x000fe20003f2f008 */
[----:B------:R-:W-:-:S02]  /*137f0*/  UIADD3 UR7, UR13, 0x1, -UR43 ;  /* 0x000000010d077890 */ /* 0x000fc4000fffe82b */
[----:B------:R-:W-:-:S08]  /*13800*/  @UP0 ULDC UR6, c[0x0][0x44c] ;  /* 0x0001130000060ab9 */ /* 0x000fd00000000800 */
[----:B------:R-:W-:Y:S01]  /*13810*/  @P0 IMAD.HI.U32 R0, R2, UR6, RZ ;  /* 0x0000000602000c27 */ /* 0x000fe2000f8e00ff */
[----:B------:R-:W-:-:S04]  /*13820*/  @UP0 ULDC UR6, c[0x0][0x450] ;  /* 0x0001140000060ab9 */ /* 0x000fc80000000800 */
[----:B------:R-:W-:Y:S02]  /*13830*/  @P0 SHF.R.U32.HI R0, RZ, UR6, R0 ;  /* 0x00000006ff000c19 */ /* 0x000fe40008011600 */
[----:B------:R-:W-:Y:S02]  /*13840*/  R2UR UR6, R2 ;  /* 0x00000000020672ca */ /* 0x000fe400000e0000 */
[----:B------:R-:W-:Y:S02]  /*13850*/  @P1 R2UR UR6, R0 ;  /* 0x00000000000612ca */ /* 0x000fe400000e0000 */
[----:B------:R-:W-:-:S11]  /*13860*/  PLOP3.LUT P1, PT, PT, PT, UP1, 0x80, 0x0 ;  /* 0x000000000000781c */ /* 0x000fd60003f2f018 */
[----:B------:R-:W-:-:S04]  /*13870*/  UIADD3 UR6, UR7, UR6, URZ ;  /* 0x0000000607067290 */ /* 0x000fc8000fffe03f */
        /* <DEDUP_REMOVED lines=12> */
.L_x_958:
[----:B------:R-:W-:-:S11]  /*13940*/  UISETP.NE.AND UP1, UPT, UR5, 0x1, UPT ;  /* 0x000000010500788c */ /* 0x000fd6000bf25270 */
[----:B------:R-:W-:Y:S02]  /*13950*/  @UP1 ULDC.64 UR10, c[0x0][0x9e8] ;  /* 0x00027a00000a1ab9 */ /* 0x000fe40000000a00 */
[----:B------:R-:W-:-:S04]  /*13960*/  UIMAD.WIDE.U32 UR6, UR8, UR10, URZ ;  /* 0x0000000a080672a5 */ /* 0x000fc8000f8e003f */
[----:B------:R-:W-:-:S12]  /*13970*/  @UP1 USHF.R.U32.HI UR8, URZ, UR11, UR7 ;  /* 0x0000000b3f081299 */ /* 0x000fd80008011607 */
.L_x_959:
[----:B------:R-:W-:-:S04]  /*13980*/  UIMAD UR8, UR8, UR5, UR5 ;  /* 0x00000005080872a4 */ /* 0x000fc8000f8e0205 */
[----:B------:R-:W-:-:S04]  /*13990*/  UISETP.LT.AND UP1, UPT, UR4, UR8, UPT ;  /* 0x000000080400728c */ /* 0x000fc8000bf21270 */
[----:B------:R-:W-:-:S12]  /*139a0*/  USEL UR4, UR4, UR8, UP1 ;  /* 0x0000000804047287 */ /* 0x000fd80008800000 */
.L_x_957:
[----:B------:R-:W-:Y:S01]  /*139b0*/  R2UR UR12, R27 ;  /* 0x000000001b0c72ca */ /* 0x000fe200000e0000 */
[----:B------:R-:W-:Y:S02]  /*139c0*/  UIADD3 UR6, UR13, 0x9f, URZ ;  /* 0x0000009f0d067890 */ /* 0x000fe4000fffe03f */
[----:B------:R-:W-:Y:S01]  /*139d0*/  UIADD3 UR8, UR4, 0x9f, URZ ;  /* 0x0000009f04087890 */ /* 0x000fe2000fffe03f */
[----:B------:R-:W-:Y:S01]  /*139e0*/  @UP0 ULDC UR10, c[0x0][0x44c] ;  /* 0x00011300000a0ab9 */ /* 0x000fe20000000800 */
[----:B------:R-:W-:Y:S01]  /*139f0*/  UIMAD.WIDE UR6, UR6, 0x66666667, URZ ;  /* 0x66666667060678a5 */ /* 0x000fe2000f8e023f */
[----:B------:R-:W-:Y:S01]  /*13a00*/  @UP0 ULDC UR14, c[0x0][0x450] ;  /* 0x00011400000e0ab9 */ /* 0x000fe20000000800 */
[----:B------:R-:W-:Y:S02]  /*13a10*/  UIMAD.WIDE UR8, UR8, 0x66666667, URZ ;  /* 0x66666667080878a5 */ /* 0x000fe4000f8e023f */
[----:B------:R-:W-:-:S04]  /*13a20*/  USHF.R.U32.HI UR4, URZ, 0x1f, UR7 ;  /* 0x0000001f3f047899 */ /* 0x000fc80008011607 */
[----:B------:R-:W-:Y:S02]  /*13a30*/  UIMAD.WIDE.U32 UR10, UR12, UR10, URZ ;  /* 0x0000000a0c0a72a5 */ /* 0x000fe4000f8e003f */
[----:B------:R-:W-:Y:S02]  /*13a40*/  USHF.R.U32.HI UR6, URZ, 0x1f, UR9 ;  /* 0x0000001f3f067899 */ /* 0x000fe40008011609 */
[----:B------:R-:W-:Y:S02]  /*13a50*/  @UP0 USHF.R.U32.HI UR12, URZ, UR14, UR11 ;  /* 0x0000000e3f0c0299 */ /* 0x000fe4000801160b */
[----:B------:R-:W-:Y:S02]  /*13a60*/  ULEA.HI.SX32 UR4, UR7, UR4, 0x1a ;  /* 0x0000000407047291 */ /* 0x000fe4000f8fd23f */
[----:B------:R-:W-:Y:S02]  /*13a70*/  UIADD3 UR12, UR12, UR13, -UR43 ;  /* 0x0000000d0c0c7290 */ /* 0x000fe4000fffe82b */
[----:B------:R-:W-:Y:S01]  /*13a80*/  ULEA.HI.SX32 UR6, UR9, UR6, 0x1a ;  /* 0x0000000609067291 */ /* 0x000fe2000f8fd23f */
[----:B------:R-:W-:-:S02]  /*13a90*/  ULDC UR7, c[0x0][0x9dc] ;  /* 0x0002770000077ab9 */ /* 0x000fc40000000800 */
[----:B------:R-:W-:Y:S02]  /*13aa0*/  UIADD3 UR7, UR12, -UR7, URZ ;  /* 0x800000070c077290 */ /* 0x000fe4000fffe03f */
[----:B------:R-:W-:-:S04]  /*13ab0*/  UISETP.LT.AND UP0, UPT, UR4, UR6, UPT ;  /* 0x000000060400728c */ /* 0x000fc8000bf01270 */
[----:B------:R-:W-:Y:S01]  /*13ac0*/  USEL UR40, UR4, UR6, UP0 ;  /* 0x0000000604287287 */ /* 0x000fe20008000000 */
[----:B------:R-:W-:Y:S01]  /*13ad0*/  IMAD.U32 R0, RZ, RZ, UR7 ;  /* 0x00000007ff007e24 */ /* 0x000fe2000f8e00ff */
[----:B------:R-:W-:Y:S10]  /*13ae0*/  @!P1 BRA `(.L_x_960) ;  /* 0x0000000000409947 */ /* 0x000ff40003800000 */
        /* <DEDUP_REMOVED lines=10> */
.L_x_961:
[----:B------:R-:W-:-:S11]  /*13b90*/  UISETP.NE.AND UP0, UPT, UR5, 0x1, UPT ;  /* 0x000000010500788c */ /* 0x000fd6000bf05270 */
[----:B------:R-:W-:Y:S02]  /*13ba0*/  @UP0 ULDC.64 UR8, c[0x0][0x9e8] ;  /* 0x00027a0000080ab9 */ /* 0x000fe40000000a00 */
[----:B------:R-:W-:-:S04]  /*13bb0*/  UIMAD.WIDE.U32 UR6, UR12, UR8, URZ ;  /* 0x000000080c0672a5 */ /* 0x000fc8000f8e003f */
[----:B------:R-:W-:-:S12]  /*13bc0*/  @UP0 USHF.R.U32.HI UR12, URZ, UR9, UR7 ;  /* 0x000000093f0c0299 */ /* 0x000fd80008011607 */
.L_x_962:
[----:B------:R-:W-:-:S06]  /*13bd0*/  UIMAD UR5, UR12, UR5, URZ ;  /* 0x000000050c0572a4 */ /* 0x000fcc000f8e023f */
[----:B------:R-:W-:-:S07]  /*13be0*/  VIMNMX R0, R0, UR5, !PT ;  /* 0x0000000500007c48 */ /* 0x000fce000ffe0100 */
.L_x_960:
[----:B------:R-:W-:Y:S01]  /*13bf0*/  IMAD.HI R0, R0, 0x66666667, RZ ;  /* 0x6666666700007827 */ /* 0x000fe200078e02ff */
[----:B------:R-:W-:Y:S04]  /*13c00*/  BSSY B7, `(.L_x_963) ;  /* 0x00002a7000077945 */ /* 0x000fe80003800000 */
[----:B------:R-:W-:-:S04]  /*13c10*/  SHF.R.U32.HI R3, RZ, 0x1f, R0 ;  /* 0x0000001fff037819 */ /* 0x000fc80000011600 */
[----:B------:R-:W-:-:S04]  /*13c20*/  LEA.HI.SX32 R3, R0, R3, 0x1a ;  /* 0x0000000300037211 */ /* 0x000fc800078fd2ff */
[----:B------:R-:W-:-:S04]  /*13c30*/  VIMNMX R26, RZ, R3, !PT ;  /* 0x00000003ff1a7248 */ /* 0x000fc80007fe0100 */
[----:B------:R-:W-:-:S13]  /*13c40*/  ISETP.LT.AND P0, PT, R26, UR40, PT ;  /* 0x000000281a007c0c */ /* 0x000fda000bf01270 */
        /* <DEDUP_REMOVED lines=18> */
.L_x_964:
        /* <DEDUP_REMOVED lines=20> */
.L_x_967:
[----:B------:R-:W-:Y:S05]  /*13eb0*/  BSYNC B6 ;  /* 0x0000000000067941 */ /* 0x000fea0003800000 */
.L_x_966:
        /* <DEDUP_REMOVED lines=22> */
.L_x_969:
[----:B------:R-:W-:Y:S05]  /*14020*/  BSYNC B6 ;  /* 0x0000000000067941 */ /* 0x000fea0003800000 */
.L_x_968:
        /* <DEDUP_REMOVED lines=20> */
.L_x_971:
[----:B------:R-:W-:Y:S05]  /*14170*/  BSYNC B6 ;  /* 0x0000000000067941 */ /* 0x000fea0003800000 */
.L_x_970:
        /* <DEDUP_REMOVED lines=19> */
.L_x_973:
[----:B------:R-:W-:Y:S05]  /*142b0*/  BSYNC B6 ;  /* 0x0000000000067941 */ /* 0x000fea0003800000 */
.L_x_972:
        /* <DEDUP_REMOVED lines=8> */
[----:B------:R-:W-:Y:S01]  /*14340*/  IMAD.U32 R3, RZ, RZ, UR5 ;  /* 0x00000005ff037e24 */ /* 0x000fe2000f8e00ff */
[----:B------:R-:W0:Y:S01]  /*14350*/  S2R R20, SR_TID.X ;  /* 0x0000000000147919 */ /* 0x000e220000002100 */
        /* <DEDUP_REMOVED lines=12> */
.L_x_1045:
        /* <DEDUP_REMOVED lines=10> */
.L_x_1048:
[----:B------:R-:W-:Y:S05]  /*144c0*/  @!P6 BRA `(.L_x_975) ;  /* 0x000000040038e947 */ /* 0x000fea0003800000 */
[----:B------:R-:W-:-:S04]  /*144d0*/  ISETP.NE.U32.AND P0, PT, R2, RZ, PT ;  /* 0x000000ff0200720c */ /* 0x000fc80003f05070 */
[----:B------:R-:W-:-:S13]  /*144e0*/  ISETP.NE.AND.EX P0, PT, R3, RZ, PT, P0 ;  /* 0x000000ff0300720c */ /* 0x000fda0003f05300 */
[----:B------:R-:W-:Y:S05]  /*144f0*/  @!P0 BRA `(.L_x_977) ;  /* 0x0000000000488947 */ /* 0x000fea0003800000 */
        /* <DEDUP_REMOVED lines=18> */
.L_x_977:
[----:B------:R-:W-:Y:S01]  /*14620*/  IMAD R5, R19, 0x8, R18 ;  /* 0x0000000813057824 */ /* 0x000fe200078e0212 */
[----:B-1----:R-:W-:Y:S01]  /*14630*/  SHF.L.U32 R2, R22, 0x1f, RZ ;  /* 0x0000001f16027819 */ /* 0x002fe200000006ff */
[----:B------:R-:W1:Y:S03]  /*14640*/  S2R R3, SR_TID.X ;  /* 0x0000000000037919 */ /* 0x000e660000002100 */
[----:B------:R-:W2:Y:S01]  /*14650*/  SYNCS.PHASECHK.TRANS64.TRYWAIT P0, [R5+URZ+0x13280], R2 ;  /* 0x01328002050075a7 */ /* 0x000ea2000800017f */
[----:B-1----:R-:W-:-:S04]  /*14660*/  LOP3.LUT R3, R3, 0x7f, RZ, 0xc0, !PT ;  /* 0x0000007f03037812 */ /* 0x002fc800078ec0ff */
[----:B------:R-:W-:Y:S01]  /*14670*/  ISETP.NE.AND P1, PT, R3, RZ, PT ;  /* 0x000000ff0300720c */ /* 0x000fe20003f25270 */
[----:B--2---:R-:W-:-:S12]  /*14680*/  @!P0 BRA `(.L_x_978) ;  /* 0x0000003400108947 */ /* 0x004fd80003800000 */
.L_x_1049:
        /* <DEDUP_REMOVED lines=8> */
.L_x_979:
        /* <DEDUP_REMOVED lines=15> */
[----:B------:R-:W3:Y:S02]  /*14800*/  SYNCS.PHASECHK.TRANS64.TRYWAIT P0, [R5+URZ+0x13240], R2 ;  /* 0x01324002050075a7 */ /* 0x000ee4000800017f */
[----:B--23--:R-:W-:Y:S05]  /*14810*/  @!P0 BRA `(.L_x_980) ;  /* 0x0000003000c08947 */ /* 0x00cfea0003800000 */
.L_x_1050:
        /* <DEDUP_REMOVED lines=8> */
.L_x_981:
        /* <DEDUP_REMOVED lines=17> */
.L_x_975:
[----:B------:R-:W-:Y:S05]  /*149b0*/  WARPSYNC.ALL ;  /* 0x0000000000007948 */ /* 0x000fea0003800000 */
[----:B------:R-:W-:Y:S01]  /*149c0*/  VIADD R0, R18, 0xb000 ;  /* 0x0000b00012007836 */ /* 0x000fe20000000000 */
[----:B------:R-:W-:Y:S01]  /*149d0*/  USHF.R.S32.HI UR4, URZ, 0x1f, UR46 ;  /* 0x0000001f3f047899 */ /* 0x000fe2000801142e */
[----:B------:R-:W-:Y:S01]  /*149e0*/  BAR.SYNC.DEFER_BLOCKING 0x8, 0x200 ;  /* 0x0208000000007b1d */ /* 0x000fe20000010000 */
[----:B------:R-:W-:Y:S02]  /*149f0*/  USHF.R.S32.HI UR47, URZ, 0x1f, UR45 ;  /* 0x0000001f3f2f7899 */ /* 0x000fe4000801142d */
[----:B------:R-:W-:Y:S01]  /*14a00*/  LOP3.LUT P0, RZ, R0, 0x1bf, RZ, 0xc0, !PT ;  /* 0x000001bf00ff7812 */ /* 0x000fe2000780c0ff */
[----:B------:R-:W-:-:S02]  /*14a10*/  USHF.R.S32.HI UR37, URZ, 0x1f, UR36 ;  /* 0x0000001f3f257899 */ /* 0x000fc40008011424 */
        /* <DEDUP_REMOVED lines=28> */
.L_x_983:
[----:B------:R-:W-:Y:S05]  /*14be0*/  BSYNC B6 ;  /* 0x0000000000067941 */ /* 0x000fea0003800000 */
.L_x_982:
[----:B0-----:R-:W0:Y:S01]  /*14bf0*/  S2R R20, SR_TID.X ;  /* 0x0000000000147919 */ /* 0x001e220000002100 */
[----:B------:R-:W3:Y:S01]  /*14c00*/  LDC R8, c[0x0][0x448] ;  /* 0x00011200ff087b82 */ /* 0x000ee20000000800 */
[----:B------:R-:W-:Y:S01]  /*14c10*/  ULDC.64 UR8, c[0x0][0x2d8] ;  /* 0x0000b60000087ab9 */ /* 0x000fe20000000a00 */
[----:B---3--:R-:W-:Y:S02]  /*14c20*/  ISETP.NE.AND P1, PT, R8, 0x1, PT ;  /* 0x000000010800780c */ /* 0x008fe40003f25270 */
[----:B0-----:R-:W-:-:S04]  /*14c30*/  LOP3.LUT R20, R20, 0x7f, RZ, 0xc0, !PT ;  /* 0x0000007f14147812 */ /* 0x001fc800078ec0ff */
[----:B------:R-:W-:Y:S02]  /*14c40*/  SHF.R.U32.HI R21, RZ, 0x2, R20 ;  /* 0x00000002ff157819 */ /* 0x000fe40000011614 */
[----:B------:R-:W0:Y:S05]  /*14c50*/  S2R R20, SR_TID.X ;  /* 0x0000000000147919 */ /* 0x000e2a0000002100 */
[----:B------:R-:W3:Y:S08]  /*14c60*/  @P1 LDC R3, c[0x0][0x44c] ;  /* 0x00011300ff031b82 */ /* 0x000ef00000000800 */
[----:B-12---:R-:W1:Y:S01]  /*14c70*/  @P1 LDC R5, c[0x0][0x450] ;  /* 0x00011400ff051b82 */ /* 0x006e620000000800 */
[----:B------:R-:W-:Y:S01]  /*14c80*/  UIMAD UR6, UR37, UR8, URZ ;  /* 0x00000008250672a4 */ /* 0x000fe2000f8e023f */
[----:B------:R-:W-:-:S06]  /*14c90*/  UMOV UR48, UR54 ;  /* 0x0000003600307c82 */ /* 0x000fcc0008000000 */
[----:B------:R-:W2:Y:S01]  /*14ca0*/  @P1 LDC R10, c[0x0][0x44c] ;  /* 0x00011300ff0a1b82 */ /* 0x000ea20000000800 */
[----:B0-----:R-:W-:-:S05]  /*14cb0*/  IMAD.SHL.U32 R20, R20, 0x20, RZ ;  /* 0x0000002014147824 */ /* 0x001fca00078e00ff */
[----:B------:R-:W-:-:S05]  /*14cc0*/  LOP3.LUT R20, R21, 0x60, R20, 0xf8, !PT ;  /* 0x0000006015147812 */ /* 0x000fca00078ef814 */
[----:B------:R-:W-:Y:S02]  /*14cd0*/  IMAD.IADD R6, R20, 0x1, R27 ;  /* 0x0000000114067824 */ /* 0x000fe400078e021b */
[----:B------:R0:W5:Y:S01]  /*14ce0*/  LDL R20, [R1] ;  /* 0x0000000001147983 */ /* 0x0001620000100800 */
[----:B------:R-:W-:Y:S01]  /*14cf0*/  UIMAD.WIDE.U32 UR4, UR36, UR8, UR48 ;  /* 0x00000008240472a5 */ /* 0x000fe2000f8e0030 */
[----:B---3--:R-:W-:Y:S01]  /*14d00*/  @P1 IMAD.HI.U32 R0, R6, R3, RZ ;  /* 0x0000000306001227 */ /* 0x008fe200078e00ff */
[----:B------:R-:W-:Y:S01]  /*14d10*/  UIMAD UR6, UR36, UR9, UR6 ;  /* 0x00000009240672a4 */ /* 0x000fe2000f8e0206 */
[----:B------:R-:W3:Y:S02]  /*14d20*/  S2R R21, SR_TID.X ;  /* 0x0000000000157919 */ /* 0x000ee40000002100 */
[----:B------:R-:W-:Y:S01]  /*14d30*/  ULDC.64 UR8, c[0x0][0x2e0] ;  /* 0x0000b80000087ab9 */ /* 0x000fe20000000a00 */
[----:B------:R-:W-:Y:S01]  /*14d40*/  UIADD3 UR5, UR5, UR6, URZ ;  /* 0x0000000605057290 */ /* 0x000fe2000fffe03f */
[----:B------:R-:W-:Y:S01]  /*14d50*/  IMAD.MOV.U32 R9, RZ, RZ, R6 ;  /* 0x000000ffff097224 */ /* 0x000fe200078e0006 */
[----:B------:R-:W-:Y:S01]  /*14d60*/  UIMAD UR6, UR47, UR8, URZ ;  /* 0x000000082f0672a4 */ /* 0x000fe2000f8e023f */
[----:B-1----:R-:W-:Y:S01]  /*14d70*/  @P1 SHF.R.U32.HI R9, RZ, R5, R0 ;  /* 0x00000005ff091219 */ /* 0x002fe20000011600 */
[----:B------:R-:W-:Y:S01]  /*14d80*/  UIMAD.WIDE.U32 UR4, UR46, UR8, UR4 ;  /* 0x000000082e0472a5 */ /* 0x000fe2000f8e0004 */
[----:B------:R-:W1:Y:S01]  /*14d90*/  S2R R12, SR_TID.X ;  /* 0x00000000000c7919 */ /* 0x000e620000002100 */
[----:B------:R-:W-:Y:S01]  /*14da0*/  UIMAD UR6, UR46, UR9, UR6 ;  /* 0x000000092e0672a4 */ /* 0x000fe2000f8e0206 */
[--C-:B------:R-:W-:Y:S01]  /*14db0*/  SHF.R.S32.HI R0, RZ, 0x1f, R9.reuse ;  /* 0x0000001fff007819 */ /* 0x100fe20000011409 */
[----:B------:R-:W-:Y:S01]  /*14dc0*/  IMAD.MOV R7, RZ, RZ, -R9 ;  /* 0x000000ffff077224 */ /* 0x000fe200078e0a09 */
[----:B------:R-:W-:Y:S01]  /*14dd0*/  ULDC.64 UR8, c[0x0][0x2d0] ;  /* 0x0000b40000087ab9 */ /* 0x000fe20000000a00 */
[----:B------:R-:W-:Y:S01]  /*14de0*/  UIADD3 UR6, UR5, UR6, URZ ;  /* 0x0000000605067290 */ /* 0x000fe2000fffe03f */
[----:B------:R-:W-:-:S02]  /*14df0*/  IMAD.U32 R4, RZ, RZ, UR4 ;  /* 0x00000004ff047e24 */ /* 0x000fc4000f8e00ff */
[----:B------:R-:W-:Y:S02]  /*14e00*/  IMAD R0, R0, UR8, RZ ;  /* 0x0000000800007c24 */ /* 0x000fe4000f8e02ff */
[----:B------:R-:W-:Y:S02]  /*14e10*/  IMAD.MOV.U32 R2, RZ, RZ, R4 ;  /* 0x000000ffff027224 */ /* 0x000fe400078e0004 */
[----:B------:R-:W-:Y:S01]  /*14e20*/  IMAD.U32 R3, RZ, RZ, UR6 ;  /* 0x00000006ff037e24 */ /* 0x000fe2000f8e00ff */
[----:B------:R-:W-:Y:S01]  /*14e30*/  ULDC.64 UR6, c[0x0][0x280] ;  /* 0x0000a00000067ab9 */ /* 0x000fe20000000a00 */
[C---:B------:R-:W-:Y:S02]  /*14e40*/  IMAD R11, R9.reuse, UR9, R0 ;  /* 0x00000009090b7c24 */ /* 0x040fe4000f8e0200 */
[----:B------:R-:W-:Y:S02]  /*14e50*/  IMAD R0, R8, R7, R6 ;  /* 0x0000000708007224 */ /* 0x000fe400078e0206 */
[----:B------:R-:W-:Y:S01]  /*14e60*/  IMAD.U32 R5, RZ, RZ, UR5 ;  /* 0x00000005ff057e24 */ /* 0x000fe2000f8e00ff */
[----:B------:R-:W-:Y:S01]  /*14e70*/  ULDC.64 UR4, c[0x0][0x2c8] ;  /* 0x0000b20000047ab9 */ /* 0x000fe20000000a00 */
[----:B------:R-:W-:Y:S01]  /*14e80*/  IMAD.WIDE.U32 R4, R9, UR8, R2 ;  /* 0x0000000809047c25 */ /* 0x000fe2000f8e0002 */
[----:B------:R-:W-:-:S03]  /*14e90*/  SHF.R.S32.HI R7, RZ, 0x1f, R0 ;  /* 0x0000001fff077819 */ /* 0x000fc60000011400 */
[----:B------:R-:W-:Y:S02]  /*14ea0*/  IMAD.IADD R5, R5, 0x1, R11 ;  /* 0x0000000105057824 */ /* 0x000fe400078e020b */
[----:B------:R-:W-:Y:S02]  /*14eb0*/  IMAD R7, R7, UR4, RZ ;  /* 0x0000000407077c24 */ /* 0x000fe4000f8e02ff */
[----:B------:R-:W-:-:S04]  /*14ec0*/  IMAD.WIDE.U32 R4, R0, UR4, R4 ;  /* 0x0000000400047c25 */ /* 0x000fc8000f8e0004 */
[----:B------:R-:W-:Y:S01]  /*14ed0*/  IMAD R7, R0, UR5, R7 ;  /* 0x0000000500077c24 */ /* 0x000fe2000f8e0207 */
[----:B------:R-:W-:Y:S01]  /*14ee0*/  IADD3 R0, P0, R4, UR6, RZ ;  /* 0x0000000604007c10 */ /* 0x000fe2000ff1e0ff */
[----:B---3--:R-:W-:Y:S01]  /*14ef0*/  IMAD.SHL.U32 R21, R21, 0x10, RZ ;  /* 0x0000001015157824 */ /* 0x008fe200078e00ff */
[----:B-1----:R-:W-:Y:S02]  /*14f00*/  LOP3.LUT R12, R12, 0x7f, RZ, 0xc0, !PT ;  /* 0x0000007f0c0c7812 */ /* 0x002fe400078ec0ff */
[----:B------:R-:W-:Y:S01]  /*14f10*/  IADD3.X R4, R5, UR7, R7, P0, !PT ;  /* 0x0000000705047c10 */ /* 0x000fe200087fe407 */
[----:B------:R-:W-:Y:S01]  /*14f20*/  VIADD R7, R6, 0x80 ;  /* 0x0000008006077836 */ /* 0x000fe20000000000 */
[----:B------:R-:W1:Y:S01]  /*14f30*/  @P1 LDC R5, c[0x0][0x450] ;  /* 0x00011400ff051b82 */ /* 0x000e620000000800 */
[----:B------:R-:W-:Y:S02]  /*14f40*/  LOP3.LUT R21, R21, 0x30, RZ, 0xc0, !PT ;  /* 0x0000003015157812 */ /* 0x000fe400078ec0ff */
[----:B--2---:R-:W-:-:S04]  /*14f50*/  @P1 IMAD.HI.U32 R10, R7, R10, RZ ;  /* 0x0000000a070a1227 */ /* 0x004fc800078e00ff */
[----:B------:R-:W-:Y:S01]  /*14f60*/  IMAD.MOV.U32 R6, RZ, RZ, R7 ;  /* 0x000000ffff067224 */ /* 0x000fe200078e0007 */
[----:B-1----:R-:W-:Y:S02]  /*14f70*/  @P1 SHF.R.U32.HI R6, RZ, R5, R10 ;  /* 0x00000005ff061219 */ /* 0x002fe4000001160a */
[----:B------:R-:W-:-:S03]  /*14f80*/  SHF.R.U32.HI R10, RZ, 0x2, R12 ;  /* 0x00000002ff0a7819 */ /* 0x000fc6000001160c */
[----:B------:R-:W-:Y:S02]  /*14f90*/  IMAD.MOV R5, RZ, RZ, -R6 ;  /* 0x000000ffff057224 */ /* 0x000fe400078e0a06 */
[----:B------:R-:W-:-:S04]  /*14fa0*/  IMAD.WIDE.U32 R2, R6, UR8, R2 ;  /* 0x0000000806027c25 */ /* 0x000fc8000f8e0002 */
[----:B------:R-:W-:Y:S01]  /*14fb0*/  IMAD R5, R8, R5, R7 ;  /* 0x0000000508057224 */ /* 0x000fe200078e0207 */
[----:B------:R-:W-:-:S05]  /*14fc0*/  SHF.R.S32.HI R7, RZ, 0x1f, R6 ;  /* 0x0000001fff077819 */ /* 0x000fca0000011406 */
[----:B------:R-:W-:-:S04]  /*14fd0*/  IMAD R7, R7, UR8, RZ ;  /* 0x0000000807077c24 */ /* 0x000fc8000f8e02ff */
[----:B------:R-:W-:Y:S01]  /*14fe0*/  IMAD R7, R6, UR9, R7 ;  /* 0x0000000906077c24 */ /* 0x000fe2000f8e0207 */
[----:B------:R-:W-:-:S03]  /*14ff0*/  SHF.R.S32.HI R6, RZ, 0x1f, R5 ;  /* 0x0000001fff067819 */ /* 0x000fc60000011405 */
[----:B------:R-:W-:Y:S02]  /*15000*/  IMAD.IADD R3, R3, 0x1, R7 ;  /* 0x0000000103037824 */ /* 0x000fe400078e0207 */
[----:B------:R-:W-:Y:S02]  /*15010*/  IMAD R6, R6, UR4, RZ ;  /* 0x0000000406067c24 */ /* 0x000fe4000f8e02ff */
[----:B------:R-:W-:Y:S01]  /*15020*/  IMAD.WIDE.U32 R2, R5, UR4, R2 ;  /* 0x0000000405027c25 */ /* 0x000fe2000f8e0002 */
[----:B------:R-:W-:-:S03]  /*15030*/  ULDC UR4, c[0x0][0x2b8] ;  /* 0x0000ae0000047ab9 */ /* 0x000fc60000000800 */
[----:B------:R-:W-:Y:S01]  /*15040*/  IMAD R7, R5, UR5, R6 ;  /* 0x0000000505077c24 */ /* 0x000fe2000f8e0206 */
[----:B------:R-:W-:-:S04]  /*15050*/  IADD3 R5, P0, R2, UR6, RZ ;  /* 0x0000000602057c10 */ /* 0x000fc8000ff1e0ff */
[----:B------:R-:W-:Y:S02]  /*15060*/  IADD3.X R7, R3, UR7, R7, P0, !PT ;  /* 0x0000000703077c10 */ /* 0x000fe400087fe407 */
[----:B------:R-:W-:Y:S01]  /*15070*/  ISETP.GE.AND P0, PT, R21, UR4, PT ;  /* 0x0000000415007c0c */ /* 0x000fe2000bf06270 */
[----:B------:R-:W-:-:S03]  /*15080*/  UMOV UR4, 0xffffffff ;  /* 0xffffffff00047882 */ /* 0x000fc60000000000 */
[----:B0-----:R-:W-:Y:S09]  /*15090*/  BRA.DIV UR4, `(.L_x_984) ;  /* 0x0000002a04b47947 */ /* 0x001ff2000b800000 */
[----:B------:R-:W0:Y:S01]  /*150a0*/  SHFL.IDX PT, R14, R0, RZ, 0x1c1f ;  /* 0x001c1fff000e7589 */ /* 0x000e2200000e0000 */
[----:B------:R-:W-:Y:S02]  /*150b0*/  IMAD R6, R8, UR43, RZ ;  /* 0x0000002b08067c24 */ /* 0x000fe4000f8e02ff */
[----:B------:R-:W-:Y:S01]  /*150c0*/  IMAD.IADD R27, R10, 0x1, R27 ;  /* 0x000000010a1b7824 */ /* 0x000fe200078e021b */
[----:B------:R-:W1:Y:S03]  /*150d0*/  SHFL.IDX PT, R2, R4, RZ, 0x1c1f ;  /* 0x001c1fff04027589 */ /* 0x000e6600000e0000 */
[C---:B------:R-:W-:Y:S01]  /*150e0*/  VIADD R9, R27.reuse, 0x20 ;  /* 0x000000201b097836 */ /* 0x040fe20000000000 */
[----:B------:R-:W-:Y:S01]  /*150f0*/  ISETP.GE.AND P1, PT, R27, R6, PT ;  /* 0x000000061b00720c */ /* 0x000fe20003f26270 */
[----:B------:R-:W-:-:S12]  /*15100*/  SHFL.IDX PT, R8, R0, 0x3, 0x1c1f ;  /* 0x007c1f0000087f89 */ /* 0x000fd800000e0000 */
[----:B0-----:R-:W-:-:S05]  /*15110*/  @!P1 IADD3 R14, P2, R21, R14, RZ ;  /* 0x0000000e150e9210 */ /* 0x001fca0007f5e0ff */
[----:B-1----:R-:W-:Y:S02]  /*15120*/  @!P1 IMAD.X R3, RZ, RZ, R2, P2 ;  /* 0x000000ffff039224 */ /* 0x002fe400010e0602 */
[----:B------:R-:W-:Y:S02]  /*15130*/  @!P1 IMAD.MOV.U32 R2, RZ, RZ, R14 ;  /* 0x000000ffff029224 */ /* 0x000fe400078e000e */
[----:B------:R-:W0:Y:S04]  /*15140*/  SHFL.IDX PT, R14, R0, 0x1, 0x1c1f ;  /* 0x003c1f00000e7f89 */ /* 0x000e2800000e0000 */
[----:B-----5:R1:W-:Y:S01]  /*15150*/  @!P1 LDGSTS.E.BYPASS.LTC128B.128 [R20+0xb000], desc[UR50][R2.64], !P0 ;  /* 0x0b00000002149fae */ /* 0x0203e2000c101d72 */
        /* <DEDUP_REMOVED lines=11> */
[----:B------:R-:W-:Y:S04]  /*15210*/  SHFL.IDX PT, R7, R7, 0x1, 0x1c1f ;  /* 0x003c1f0007077f89 */ /* 0x000fe800000e0000 */
[----:B-1----:R-:W1:Y:S04]  /*15220*/  SHFL.IDX PT, R2, R4, 0x2, 0x1c1f ;  /* 0x005c1f0004027f89 */ /* 0x002e6800000e0000 */
[----:B------:R-:W2:Y:S01]  /*15230*/  SHFL.IDX PT, R4, R4, 0x3, 0x1c1f ;  /* 0x007c1f0004047f89 */ /* 0x000ea200000e0000 */
[----:B0-----:R-:W-:-:S05]  /*15240*/  @!P1 IADD3 R14, P2, R21, R14, RZ ;  /* 0x0000000e150e9210 */ /* 0x001fca0007f5e0ff */
[----:B-1----:R-:W-:Y:S01]  /*15250*/  @!P1 IMAD.X R3, RZ, RZ, R2, P2 ;  /* 0x000000ffff039224 */ /* 0x002fe200010e0602 */
[-C--:B------:R-:W-:Y:S01]  /*15260*/  ISETP.GE.AND P2, PT, R9, R6.reuse, PT ;  /* 0x000000060900720c */ /* 0x080fe20003f46270 */
[----:B------:R-:W-:Y:S02]  /*15270*/  @!P1 IMAD.MOV.U32 R2, RZ, RZ, R14 ;  /* 0x000000ffff029224 */ /* 0x000fe400078e000e */
[----:B------:R-:W-:Y:S01]  /*15280*/  VIADD R9, R27, 0x60 ;  /* 0x000000601b097836 */ /* 0x000fe20000000000 */
[----:B------:R-:W0:Y:S04]  /*15290*/  SHFL.IDX PT, R14, R5, RZ, 0x1c1f ;  /* 0x001c1fff050e7589 */ /* 0x000e2800000e0000 */
[----:B------:R1:W-:Y:S01]  /*152a0*/  @!P1 LDGSTS.E.BYPASS.LTC128B.128 [R20+0xc000], desc[UR50][R2.64], !P0 ;  /* 0x0c00000002149fae */ /* 0x0003e2000c101d72 */
[----:B------:R-:W-:-:S13]  /*152b0*/  ISETP.GE.AND P1, PT, R9, R6, PT ;  /* 0x000000060900720c */ /* 0x000fda0003f26270 */
[----:B-1----:R-:W-:-:S05]  /*152c0*/  @!P1 IADD3 R2, P3, R21, R8, RZ ;  /* 0x0000000815029210 */ /* 0x002fca0007f7e0ff */
[----:B--2---:R-:W-:-:S05]  /*152d0*/  @!P1 IMAD.X R3, RZ, RZ, R4, P3 ;  /* 0x000000ffff039224 */ /* 0x004fca00018e0604 */
[----:B------:R0:W-:Y:S02]  /*152e0*/  @!P1 LDGSTS.E.BYPASS.LTC128B.128 [R20+0xc800], desc[UR50][R2.64], !P0 ;  /* 0x0c80000002149fae */ /* 0x0001e4000c101d72 */
[----:B0-----:R-:W-:Y:S02]  /*152f0*/  @!P2 IADD3 R2, P1, R21, R14, RZ ;  /* 0x0000000e1502a210 */ /* 0x001fe40007f3e0ff */
[----:B------:R0:W1:Y:S03]  /*15300*/  SHFL.IDX PT, R14, R5, 0x1, 0x1c1f ;  /* 0x003c1f00050e7f89 */ /* 0x00006600000e0000 */
[----:B------:R-:W-:-:S05]  /*15310*/  @!P2 IMAD.X R3, RZ, RZ, R0, P1 ;  /* 0x000000ffff03a224 */ /* 0x000fca00008e0600 */
[----:B------:R0:W-:Y:S03]  /*15320*/  @!P2 LDGSTS.E.BYPASS.LTC128B.128 [R20+0xd000], desc[UR50][R2.64], !P0 ;  /* 0x0d0000000214afae */ /* 0x0001e6000c101d72 */
.L_x_1063:
[----:B------:R-:W-:-:S05]  /*15330*/  VIADD R27, R27, 0xa0 ;  /* 0x000000a01b1b7836 */ /* 0x000fca0000000000 */
[----:B------:R-:W-:-:S13]  /*15340*/  ISETP.GE.AND P1, PT, R27, R6, PT ;  /* 0x000000061b00720c */ /* 0x000fda0003f26270 */
[----:B01----:R-:W-:-:S05]  /*15350*/  @!P1 IADD3 R2, P2, R21, R14, RZ ;  /* 0x0000000e15029210 */ /* 0x003fca0007f5e0ff */
[----:B------:R-:W-:-:S05]  /*15360*/  @!P1 IMAD.X R3, RZ, RZ, R7, P2 ;  /* 0x000000ffff039224 */ /* 0x000fca00010e0607 */
[----:B------:R-:W-:Y:S01]  /*15370*/  @!PT LDS RZ, [RZ] ;  /* 0x00000000fffff984 */ /* 0x000fe20000000800 */
[----:B------:R-:W-:Y:S01]  /*15380*/  @!PT LDS RZ, [RZ] ;  /* 0x00000000fffff984 */ /* 0x000fe20000000800 */
[----:B------:R-:W-:Y:S01]  /*15390*/  @!PT LDS RZ, [RZ] ;  /* 0x00000000fffff984 */ /* 0x000fe20000000800 */
[----:B------:R0:W-:Y:S01]  /*153a0*/  @!P1 LDGSTS.E.BYPASS.LTC128B.128 [R20+0xd800], desc[UR50][R2.64], !P0 ;  /* 0x0d80000002149fae */ /* 0x0001e2000c101d72 */
[----:B------:R-:W-:Y:S01]  /*153b0*/  PLOP3.LUT P0, PT, PT, PT, PT, 0x80, 0x0 ;  /* 0x000000000000781c */ /* 0x000fe20003f0f070 */
[----:B------:R-:W-:-:S12]  /*153c0*/  NOP ;  /* 0x0000000000007918 */ /* 0x000fd80000000000 */
.L_x_985:
        /* <DEDUP_REMOVED lines=16> */
[----:B------:R-:W1:Y:S03]  /*154d0*/  SYNCS.PHASECHK.TRANS64.TRYWAIT P0, [R18+URZ+0x13220], R3 ;  /* 0x01322003120075a7 */ /* 0x000e66000800017f */
[----:B01----:R-:W-:Y:S05]  /*154e0*/  @!P0 BRA `(.L_x_987) ;  /* 0x0000002c00508947 */ /* 0x003fea0003800000 */
.L_x_1064:
[----:B------:R-:W-:Y:S05]  /*154f0*/  BSYNC B0 ;  /* 0x0000000000007941 */ /* 0x000fea0003800000 */
.L_x_986:
[----:B------:R-:W-:-:S06]  /*15500*/  UIADD3 UR4, UR40, -0x2, URZ ;  /* 0xfffffffe28047890 */ /* 0x000fcc000fffe03f */
[----:B------:R-:W-:-:S13]  /*15510*/  ISETP.LE.AND P0, PT, R26, UR4, PT ;  /* 0x000000041a007c0c */ /* 0x000fda000bf03270 */
[----:B------:R-:W-:Y:S05]  /*15520*/  @!P0 BRA `(.L_x_988) ;  /* 0x0000000800e88947 */ /* 0x000fea0003800000 */
[----:B------:R-:W-:Y:S02]  /*15530*/  IMAD.MOV.U32 R7, RZ, RZ, R19 ;  /* 0x000000ffff077224 */ /* 0x000fe400078e0013 */
[----:B------:R-:W-:Y:S02]  /*15540*/  IMAD.MOV.U32 R6, RZ, RZ, R22 ;  /* 0x000000ffff067224 */ /* 0x000fe400078e0016 */
[----:B------:R-:W-:-:S07]  /*15550*/  IMAD.U32 R0, RZ, RZ, UR4 ;  /* 0x00000004ff007e24 */ /* 0x000fce000f8e00ff */
.L_x_1008:
[----:B------:R-:W-:Y:S01]  /*15560*/  LOP3.LUT P1, RZ, R16, 0x1, RZ, 0xc0, !PT ;  /* 0x0000000110ff7812 */ /* 0x000fe2000782c0ff */
[----:B------:R-:W-:Y:S01]  /*15570*/  VIADD R19, R7, 0x1 ;  /* 0x0000000107137836 */ /* 0x000fe20000000000 */
[----:B------:R-:W-:Y:S05]  /*15580*/  YIELD ;  /* 0x0000000000007946 */ /* 0x000fea0003800000 */
[----:B------:R-:W-:Y:S01]  /*15590*/  ISETP.NE.AND P0, PT, R19, 0x2, PT ;  /* 0x000000021300780c */ /* 0x000fe20003f05270 */
[----:B------:R-:W-:Y:S03]  /*155a0*/  BSSY B0, `(.L_x_989) ;  /* 0x0000067000007945 */ /* 0x000fe60003800000 */
[----:B0-----:R-:W-:-:S02]  /*155b0*/  SEL R3, RZ, 0x1, P0 ;  /* 0x00000001ff037807 */ /* 0x001fc40000000000 */
[----:B------:R-:W-:Y:S02]  /*155c0*/  SEL R19, R19, RZ, P0 ;  /* 0x000000ff13137207 */ /* 0x000fe40000000000 */
[----:B------:R-:W-:Y:S01]  /*155d0*/  LOP3.LUT R22, R6, R3, RZ, 0x3c, !PT ;  /* 0x0000000306167212 */ /* 0x000fe200078e3cff */
[----:B------:R-:W-:Y:S06]  /*155e0*/  @!P1 BRA `(.L_x_990) ;  /* 0x0000000400889947 */ /* 0x000fec0003800000 */
[----:B------:R-:W-:Y:S01]  /*155f0*/  ULDC.64 UR4, c[0x0][0x418] ;  /* 0x0001060000047ab9 */ /* 0x000fe20000000a00 */
[----:B------:R-:W-:Y:S01]  /*15600*/  IMAD.MOV.U32 R8, RZ, RZ, R0 ;  /* 0x000000ffff087224 */ /* 0x000fe200078e0000 */
[----:B------:R-:W-:-:S04]  /*15610*/  ISETP.NE.U32.AND P0, PT, RZ, UR4, PT ;  /* 0x00000004ff007c0c */ /* 0x000fc8000bf05070 */
[----:B------:R-:W-:-:S13]  /*15620*/  ISETP.NE.AND.EX P0, PT, RZ, UR5, PT, P0 ;  /* 0x00000005ff007c0c */ /* 0x000fda000bf05300 */
[----:B------:R-:W-:Y:S05]  /*15630*/  @!P0 BRA `(.L_x_991) ;  /* 0x0000000000488947 */ /* 0x000fea0003800000 */
[----:B------:R-:W0:Y:S01]  /*15640*/  LDC R8, c[0x0][0x43c] ;  /* 0x00010f00ff087b82 */ /* 0x000e220000000800 */
[----:B------:R-:W-:Y:S01]  /*15650*/  IMAD.MOV.U32 R9, RZ, RZ, R0 ;  /* 0x000000ffff097224 */ /* 0x000fe200078e0000 */
[----:B------:R-:W-:Y:S01]  /*15660*/  ULDC.64 UR6, c[0x0][0x428] ;  /* 0x00010a0000067ab9 */ /* 0x000fe20000000a00 */
[----:B0-----:R-:W-:-:S13]  /*15670*/  ISETP.NE.AND P0, PT, R8, 0x1, PT ;  /* 0x000000010800780c */ /* 0x001fda0003f05270 */
[----:B------:R-:W0:Y:S02]  /*15680*/  @P0 LDC.64 R2, c[0x0][0x440] ;  /* 0x00011000ff020b82 */ /* 0x000e240000000a00 */
[----:B0-----:R-:W-:-:S05]  /*15690*/  @P0 IMAD.HI.U32 R2, R0, R2, RZ ;  /* 0x0000000200020227 */ /* 0x001fca00078e00ff */
[----:B------:R-:W-:Y:S01]  /*156a0*/  @P0 SHF.R.U32.HI R9, RZ, R3, R2 ;  /* 0x00000003ff090219 */ /* 0x000fe20000011602 */
[----:B------:R-:W-:-:S03]  /*156b0*/  IMAD R2, R25, UR6, RZ ;  /* 0x0000000619027c24 */ /* 0x000fc6000f8e02ff */
[--C-:B------:R-:W-:Y:S01]  /*156c0*/  SHF.R.S32.HI R3, RZ, 0x1f, R9.reuse ;  /* 0x0000001fff037819 */ /* 0x100fe20000011409 */
[----:B------:R-:W-:Y:S02]  /*156d0*/  IMAD R5, R23, UR7, R2 ;  /* 0x0000000717057c24 */ /* 0x000fe4000f8e0202 */
        /* <DEDUP_REMOVED lines=8> */
.L_x_991:
[----:B0-----:R-:W-:Y:S01]  /*15760*/  IMAD R4, R19, 0x8, R18 ;  /* 0x0000000813047824 */ /* 0x001fe200078e0212 */
[----:B------:R-:W-:Y:S01]  /*15770*/  SHF.L.U32 R3, R22, 0x1f, RZ ;  /* 0x0000001f16037819 */ /* 0x000fe200000006ff */
[----:B------:R-:W0:Y:S01]  /*15780*/  S2R R2, SR_TID.X ;  /* 0x0000000000027919 */ /* 0x000e220000002100 */
[----:B------:R-:W-:Y:S02]  /*15790*/  BSSY B1, `(.L_x_992) ;  /* 0x0000005000017945 */ /* 0x000fe40003800000 */
[----:B------:R-:W1:Y:S01]  /*157a0*/  SYNCS.PHASECHK.TRANS64.TRYWAIT P0, [R4+URZ+0x13280], R3 ;  /* 0x01328003040075a7 */ /* 0x000e62000800017f */
[----:B0-----:R-:W-:-:S04]  /*157b0*/  LOP3.LUT R2, R2, 0x7f, RZ, 0xc0, !PT ;  /* 0x0000007f02027812 */ /* 0x001fc800078ec0ff */
[----:B------:R-:W-:Y:S01]  /*157c0*/  ISETP.NE.AND P1, PT, R2, RZ, PT ;  /* 0x000000ff0200720c */ /* 0x000fe20003f25270 */
[----:B-1----:R-:W-:-:S12]  /*157d0*/  @!P0 BRA `(.L_x_993) ;  /* 0x0000002800a88947 */ /* 0x002fd80003800000 */
.L_x_1065:
[----:B------:R-:W-:Y:S05]  /*157e0*/  BSYNC B1 ;  /* 0x0000000000017941 */ /* 0x000fea0003800000 */
.L_x_992:
        /* <DEDUP_REMOVED lines=9> */
.L_x_995:
[----:B------:R-:W-:Y:S05]  /*15880*/  BSYNC B1 ;  /* 0x0000000000017941 */ /* 0x000fea0003800000 */
.L_x_994:
        /* <DEDUP_REMOVED lines=12> */
.L_x_996:
        /* <DEDUP_REMOVED lines=13> */
.L_x_1066:
[----:B------:R-:W-:Y:S05]  /*15a20*/  BSYNC B1 ;  /* 0x0000000000017941 */ /* 0x000fea0003800000 */
.L_x_997:
        /* <DEDUP_REMOVED lines=11> */
.L_x_1000:
[----:B------:R-:W-:Y:S05]  /*15ae0*/  BSYNC B1 ;  /* 0x0000000000017941 */ /* 0x000fea0003800000 */
.L_x_999:
        /* <DEDUP_REMOVED lines=8> */
.L_x_1001:
        /* <DEDUP_REMOVED lines=9> */
[----:B0-----:R-:W-:Y:S05]  /*15c00*/  @P0 BRA.U.ANY `(.L_x_1001) ;  /* 0xfffffffd00d80947 */ /* 0x001fea000393ffff */
.L_x_990:
[----:B------:R-:W-:Y:S05]  /*15c10*/  BSYNC B0 ;  /* 0x0000000000007941 */ /* 0x000fea0003800000 */
.L_x_989:
[----:B------:R-:W-:-:S06]  /*15c20*/  UISETP.NE.AND UP0, UPT, UR39, 0x3, UPT ;  /* 0x000000032700788c */ /* 0x000fcc000bf05270 */
[----:B------:R-:W-:-:S13]  /*15c30*/  PLOP3.LUT P0, PT, PT, PT, UP0, 0x80, 0x0 ;  /* 0x000000000000781c */ /* 0x000fda0003f0f008 */
[----:B------:R-:W-:Y:S05]  /*15c40*/  @!P0 BRA `(.L_x_1002) ;  /* 0x0000000000048947 */ /* 0x000fea0003800000 */
[----:B------:R-:W-:Y:S01]  /*15c50*/  BPT.TRAP 0x1 ;  /* 0x000000040000795c */ /* 0x000fe20000300000 */
.L_x_1002:
[----:B------:R-:W-:Y:S01]  /*15c60*/  LOP3.LUT R2, R6, 0x1, RZ, 0x3c, !PT ;  /* 0x0000000106027812 */ /* 0x000fe200078e3cff */
[----:B------:R-:W-:Y:S01]  /*15c70*/  IMAD R3, R7, 0x8, R18 ;  /* 0x0000000807037824 */ /* 0x000fe200078e0212 */
[----:B------:R-:W-:Y:S01]  /*15c80*/  BSSY B0, `(.L_x_1003) ;  /* 0x0000006000007945 */ /* 0x000fe20003800000 */
[----:B------:R-:W-:Y:S01]  /*15c90*/  IMAD.U32 R4, RZ, RZ, UR44 ;  /* 0x0000002cff047e24 */ /* 0x000fe2000f8e00ff */
[----:B------:R-:W-:-:S04]  /*15ca0*/  SHF.L.U32 R2, R2, 0x1f, RZ ;  /* 0x0000001f02027819 */ /* 0x000fc800000006ff */
[----:B------:R-:W0:Y:S01]  /*15cb0*/  SYNCS.PHASECHK.TRANS64.TRYWAIT P0, [R3+URZ+0x13270], R2 ;  /* 0x01327002030075a7 */ /* 0x000e22000800017f */
[----:B------:R-:W-:Y:S01]  /*15cc0*/  ISETP.NE.AND P1, PT, R4, 0x3, PT ;  /* 0x000000030400780c */ /* 0x000fe20003f25270 */
[----:B0-----:R-:W-:-:S12]  /*15cd0*/  @!P0 BRA `(.L_x_1004) ;  /* 0x0000002400908947 */ /* 0x001fd80003800000 */
.L_x_1067:
[----:B------:R-:W-:Y:S05]  /*15ce0*/  BSYNC B0 ;  /* 0x0000000000007941 */ /* 0x000fea0003800000 */
.L_x_1003:
[----:B------:R-:W-:Y:S05]  /*15cf0*/  @!P1 BRA `(.L_x_1005) ;  /* 0x0000000000049947 */ /* 0x000fea0003800000 */
[----:B------:R-:W-:Y:S01]  /*15d00*/  BPT.TRAP 0x1 ;  /* 0x000000040000795c */ /* 0x000fe20000300000 */
.L_x_1005:
[----:B0-----:R-:W-:Y:S01]  /*15d10*/  SHF.L.U32 R2, R6, 0x1f, RZ ;  /* 0x0000001f06027819 */ /* 0x001fe200000006ff */
[----:B------:R-:W-:-:S03]  /*15d20*/  IMAD R10, R7, 0x2800, RZ ;  /* 0x00002800070a7824 */ /* 0x000fc600078e02ff */
[----:B------:R-:W0:Y:S02]  /*15d30*/  SYNCS.PHASECHK.TRANS64.TRYWAIT P0, [R3+URZ+0x13260], R2 ;  /* 0x01326002030075a7 */ /* 0x000e24000800017f */
[----:B0-----:R-:W-:Y:S05]  /*15d40*/  @!P0 BRA `(.L_x_1006) ;  /* 0x0000002400888947 */ /* 0x001fea0003800000 */
.L_x_1068:
        /* <DEDUP_REMOVED lines=43> */
.L_x_1007:
        /* <DEDUP_REMOVED lines=10> */
[C---:B------:R-:W-:Y:S01]  /*160a0*/  ISETP.GT.AND P0, PT, R0.reuse, R26, PT ;  /* 0x0000001a0000720c */ /* 0x040fe20003f04270 */
[----:B------:R-:W-:-:S12]  /*160b0*/  VIADD R0, R0, 0xffffffff ;  /* 0xffffffff00007836 */ /* 0x000fd80000000000 */
[----:B-1----:R-:W-:Y:S05]  /*160c0*/  @P0 BRA `(.L_x_1008) ;  /* 0xfffffff400240947 */ /* 0x002fea000383ffff */
.L_x_988:
        /* <DEDUP_REMOVED lines=17> */
.L_x_1010:
[----:B------:R-:W-:Y:S05]  /*161e0*/  BSYNC B0 ;  /* 0x0000000000007941 */ /* 0x000fea0003800000 */
.L_x_1009:
[----:B------:R-:W-:-:S06]  /*161f0*/  UISETP.NE.AND UP0, UPT, UR39, 0x3, UPT ;  /* 0x000000032700788c */ /* 0x000fcc000bf05270 */
[----:B------:R-:W-:-:S13]  /*16200*/  PLOP3.LUT P1, PT, PT, PT, UP0, 0x80, 0x0 ;  /* 0x000000000000781c */ /* 0x000fda0003f2f008 */
[----:B------:R-:W-:Y:S05]  /*16210*/  @!P1 BRA `(.L_x_1011) ;  /* 0x0000000000049947 */ /* 0x000fea0003800000 */
[----:B------:R-:W-:Y:S01]  /*16220*/  BPT.TRAP 0x1 ;  /* 0x000000040000795c */ /* 0x000fe20000300000 */
.L_x_1011:
        /* <DEDUP_REMOVED lines=8> */
.L_x_1069:
[----:B------:R-:W-:Y:S05]  /*162b0*/  BSYNC B0 ;  /* 0x0000000000007941 */ /* 0x000fea0003800000 */
.L_x_1012:
[----:B------:R-:W-:Y:S05]  /*162c0*/  @!P2 BRA `(.L_x_1014) ;  /* 0x000000000004a947 */ /* 0x000fea0003800000 */
[----:B------:R-:W-:Y:S01]  /*162d0*/  BPT.TRAP 0x1 ;  /* 0x000000040000795c */ /* 0x000fe20000300000 */
.L_x_1014:
[----:B------:R-:W-:Y:S01]  /*162e0*/  SHF.L.U32 R5, R22, 0x1f, RZ ;  /* 0x0000001f16057819 */ /* 0x000fe200000006ff */
[----:B0-----:R-:W-:-:S03]  /*162f0*/  IMAD R3, R19, 0x2800, RZ ;  /* 0x0000280013037824 */ /* 0x001fc600078e02ff */
[----:B------:R-:W0:Y:S02]  /*16300*/  SYNCS.PHASECHK.TRANS64.TRYWAIT P1, [R2+URZ+0x13260], R5 ;  /* 0x01326005020075a7 */ /* 0x000e24000802017f */
[----:B0-----:R-:W-:Y:S05]  /*16310*/  @!P1 BRA `(.L_x_1015) ;  /* 0x00000020003c9947 */ /* 0x001fea0003800000 */
.L_x_1070:
        /* <DEDUP_REMOVED lines=43> */
.L_x_1016:
[----:B-1----:R1:W-:Y:S01]  /*165d0*/  SYNCS.ARRIVE.TRANS64.A1T0 RZ, [R2+URZ+0x13250], RZ ;  /* 0x013250ff02ff79a7 */ /* 0x0023e2000810003f */
[----:B------:R-:W-:Y:S02]  /*165e0*/  @!P0 VIADD R0, R2, 0x13280 ;  /* 0x0001328002008836 */ /* 0x000fe40000000000 */
[----:B------:R-:W-:-:S03]  /*165f0*/  VIADD R19, R19, 0x1 ;  /* 0x0000000113137836 */ /* 0x000fc60000000000 */
[----:B------:R-:W-:Y:S01]  /*16600*/  @!P0 PRMT R0, RZ, 0x654, R0 ;  /* 0x00000654ff008816 */ /* 0x000fe20000000000 */
[----:B------:R-:W-:Y:S06]  /*16610*/  BAR.SYNC.DEFER_BLOCKING 0x2, 0x80 ;  /* 0x0082000000007b1d */ /* 0x000fec0000010000 */
[----:B------:R1:W-:Y:S01]  /*16620*/  @!P0 SYNCS.ARRIVE.TRANS64.RED.A1T0 RZ, [R0+URZ], RZ ;  /* 0x000000ff00ff89a7 */ /* 0x0003e2000810043f */
[----:B------:R-:W-:-:S04]  /*16630*/  ISETP.NE.AND P0, PT, R19, 0x2, PT ;  /* 0x000000021300780c */ /* 0x000fc80003f05270 */
[----:B0-----:R-:W-:Y:S02]  /*16640*/  SEL R3, RZ, 0x1, P0 ;  /* 0x00000001ff037807 */ /* 0x001fe40000000000 */
[----:B------:R-:W-:Y:S02]  /*16650*/  SEL R19, R19, RZ, P0 ;  /* 0x000000ff13137207 */ /* 0x000fe40000000000 */
[----:B-1----:R-:W-:-:S07]  /*16660*/  LOP3.LUT R22, R22, R3, RZ, 0x3c, !PT ;  /* 0x0000000316167212 */ /* 0x002fce00078e3cff */
.L_x_965:
[----:B------:R-:W-:Y:S05]  /*16670*/  BSYNC B7 ;  /* 0x0000000000077941 */ /* 0x000fea0003800000 */
.L_x_963:
[----:B------:R-:W-:-:S13]  /*16680*/  LOP3.LUT P0, RZ, R16, 0x2, RZ, 0xc0, !PT ;  /* 0x0000000210ff7812 */ /* 0x000fda000780c0ff */
[----:B------:R-:W-:Y:S05]  /*16690*/  @!P0 BRA `(.L_x_1017) ;  /* 0x0000000000288947 */ /* 0x000fea0003800000 */
[----:B------:R-:W0:Y:S08]  /*166a0*/  S2UR UR5, SR_CgaCtaId ;  /* 0x00000000000579c3 */ /* 0x000e300000008800 */
[----:B------:R-:W-:Y:S06]  /*166b0*/  BAR.SYNC.DEFER_BLOCKING 0x5, 0x200 ;  /* 0x0148000000007b1d */ /* 0x000fec0000010000 */
[----:B------:R-:W-:-:S02]  /*166c0*/  UMOV UR4, 0x400 ;  /* 0x0000040000047882 */ /* 0x000fc40000000000 */
[----:B0-----:R-:W-:-:S06]  /*166d0*/  ULEA UR4, UR5, UR4, 0x18 ;  /* 0x0000000405047291 */ /* 0x001fcc000f8ec03f */
[----:B------:R-:W-:-:S05]  /*166e0*/  IMAD.U32 R18, RZ, RZ, UR4 ;  /* 0x00000004ff127e24 */ /* 0x000fca000f8e00ff */
[----:B------:R-:W0:Y:S02]  /*166f0*/  LDS.128 R24, [R18+0x132d0] ;  /* 0x0132d00012187984 */ /* 0x000e240000000c00 */
[----:B0-----:R-:W-:Y:S02]  /*16700*/  R2UR UR45, R27 ;  /* 0x000000001b2d72ca */ /* 0x001fe400000e0000 */
[----:B------:R-:W-:Y:S01]  /*16710*/  R2UR UR36, R26 ;  /* 0x000000001a2472ca */ /* 0x000fe200000e0000 */
[----:B------:R-:W-:Y:S06]  /*16720*/  BAR.ARV 0x4, 0x200 ;  /* 0x0108000000007b1d */ /* 0x000fec0000002000 */
[----:B------:R-:W-:Y:S08]  /*16730*/  BRA `(.L_x_1018) ;  /* 0x0000000800bc7947 */ /* 0x000ff00003800000 */
.L_x_1017:
[----:B------:R-:W0:Y:S01]  /*16740*/  S2R R6, SR_TID.X ;  /* 0x0000000000067919 */ /* 0x000e220000002100 */
[----:B------:R-:W-:Y:S01]  /*16750*/  ULDC UR4, c[0x0][0xc3c] ;  /* 0x00030f0000047ab9 */ /* 0x000fe20000000800 */
[----:B------:R-:W-:Y:S01]  /*16760*/  IMAD.MOV.U32 R25, RZ, RZ, RZ ;  /* 0x000000ffff197224 */ /* 0x000fe200078e00ff */
[----:B0-----:R-:W-:-:S04]  /*16770*/  LOP3.LUT R6, R6, 0x1f, RZ, 0xc0, !PT ;  /* 0x0000001f06067812 */ /* 0x001fc800078ec0ff */
[C---:B------:R-:W-:Y:S01]  /*16780*/  ISETP.NE.AND P0, PT, R6.reuse, 0x1f, PT ;  /* 0x0000001f0600780c */ /* 0x040fe20003f05270 */
[----:B------:R-:W-:-:S05]  /*16790*/  VIADD R5, R6, UR45 ;  /* 0x0000002d06057c36 */ /* 0x000fca0008000000 */
        /* <DEDUP_REMOVED lines=19> */
[----:B------:R-:W-:Y:S04]  /*168d0*/  SHFL.IDX PT, R5, R24, RZ, 0x1f ;  /* 0x00001fff18057589 */ /* 0x000fe800000e0000 */
[----:B------:R-:W0:Y:S02]  /*168e0*/  SHFL.UP PT, R2, R4, 0x8, RZ ;  /* 0x0500000004027989 */ /* 0x000e2400000e00ff */
[----:B0-----:R-:W-:Y:S02]  /*168f0*/  SEL R3, R2, RZ, P4 ;  /* 0x000000ff02037207 */ /* 0x001fe40002000000 */
[----:B------:R-:W-:Y:S03]  /*16900*/  SHFL.IDX PT, R2, R24, 0x1, 0x1f ;  /* 0x00201f0018027f89 */ /* 0x000fe600000e0000 */
        /* <DEDUP_REMOVED lines=10> */
.L_x_1023:
[----:B------:R-:W-:-:S04]  /*169b0*/  UIADD3 UR45, UR45, 0x1f, URZ ;  /* 0x0000001f2d2d7890 */ /* 0x000fc8000fffe03f */
[----:B------:R-:W-:-:S06]  /*169c0*/  UISETP.GE.AND UP0, UPT, UR45, UR4, UPT ;  /* 0x000000042d00728c */ /* 0x000fcc000bf06270 */
[----:B------:R-:W-:-:S13]  /*169d0*/  PLOP3.LUT P6, PT, PT, PT, UP0, 0x40, 0x0 ;  /* 0x000000000000781c */ /* 0x000fda0003fce808 */
[----:B------:R-:W-:Y:S05]  /*169e0*/  @!P6 BRA `(.L_x_1020) ;  /* 0x0000000400cce947 */ /* 0x000fea0003800000 */
[----:B------:R-:W0:Y:S01]  /*169f0*/  S2R R0, SR_TID.X ;  /* 0x0000000000007919 */ /* 0x000e220000002100 */
[----:B------:R-:W-:Y:S01]  /*16a00*/  BSSY B0, `(.L_x_1021) ;  /* 0x0000009000007945 */ /* 0x000fe20003800000 */
[----:B------:R-:W-:Y:S01]  /*16a10*/  IMAD.MOV.U32 R25, RZ, RZ, RZ ;  /* 0x000000ffff197224 */ /* 0x000fe200078e00ff */
[----:B0-----:R-:W-:-:S05]  /*16a20*/  LOP3.LUT R0, R0, 0x1f, RZ, 0xc0, !PT ;  /* 0x0000001f00007812 */ /* 0x001fca00078ec0ff */
[----:B------:R-:W-:-:S05]  /*16a30*/  VIADD R7, R0, UR45 ;  /* 0x0000002d00077c36 */ /* 0x000fca0008000000 */
[----:B------:R-:W-:-:S13]  /*16a40*/  ISETP.GE.OR P6, PT, R7, UR4, !P0 ;  /* 0x0000000407007c0c */ /* 0x000fda000c7c6670 */
[----:B------:R-:W-:Y:S05]  /*16a50*/  @P6 BRA `(.L_x_1022) ;  /* 0x00000000000c6947 */ /* 0x000fea0003800000 */
[----:B------:R-:W0:Y:S02]  /*16a60*/  LDC.64 R2, c[0x0][0xc80] ;  /* 0x00032000ff027b82 */ /* 0x000e240000000a00 */
[----:B0-----:R-:W-:-:S05]  /*16a70*/  IMAD.WIDE R2, R7, 0x4, R2 ;  /* 0x0000000407027825 */ /* 0x001fca00078e0202 */
[----:B------:R0:W5:Y:S02]  /*16a80*/  LDG.E R25, desc[UR50][R2.64] ;  /* 0x0000003202197981 */ /* 0x000164000c1e1900 */
.L_x_1022:
[----:B------:R-:W-:Y:S05]  /*16a90*/  BSYNC B0 ;  /* 0x0000000000007941 */ /* 0x000fea0003800000 */
.L_x_1021:
[----:B-----5:R-:W1:Y:S02]  /*16aa0*/  SHFL.UP PT, R0, R25, 0x1, RZ ;  /* 0x0420000019007989 */ /* 0x020e6400000e00ff */
[----:B-1----:R-:W-:-:S05]  /*16ab0*/  SEL R0, R0, RZ, P1 ;  /* 0x000000ff00007207 */ /* 0x002fca0000800000 */
[----:B------:R-:W-:-:S05]  /*16ac0*/  IMAD.IADD R0, R25, 0x1, R0 ;  /* 0x0000000119007824 */ /* 0x000fca00078e0200 */
[----:B0-----:R-:W0:Y:S02]  /*16ad0*/  SHFL.UP PT, R2, R0, 0x2, RZ ;  /* 0x0440000000027989 */ /* 0x001e2400000e00ff */
[----:B0-----:R-:W-:-:S05]  /*16ae0*/  SEL R3, R2, RZ, P2 ;  /* 0x000000ff02037207 */ /* 0x001fca0001000000 */
[----:B------:R-:W-:Y:S02]  /*16af0*/  IMAD.IADD R3, R0, 0x1, R3 ;  /* 0x0000000100037824 */ /* 0x000fe400078e0203 */
[----:B------:R-:W0:Y:S03]  /*16b00*/  LDC R0, c[0x0][0xc38] ;  /* 0x00030e00ff007b82 */ /* 0x000e260000000800 */
        /* <DEDUP_REMOVED lines=9> */
[----:B------:R-:W0:Y:S02]  /*16ba0*/  SHFL.IDX PT, R9, R6, 0x1f, 0x1f ;  /* 0x03e01f0006097f89 */ /* 0x000e2400000e0000 */
[----:B0-----:R-:W-:-:S04]  /*16bb0*/  IMAD R9, R9, R0, RZ ;  /* 0x0000000009097224 */ /* 0x001fc800078e02ff */
[----:B------:R-:W-:-:S05]  /*16bc0*/  IMAD.IADD R4, R9, 0x1, R4 ;  /* 0x0000000109047824 */ /* 0x000fca00078e0204 */
[----:B------:R-:W-:-:S13]  /*16bd0*/  ISETP.GT.AND P6, PT, R4, R5, PT ;  /* 0x000000050400720c */ /* 0x000fda0003fc4270 */
[----:B------:R-:W-:Y:S05]  /*16be0*/  @!P6 BRA `(.L_x_1023) ;  /* 0xfffffffc0070e947 */ /* 0x000fea000383ffff */
[----:B------:R-:W-:-:S07]  /*16bf0*/  IMAD.MOV.U32 R7, RZ, RZ, R6 ;  /* 0x000000ffff077224 */ /* 0x000fce00078e0006 */
.L_x_1019:
        /* <DEDUP_REMOVED lines=12> */
[----:B------:R-:W-:Y:S01]  /*16cc0*/  ISETP.NE.AND P0, PT, RZ, UR7, PT ;  /* 0x00000007ff007c0c */ /* 0x000fe2000bf05270 */
[----:B------:R-:W-:-:S03]  /*16cd0*/  IMAD.MOV.U32 R24, RZ, RZ, RZ ;  /* 0x000000ffff187224 */ /* 0x000fc600078e00ff */
        /* <DEDUP_REMOVED lines=10> */
[----:B------:R-:W-:-:S06]  /*16d80*/  IMAD.U32 R24, RZ, RZ, UR4 ;  /* 0x00000004ff187e24 */ /* 0x000fcc000f8e00ff */
[----:B------:R0:W1:Y:S02]  /*16d90*/  SHFL.IDX PT, R24, R7, R24, 0x1f ;  /* 0x00001f1807187589 */ /* 0x00006400000e0000 */
.L_x_1024:
[----:B-1----:R-:W-:Y:S02]  /*16da0*/  IMAD R24, R24, R0, R9 ;  /* 0x0000000018187224 */ /* 0x002fe400078e0209 */
[----:B0-----:R-:W-:Y:S02]  /*16db0*/  IMAD R7, R13, R8, RZ ;  /* 0x000000080d077224 */ /* 0x001fe400078e02ff */
[----:B------:R-:W-:Y:S02]  /*16dc0*/  IMAD.MOV.U32 R2, RZ, RZ, RZ ;  /* 0x000000ffff027224 */ /* 0x000fe400078e00ff */
[----:B------:R-:W-:Y:S02]  /*16dd0*/  IMAD.IADD R5, R5, 0x1, -R24 ;  /* 0x0000000105057824 */ /* 0x000fe400078e0a18 */
        /* <DEDUP_REMOVED lines=15> */
[----:B------:R-:W-:-:S05]  /*16ed0*/  @!P1 LOP3.LUT R9, RZ, R4, RZ, 0x33, !PT ;  /* 0x00000004ff099212 */ /* 0x000fca00078e33ff */
[----:B------:R-:W-:Y:S02]  /*16ee0*/  IMAD R7, R6, R9, RZ ;  /* 0x0000000906077224 */ /* 0x000fe400078e02ff */
[----:B------:R-:W-:Y:S02]  /*16ef0*/  IMAD.MOV R9, RZ, RZ, -R9 ;  /* 0x000000ffff097224 */ /* 0x000fe400078e0a09 */
[----:B------:R-:W-:Y:S02]  /*16f00*/  IMAD.MOV R3, RZ, RZ, -R7 ;  /* 0x000000ffff037224 */ /* 0x000fe400078e0a07 */
[----:B------:R-:W-:-:S03]  /*16f10*/  IMAD R4, R4, R9, R5 ;  /* 0x0000000904047224 */ /* 0x000fc600078e0205 */
[----:B------:R-:W-:-:S04]  /*16f20*/  VIADDMNMX R0, R3, R0, R6, PT ;  /* 0x0000000003007246 */ /* 0x000fc80003800106 */
[----:B------:R-:W-:-:S04]  /*16f30*/  IABS R6, R0 ;  /* 0x0000000000067213 */ /* 0x000fc80000000000 */
[----:B------:R-:W0:Y:S08]  /*16f40*/  I2F.RP R8, R6 ;  /* 0x0000000600087306 */ /* 0x000e300000209400 */
[----:B0-----:R-:W0:Y:S02]  /*16f50*/  MUFU.RCP R8, R8 ;  /* 0x0000000800087308 */ /* 0x001e240000001000 */
[----:B0-----:R-:W-:Y:S01]  /*16f60*/  VIADD R2, R8, 0xffffffe ;  /* 0x0ffffffe08027836 */ /* 0x001fe20000000000 */
[----:B------:R-:W-:-:S05]  /*16f70*/  IABS R8, R4 ;  /* 0x0000000400087213 */ /* 0x000fca0000000000 */
[----:B------:R0:W1:Y:S02]  /*16f80*/  F2I.FTZ.U32.TRUNC.NTZ R3, R2 ;  /* 0x0000000200037305 */ /* 0x000064000021f000 */
[----:B0-----:R-:W-:Y:S02]  /*16f90*/  IMAD.MOV.U32 R2, RZ, RZ, RZ ;  /* 0x000000ffff027224 */ /* 0x001fe400078e00ff */
[----:B-1----:R-:W-:-:S04]  /*16fa0*/  IMAD.MOV R5, RZ, RZ, -R3 ;  /* 0x000000ffff057224 */ /* 0x002fc800078e0a03 */
[----:B------:R-:W-:-:S04]  /*16fb0*/  IMAD R5, R5, R6, RZ ;  /* 0x0000000605057224 */ /* 0x000fc800078e02ff */
[----:B------:R-:W-:Y:S01]  /*16fc0*/  IMAD.HI.U32 R3, R3, R5, R2 ;  /* 0x0000000503037227 */ /* 0x000fe200078e0002 */
[-C--:B------:R-:W-:Y:S02]  /*16fd0*/  IABS R5, R0.reuse ;  /* 0x0000000000057213 */ /* 0x080fe40000000000 */
[C---:B------:R-:W-:Y:S01]  /*16fe0*/  LOP3.LUT R2, R4.reuse, R0, RZ, 0x3c, !PT ;  /* 0x0000000004027212 */ /* 0x040fe200078e3cff */
[----:B------:R-:W-:Y:S02]  /*16ff0*/  IMAD.IADD R4, R4, 0x1, R7 ;  /* 0x0000000104047824 */ /* 0x000fe400078e0207 */
[----:B------:R-:W-:Y:S01]  /*17000*/  IMAD.MOV R5, RZ, RZ, -R5 ;  /* 0x000000ffff057224 */ /* 0x000fe200078e0a05 */
[----:B------:R-:W-:Y:S01]  /*17010*/  ISETP.GE.AND P2, PT, R2, RZ, PT ;  /* 0x000000ff0200720c */ /* 0x000fe20003f46270 */
[----:B------:R-:W-:-:S04]  /*17020*/  IMAD.HI.U32 R3, R3, R8, RZ ;  /* 0x0000000803037227 */ /* 0x000fc800078e00ff */
[----:B------:R-:W-:-:S05]  /*17030*/  IMAD R5, R3, R5, R8 ;  /* 0x0000000503057224 */ /* 0x000fca00078e0208 */
[----:B------:R-:W-:-:S13]  /*17040*/  ISETP.GT.U32.AND P1, PT, R6, R5, PT ;  /* 0x000000050600720c */ /* 0x000fda0003f24070 */
[----:B------:R-:W-:Y:S02]  /*17050*/  @!P1 IMAD.IADD R5, R5, 0x1, -R6 ;  /* 0x0000000105059824 */ /* 0x000fe400078e0a06 */
[----:B------:R-:W-:Y:S01]  /*17060*/  @!P1 VIADD R3, R3, 0x1 ;  /* 0x0000000103039836 */ /* 0x000fe20000000000 */
[----:B------:R-:W-:Y:S02]  /*17070*/  ISETP.NE.AND P1, PT, R0, RZ, PT ;  /* 0x000000ff0000720c */ /* 0x000fe40003f25270 */
[----:B------:R-:W-:-:S13]  /*17080*/  ISETP.GE.U32.AND P0, PT, R5, R6, PT ;  /* 0x000000060500720c */ /* 0x000fda0003f06070 */
[----:B------:R-:W-:-:S04]  /*17090*/  @P0 VIADD R3, R3, 0x1 ;  /* 0x0000000103030836 */ /* 0x000fc80000000000 */
[----:B------:R-:W-:Y:S01]  /*170a0*/  @!P2 IMAD.MOV R3, RZ, RZ, -R3 ;  /* 0x000000ffff03a224 */ /* 0x000fe200078e0a03 */
[----:B------:R-:W-:Y:S01]  /*170b0*/  @!P1 LOP3.LUT R3, RZ, R0, RZ, 0x33, !PT ;  /* 0x00000000ff039212 */ /* 0x000fe200078e33ff */
[----:B------:R-:W-:-:S04]  /*170c0*/  IMAD.MOV R0, RZ, RZ, -R0 ;  /* 0x000000ffff007224 */ /* 0x000fc800078e0a00 */
[----:B------:R-:W-:-:S05]  /*170d0*/  IMAD R0, R3, R0, R4 ;  /* 0x0000000003007224 */ /* 0x000fca00078e0204 */
[----:B------:R-:W-:Y:S02]  /*170e0*/  R2UR UR36, R0 ;  /* 0x00000000002472ca */ /* 0x000fe400000e0000 */
[----:B------:R-:W-:-:S05]  /*170f0*/  LOP3.LUT R0, RZ, R3, RZ, 0x33, !PT ;  /* 0x00000003ff007212 */ /* 0x000fca00078e33ff */
[----:B------:R-:W-:Y:S01]  /*17100*/  IMAD.IADD R25, R25, 0x1, R0 ;  /* 0x0000000119197824 */ /* 0x000fe200078e0200 */
[----:B------:R-:W-:Y:S07]  /*17110*/  BRA `(.L_x_1025) ;  /* 0x0000000000107947 */ /* 0x000fee0003800000 */
.L_x_1020:
[----:B------:R-:W-:Y:S01]  /*17120*/  IMAD.MOV.U32 R24, RZ, RZ, R5 ;  /* 0x000000ffff187224 */ /* 0x000fe200078e0005 */
[----:B------:R-:W-:Y:S01]  /*17130*/  ULDC UR45, c[0x0][0xc3c] ;  /* 0x00030f00002d7ab9 */ /* 0x000fe20000000800 */
[----:B------:R-:W-:Y:S01]  /*17140*/  IMAD.MOV.U32 R25, RZ, RZ, RZ ;  /* 0x000000ffff197224 */ /* 0x000fe200078e00ff */
[----:B------:R-:W-:-:S06]  /*17150*/  UMOV UR36, URZ ;  /* 0x0000003f00247c82 */ /* 0x000fcc0008000000 */
.L_x_1025:
[----:B------:R-:W0:Y:S01]  /*17160*/  S2R R0, SR_TID.X ;  /* 0x0000000000007919 */ /* 0x000e220000002100 */
[----:B------:R-:W-:Y:S02]  /*17170*/  IMAD.U32 R6, RZ, RZ, UR36 ;  /* 0x00000024ff067e24 */ /* 0x000fe4000f8e00ff */
[----:B------:R-:W-:Y:S01]  /*17180*/  IMAD.U32 R7, RZ, RZ, UR45 ;  /* 0x0000002dff077e24 */ /* 0x000fe2000f8e00ff */
[----:B------:R-:W-:Y:S01]  /*17190*/  BAR.SYNC.DEFER_BLOCKING 0x4, 0x200 ;  /* 0x0108000000007b1d */ /* 0x000fe20000010000 */
[----:B------:R-:W-:Y:S02]  /*171a0*/  IMAD.MOV.U32 R4, RZ, RZ, R24 ;  /* 0x000000ffff047224 */ /* 0x000fe400078e0018 */
[----:B------:R-:W-:Y:S01]  /*171b0*/  IMAD.MOV.U32 R5, RZ, RZ, R25 ;  /* 0x000000ffff057224 */ /* 0x000fe200078e0019 */
[----:B0-----:R-:W-:-:S04]  /*171c0*/  LOP3.LUT R0, R0, 0x1f, RZ, 0xc0, !PT ;  /* 0x0000001f00007812 */ /* 0x001fc800078ec0ff */
[----:B------:R-:W-:-:S13]  /*171d0*/  ISETP.NE.AND P0, PT, R0, RZ, PT ;  /* 0x000000ff0000720c */ /* 0x000fda0003f05270 */
[----:B------:R-:W0:Y:S01]  /*171e0*/  @!P0 S2R R3, SR_CgaCtaId ;  /* 0x0000000000038919 */ /* 0x000e220000008800 */
[----:B------:R-:W-:-:S04]  /*171f0*/  @!P0 MOV R0, 0x400 ;  /* 0x0000040000008802 */ /* 0x000fc80000000f00 */
[----:B0-----:R-:W-:-:S05]  /*17200*/  @!P0 LEA R18, R3, R0, 0x18 ;  /* 0x0000000003128211 */ /* 0x001fca00078ec0ff */
[----:B------:R0:W-:Y:S01]  /*17210*/  @!P0 STS.128 [R18+0x132d0], R4 ;  /* 0x0132d00412008388 */ /* 0x0001e20000000c00 */
[----:B------:R-:W-:Y:S06]  /*17220*/  BAR.ARV 0x5, 0x200 ;  /* 0x0148000000007b1d */ /* 0x000fec0000002000 */
.L_x_1018:
[----:B------:R-:W-:Y:S02]  /*17230*/  ULDC UR4, c[0x0][0xc3c] ;  /* 0x00030f0000047ab9 */ /* 0x000fe40000000800 */
[----:B------:R-:W-:-:S06]  /*17240*/  UISETP.GE.AND UP0, UPT, UR45, UR4, UPT ;  /* 0x000000042d00728c */ /* 0x000fcc000bf06270 */
[----:B------:R-:W-:-:S13]  /*17250*/  PLOP3.LUT P0, PT, PT, PT, UP0, 0x80, 0x0 ;  /* 0x000000000000781c */ /* 0x000fda0003f0f008 */
[----:B------:R-:W-:Y:S05]  /*17260*/  @!P0 BRA `(.L_x_1026) ;  /* 0xffffffc000048947 */ /* 0x000fea000383ffff */
.L_x_953:
[----:B0-----:R-:W2:Y:S01]  /*17270*/  LDL.LU R0, [R1+0x4] ;  /* 0x0000040001007983 */ /* 0x001ea20000300800 */
[----:B------:R-:W-:Y:S01]  /*17280*/  BSSY B0, `(.L_x_1027) ;  /* 0x000000b000007945 */ /* 0x000fe20003800000 */
[----:B------:R-:W0:Y:S01]  /*17290*/  S2R R5, SR_CgaCtaId ;  /* 0x0000000000057919 */ /* 0x000e220000008800 */
[----:B--2---:R-:W-:-:S05]  /*172a0*/  VIADD R0, R0, 0x1 ;  /* 0x0000000100007836 */ /* 0x004fca0000000000 */
[----:B------:R-:W-:-:S04]  /*172b0*/  LEA.HI R2, R0, R0, RZ, 0x1 ;  /* 0x0000000000027211 */ /* 0x000fc800078f08ff */
[----:B------:R-:W-:Y:S02]  /*172c0*/  LOP3.LUT R3, R2, 0xfffffffe, RZ, 0xc0, !PT ;  /* 0xfffffffe02037812 */ /* 0x000fe400078ec0ff */
[----:B------:R-:W-:-:S03]  /*172d0*/  MOV R2, 0x400 ;  /* 0x0000040000027802 */ /* 0x000fc60000000f00 */
[----:B------:R-:W-:Y:S01]  /*172e0*/  IMAD.IADD R0, R0, 0x1, -R3 ;  /* 0x0000000100007824 */ /* 0x000fe200078e0a03 */
[----:B0-----:R-:W-:-:S04]  /*172f0*/  LEA R6, R5, R2, 0x18 ;  /* 0x0000000205067211 */ /* 0x001fc800078ec0ff */
[----:B------:R-:W-:-:S04]  /*17300*/  SHF.L.U32 R0, R0, 0x1f, RZ ;  /* 0x0000001f00007819 */ /* 0x000fc800000006ff */
[----:B------:R-:W0:Y:S02]  /*17310*/  SYNCS.PHASECHK.TRANS64.TRYWAIT P0, [R6+URZ+0x13220], R0 ;  /* 0x01322000060075a7 */ /* 0x000e24000800017f */
[----:B0-----:R-:W-:Y:S05]  /*17320*/  @!P0 BRA `(.L_x_1028) ;  /* 0x00000010004c8947 */ /* 0x001fea0003800000 */
.L_x_1071:
[----:B------:R-:W-:Y:S05]  /*17330*/  BSYNC B0 ;  /* 0x0000000000007941 */ /* 0x000fea0003800000 */
.L_x_1027:
[----:B------:R-:W-:-:S03]  /*17340*/  UMOV UR4, 0xffffffff ;  /* 0xffffffff00047882 */ /* 0x000fc60000000000 */
[----:B------:R-:W-:Y:S05]  /*17350*/  BRA.DIV UR4, `(.L_x_1029) ;  /* 0x0000001204547947 */ /* 0x000fea000b800000 */
[----:B0-----:R-:W0:Y:S02]  /*17360*/  S2R R0, SR_TID.X ;  /* 0x0000000000007919 */ /* 0x001e240000002100 */
[----:B0-----:R-:W-:-:S04]  /*17370*/  SHF.R.U32.HI R0, RZ, 0x5, R0 ;  /* 0x00000005ff007819 */ /* 0x001fc80000011600 */
[----:B------:R-:W-:-:S05]  /*17380*/  LOP3.LUT R0, R0, 0x3, RZ, 0xc0, !PT ;  /* 0x0000000300007812 */ /* 0x000fca00078ec0ff */
[----:B------:R0:W1:Y:S02]  /*17390*/  SHFL.IDX PT, R14, R0, RZ, 0x1f ;  /* 0x00001fff000e7589 */ /* 0x00006400000e0000 */
.L_x_1074:
[----:B-1----:R-:W-:Y:S01]  /*173a0*/  ISETP.NE.AND P0, PT, R14, RZ, PT ;  /* 0x000000ff0e00720c */ /* 0x002fe20003f05270 */
[----:B------:R-:W-:-:S12]  /*173b0*/  BSSY B0, `(.L_x_1030) ;  /* 0x000002b000007945 */ /* 0x000fd80003800000 */
[----:B------:R-:W-:Y:S05]  /*173c0*/  @P0 BRA `(.L_x_1031) ;  /* 0x0000000000a40947 */ /* 0x000fea0003800000 */
[----:B------:R-:W-:-:S03]  /*173d0*/  UMOV UR4, 0xffffffff ;  /* 0xffffffff00047882 */ /* 0x000fc60000000000 */
[----:B------:R-:W-:Y:S05]  /*173e0*/  BRA.DIV UR4, `(.L_x_1032) ;  /* 0x0000001204647947 */ /* 0x000fea000b800000 */
[----:B------:R-:W-:-:S13]  /*173f0*/  ELECT P6, URZ, PT ;  /* 0x00000000003f782f */ /* 0x000fda00038c0000 */
.L_x_1077:
[----:B------:R-:W-:Y:S05]  /*17400*/  @!P6 BRA `(.L_x_1031) ;  /* 0x000000000094e947 */ /* 0x000fea0003800000 */
[----:B------:R-:W-:-:S06]  /*17410*/  ULOP3.LUT UR4, UR38, 0x2, URZ, 0xfc, !UPT ;  /* 0x0000000226047892 */ /* 0x000fcc000f8efc3f */
[----:B0-----:R-:W-:-:S05]  /*17420*/  IMAD.U32 R0, RZ, RZ, UR4 ;  /* 0x00000004ff007e24 */ /* 0x001fca000f8e00ff */
[----:B------:R-:W-:-:S13]  /*17430*/  ISETP.NE.AND P0, PT, R0, 0x3, PT ;  /* 0x000000030000780c */ /* 0x000fda0003f05270 */
[----:B------:R-:W-:Y:S05]  /*17440*/  @!P0 BRA `(.L_x_1033) ;  /* 0x0000000000048947 */ /* 0x000fea0003800000 */
[----:B------:R-:W-:Y:S01]  /*17450*/  BPT.TRAP 0x1 ;  /* 0x000000040000795c */ /* 0x000fe20000300000 */
.L_x_1033:
        /* <DEDUP_REMOVED lines=12> */
.L_x_1078:
[----:B------:R-:W1:Y:S02]  /*17520*/  SYNCS.PHASECHK.TRANS64.TRYWAIT P1, [R9+URZ], R0 ;  /* 0x00000000090075a7 */ /* 0x000e64000802017f */
[----:B-1----:R-:W-:Y:S05]  /*17530*/  @!P1 BRA `(.L_x_1035) ;  /* 0x0000001000449947 */ /* 0x002fea0003800000 */
.L_x_1079:
[----:B------:R-:W-:Y:S05]  /*17540*/  @!P0 BRA `(.L_x_1036) ;  /* 0x0000000000048947 */ /* 0x000fea0003800000 */
[----:B------:R-:W-:Y:S01]  /*17550*/  BPT.TRAP 0x1 ;  /* 0x000000040000795c */ /* 0x000fe20000300000 */
.L_x_1036:
[----:B------:R-:W-:-:S04]  /*17560*/  IMAD R19, R19, 0x8, R6 ;  /* 0x0000000813137824 */ /* 0x000fc800078e0206 */
[----:B------:R-:W2:Y:S02]  /*17570*/  SYNCS.PHASECHK.TRANS64.TRYWAIT P1, [R19+URZ+0x13260], R4 ;  /* 0x01326004130075a7 */ /* 0x000ea4000802017f */
[----:B--2---:R-:W-:Y:S05]  /*17580*/  @!P1 BRA `(.L_x_1037) ;  /* 0x0000001000449947 */ /* 0x004fea0003800000 */
.L_x_1080:
[----:B------:R-:W-:Y:S05]  /*17590*/  @!P0 BRA `(.L_x_1038) ;  /* 0x0000000000048947 */ /* 0x000fea0003800000 */
[----:B------:R-:W-:Y:S01]  /*175a0*/  BPT.TRAP 0x1 ;  /* 0x000000040000795c */ /* 0x000fe20000300000 */
.L_x_1038:
[----:B------:R-:W-:-:S04]  /*175b0*/  IMAD R7, R7, 0x8, R6 ;  /* 0x0000000807077824 */ /* 0x000fc800078e0206 */
[----:B------:R-:W3:Y:S02]  /*175c0*/  SYNCS.PHASECHK.TRANS64.TRYWAIT P1, [R7+URZ+0x13260], R0 ;  /* 0x01326000070075a7 */ /* 0x000ee4000802017f */
[----:B---3--:R-:W-:Y:S05]  /*175d0*/  @!P1 BRA `(.L_x_1039) ;  /* 0x0000001000449947 */ /* 0x008fea0003800000 */
.L_x_1081:
[----:B------:R-:W-:Y:S05]  /*175e0*/  @!P0 BRA `(.L_x_1040) ;  /* 0x0000000000048947 */ /* 0x000fea0003800000 */
[----:B------:R-:W-:Y:S01]  /*175f0*/  BPT.TRAP 0x1 ;  /* 0x000000040000795c */ /* 0x000fe20000300000 */
.L_x_1040:
[----:B------:R-:W4:Y:S02]  /*17600*/  SYNCS.PHASECHK.TRANS64.TRYWAIT P0, [R19+URZ+0x13280], R4 ;  /* 0x01328004130075a7 */ /* 0x000f24000800017f */
[----:B----4-:R-:W-:Y:S05]  /*17610*/  @!P0 BRA `(.L_x_1041) ;  /* 0x0000001000488947 */ /* 0x010fea0003800000 */
.L_x_1042:
[----:B------:R0:W0:Y:S02]  /*17620*/  SYNCS.PHASECHK.TRANS64.TRYWAIT P0, [R7+URZ+0x13280], R0 ;  /* 0x01328000070075a7 */ /* 0x000024000800017f */
[----:B0-----:R-:W-:Y:S05]  /*17630*/  @!P0 NANOSLEEP.SYNCS 0x989680 ;  /* 0x009896800000895d */ /* 0x001fea0003900000 */
[----:B------:R-:W0:Y:S02]  /*17640*/  @!P0 SYNCS.PHASECHK.TRANS64 P0, [R7+URZ+0x13280], R0 ;  /* 0x01328000070085a7 */ /* 0x000e24000800007f */
[----:B0-----:R-:W-:Y:S05]  /*17650*/  @!P0 BRA `(.L_x_1042) ;  /* 0xfffffffc00f08947 */ /* 0x001fea000383ffff */
.L_x_1031:
[----:B------:R-:W-:Y:S05]  /*17660*/  BSYNC B0 ;  /* 0x0000000000007941 */ /* 0x000fea0003800000 */
.L_x_1030:
[----:B------:R-:W-:Y:S05]  /*17670*/  EXIT ;  /* 0x000000000000794d */ /* 0x000fea0003800000 */
.L_x_863:
[----:B0-----:R-:W-:-:S04]  /*17680*/  IMAD.U32 R3, RZ, RZ, UR45 ;  /* 0x0000002dff037e24 */ /* 0x001fc8000f8e00ff */
[----:B------:R0:W1:Y:S03]  /*17690*/  SYNCS.PHASECHK.TRANS64.TRYWAIT P1, [R3+URZ+0x13200], R0 ;  /* 0x01320000030075a7 */ /* 0x000066000802017f */
[----:B-1----:R-:W-:Y:S05]  /*176a0*/  @!P1 NANOSLEEP.SYNCS 0x989680 ;  /* 0x009896800000995d */ /* 0x002fea0003900000 */
[----:B------:R-:W1:Y:S02]  /*176b0*/  @!P1 SYNCS.PHASECHK.TRANS64 P1, [R3+URZ+0x13200], R0 ;  /* 0x01320000030095a7 */ /* 0x000e64000802007f */
[----:B-1----:R-:W-:Y:S05]  /*176c0*/  @!P1 BRA `(.L_x_863) ;  /* 0xfffffffc00ec9947 */ /* 0x002fea000383ffff */
[----:B------:R-:W-:Y:S05]  /*176d0*/  BRA `(.L_x_1043) ;  /* 0xfffffea400847947 */ /* 0x000fea000383ffff */
.L_x_867:
[----:B-1----:R1:W2:Y:S02]  /*176e0*/  SYNCS.PHASECHK.TRANS64.TRYWAIT P1, [R5+URZ+0x13230], R0 ;  /* 0x01323000050075a7 */ /* 0x0022a4000802017f */
[----:B--2---:R-:W-:Y:S05]  /*176f0*/  @!P1 NANOSLEEP.SYNCS 0x989680 ;  /* 0x009896800000995d */ /* 0x004fea0003900000 */
[----:B------:R-:W2:Y:S02]  /*17700*/  @!P1 SYNCS.PHASECHK.TRANS64 P1, [R5+URZ+0x13230], R0 ;  /* 0x01323000050095a7 */ /* 0x000ea4000802007f */
[----:B--2---:R-:W-:Y:S05]  /*17710*/  @!P1 BRA `(.L_x_867) ;  /* 0xfffffffc00f09947 */ /* 0x004fea000383ffff */
[----:B------:R-:W-:Y:S05]  /*17720*/  BRA `(.L_x_866) ;  /* 0xfffffea400a07947 */ /* 0x000fea000383ffff */
.L_x_883:
[----:B-1----:R-:W-:-:S04]  /*17730*/  IMAD.U32 R9, RZ, RZ, UR23 ;  /* 0x00000017ff097e24 */ /* 0x002fc8000f8e00ff */
[----:B------:R1:W2:Y:S03]  /*17740*/  SYNCS.PHASECHK.TRANS64.TRYWAIT P1, [R9+URZ+0x13230], R8 ;  /* 0x01323008090075a7 */ /* 0x0002a6000802017f */
[----:B--2---:R-:W-:Y:S05]  /*17750*/  @!P1 NANOSLEEP.SYNCS 0x989680 ;  /* 0x009896800000995d */ /* 0x004fea0003900000 */
[----:B------:R-:W2:Y:S02]  /*17760*/  @!P1 SYNCS.PHASECHK.TRANS64 P1, [R9+URZ+0x13230], R8 ;  /* 0x01323008090095a7 */ /* 0x000ea4000802007f */
[----:B--2---:R-:W-:Y:S05]  /*17770*/  @!P1 BRA `(.L_x_883) ;  /* 0xfffffffc00ec9947 */ /* 0x004fea000383ffff */
[----:B------:R-:W-:Y:S05]  /*17780*/  BRA `(.L_x_882) ;  /* 0xfffffee000e87947 */ /* 0x000fea000383ffff */
.L_x_887:
[----:B-1----:R-:W-:-:S04]  /*17790*/  IMAD.U32 R9, RZ, RZ, UR11 ;  /* 0x0000000bff097e24 */ /* 0x002fc8000f8e00ff */
[----:B------:R1:W2:Y:S03]  /*177a0*/  SYNCS.PHASECHK.TRANS64.TRYWAIT P1, [R9+URZ+0x13250], R8 ;  /* 0x01325008090075a7 */ /* 0x0002a6000802017f */
[----:B--2---:R-:W-:Y:S05]  /*177b0*/  @!P1 NANOSLEEP.SYNCS 0x989680 ;  /* 0x009896800000995d */ /* 0x004fea0003900000 */
[----:B------:R-:W2:Y:S02]  /*177c0*/  @!P1 SYNCS.PHASECHK.TRANS64 P1, [R9+URZ+0x13250], R8 ;  /* 0x01325008090095a7 */ /* 0x000ea4000802007f */
[----:B--2---:R-:W-:Y:S05]  /*177d0*/  @!P1 BRA `(.L_x_887) ;  /* 0xfffffffc00ec9947 */ /* 0x004fea000383ffff */
[----:B------:R-:W-:Y:S05]  /*177e0*/  BRA `(.L_x_886) ;  /* 0xfffffee400f47947 */ /* 0x000fea000383ffff */
.L_x_905:
[----:B-1----:R-:W-:-:S04]  /*177f0*/  IMAD.U32 R3, RZ, RZ, UR6 ;  /* 0x00000006ff037e24 */ /* 0x002fc8000f8e00ff */
[----:B------:R1:W2:Y:S03]  /*17800*/  SYNCS.PHASECHK.TRANS64.TRYWAIT P1, [R3+URZ+0x13230], R0 ;  /* 0x01323000030075a7 */ /* 0x0002a6000802017f */
[----:B--2---:R-:W-:Y:S05]  /*17810*/  @!P1 NANOSLEEP.SYNCS 0x989680 ;  /* 0x009896800000995d */ /* 0x004fea0003900000 */
[----:B------:R-:W2:Y:S02]  /*17820*/  @!P1 SYNCS.PHASECHK.TRANS64 P1, [R3+URZ+0x13230], R0 ;  /* 0x01323000030095a7 */ /* 0x000ea4000802007f */
[----:B--2---:R-:W-:Y:S05]  /*17830*/  @!P1 BRA `(.L_x_905) ;  /* 0xfffffffc00ec9947 */ /* 0x004fea000383ffff */
[----:B------:R-:W-:Y:S05]  /*17840*/  BRA `(.L_x_904) ;  /* 0xffffff2400287947 */ /* 0x000fea000383ffff */
.L_x_909:
[----:B-1----:R-:W-:-:S04]  /*17850*/  IMAD.U32 R3, RZ, RZ, UR11 ;  /* 0x0000000bff037e24 */ /* 0x002fc8000f8e00ff */
[----:B------:R1:W2:Y:S03]  /*17860*/  SYNCS.PHASECHK.TRANS64.TRYWAIT P1, [R3+URZ+0x13250], R0 ;  /* 0x01325000030075a7 */ /* 0x0002a6000802017f */
[----:B--2---:R-:W-:Y:S05]  /*17870*/  @!P1 NANOSLEEP.SYNCS 0x989680 ;  /* 0x009896800000995d */ /* 0x004fea0003900000 */
[----:B------:R-:W2:Y:S02]  /*17880*/  @!P1 SYNCS.PHASECHK.TRANS64 P1, [R3+URZ+0x13250], R0 ;  /* 0x01325000030095a7 */ /* 0x000ea4000802007f */
[----:B--2---:R-:W-:Y:S05]  /*17890*/  @!P1 BRA `(.L_x_909) ;  /* 0xfffffffc00ec9947 */ /* 0x004fea000383ffff */
[----:B------:R-:W-:Y:S05]  /*178a0*/  BRA `(.L_x_908) ;  /* 0xffffff2800347947 */ /* 0x000fea000383ffff */
.L_x_916:
[----:B-1----:R-:W-:-:S04]  /*178b0*/  IMAD.U32 R3, RZ, RZ, UR6 ;  /* 0x00000006ff037e24 */ /* 0x002fc8000f8e00ff */
[----:B------:R1:W2:Y:S03]  /*178c0*/  SYNCS.PHASECHK.TRANS64.TRYWAIT P1, [R3+URZ+0x13230], R0 ;  /* 0x01323000030075a7 */ /* 0x0002a6000802017f */
[----:B--2---:R-:W-:Y:S05]  /*178d0*/  @!P1 NANOSLEEP.SYNCS 0x989680 ;  /* 0x009896800000995d */ /* 0x004fea0003900000 */
[----:B------:R-:W2:Y:S02]  /*178e0*/  @!P1 SYNCS.PHASECHK.TRANS64 P1, [R3+URZ+0x13230], R0 ;  /* 0x01323000030095a7 */ /* 0x000ea4000802007f */
[----:B--2---:R-:W-:Y:S05]  /*178f0*/  @!P1 BRA `(.L_x_916) ;  /* 0xfffffffc00ec9947 */ /* 0x004fea000383ffff */
[----:B------:R-:W-:Y:S05]  /*17900*/  BRA `(.L_x_915) ;  /* 0xffffff4400a87947 */ /* 0x000fea000383ffff */
.L_x_920:
[----:B-1----:R-:W-:-:S04]  /*17910*/  IMAD.U32 R3, RZ, RZ, UR11 ;  /* 0x0000000bff037e24 */ /* 0x002fc8000f8e00ff */
[----:B------:R1:W2:Y:S03]  /*17920*/  SYNCS.PHASECHK.TRANS64.TRYWAIT P1, [R3+URZ+0x13250], R0 ;  /* 0x01325000030075a7 */ /* 0x0002a6000802017f */
[----:B--2---:R-:W-:Y:S05]  /*17930*/  @!P1 NANOSLEEP.SYNCS 0x989680 ;  /* 0x009896800000995d */ /* 0x004fea0003900000 */
[----:B------:R-:W2:Y:S02]  /*17940*/  @!P1 SYNCS.PHASECHK.TRANS64 P1, [R3+URZ+0x13250], R0 ;  /* 0x01325000030095a7 */ /* 0x000ea4000802007f */
[----:B--2---:R-:W-:Y:S05]  /*17950*/  @!P1 BRA `(.L_x_920) ;  /* 0xfffffffc00ec9947 */ /* 0x004fea000383ffff */
[----:B------:R-:W-:Y:S05]  /*17960*/  BRA `(.L_x_919) ;  /* 0xffffff4800b47947 */ /* 0x000fea000383ffff */
.L_x_934:
[----:B-1----:R-:W-:-:S04]  /*17970*/  IMAD.U32 R7, RZ, RZ, UR14 ;  /* 0x0000000eff077e24 */ /* 0x002fc8000f8e00ff */
[----:B------:R1:W2:Y:S03]  /*17980*/  SYNCS.PHASECHK.TRANS64.TRYWAIT P1, [R7+URZ+0x13250], R4 ;  /* 0x01325004070075a7 */ /* 0x0002a6000802017f */
[----:B--2---:R-:W-:Y:S05]  /*17990*/  @!P1 NANOSLEEP.SYNCS 0x989680 ;  /* 0x009896800000995d */ /* 0x004fea0003900000 */
[----:B------:R-:W2:Y:S02]  /*179a0*/  @!P1 SYNCS.PHASECHK.TRANS64 P1, [R7+URZ+0x13250], R4 ;  /* 0x01325004070095a7 */ /* 0x000ea4000802007f */
[----:B--2---:R-:W-:Y:S05]  /*179b0*/  @!P1 BRA `(.L_x_934) ;  /* 0xfffffffc00ec9947 */ /* 0x004fea000383ffff */
[----:B------:R-:W-:Y:S05]  /*179c0*/  BRA `(.L_x_933) ;  /* 0xffffff84001c7947 */ /* 0x000fea000383ffff */
.L_x_974:
[----:B------:R-:W-:Y:S02]  /*179d0*/  IMAD.MOV.U32 R13, RZ, RZ, R20 ;  /* 0x000000ffff0d7224 */ /* 0x000fe400078e0014 */
[----:B------:R-:W-:Y:S02]  /*179e0*/  IMAD.MOV.U32 R12, RZ, RZ, RZ ;  /* 0x000000ffff0c7224 */ /* 0x000fe400078e00ff */
[----:B------:R-:W-:Y:S02]  /*179f0*/  IMAD.MOV.U32 R11, RZ, RZ, 0x1f ;  /* 0x0000001fff0b7424 */ /* 0x000fe400078e00ff */
[----:B------:R-:W-:-:S07]  /*17a00*/  IMAD.MOV.U32 R15, RZ, RZ, -0x1 ;  /* 0xffffffffff0f7424 */ /* 0x000fce00078e00ff */
[----:B------:R-:W-:Y:S05]  /*17a10*/  WARPSYNC.COLLECTIVE R15, `(.L_x_1044) ;  /* 0x000000000f087348 */ /* 0x000fea0003c00000 */
[----:B------:R0:W1:Y:S02]  /*17a20*/  SHFL.IDX P6, R14, R13, R12, R11 ;  /* 0x0000000c0d0e7389 */ /* 0x00006400000c000b */
[----:B01----:R-:W-:Y:S01]  /*17a30*/  ENDCOLLECTIVE ;  /* 0x000000000000791b */ /* 0x003fe20003800000 */
.L_x_1044:
[----:B------:R-:W-:Y:S05]  /*17a40*/  BRA `(.L_x_1045) ;  /* 0xffffffc800747947 */ /* 0x000fea000383ffff */
.L_x_976:
[----:B------:R-:W-:Y:S01]  /*17a50*/  BSSY B0, `(.L_x_1046) ;  /* 0x0000006000007945 */ /* 0x000fe20003800000 */
[----:B------:R-:W-:-:S07]  /*17a60*/  IMAD.MOV.U32 R15, RZ, RZ, -0x1 ;  /* 0xffffffffff0f7424 */ /* 0x000fce00078e00ff */
[----:B0-----:R-:W-:Y:S05]  /*17a70*/  WARPSYNC.COLLECTIVE R15, `(.L_x_1047) ;  /* 0x000000000f0c7348 */ /* 0x001fea0003c00000 */
[----:B------:R-:W-:Y:S02]  /*17a80*/  ELECT P6, UR62, PT ;  /* 0x00000000003e782f */ /* 0x000fe400038c0000 */
[----:B------:R-:W-:Y:S01]  /*17a90*/  MOV R14, UR62 ;  /* 0x0000003e000e7c02 */ /* 0x000fe20008000f00 */
[----:B0-----:R-:W-:Y:S10]  /*17aa0*/  ENDCOLLECTIVE ;  /* 0x000000000000791b */ /* 0x001ff40003800000 */
.L_x_1047:
[----:B------:R-:W-:Y:S05]  /*17ab0*/  BSYNC B0 ;  /* 0x0000000000007941 */ /* 0x000fea0003800000 */
.L_x_1046:
[----:B------:R-:W-:Y:S05]  /*17ac0*/  BRA `(.L_x_1048) ;  /* 0xffffffc8007c7947 */ /* 0x000fea000383ffff */
.L_x_978:
[----:B-1----:R1:W2:Y:S02]  /*17ad0*/  SYNCS.PHASECHK.TRANS64.TRYWAIT P0, [R5+URZ+0x13280], R2 ;  /* 0x01328002050075a7 */ /* 0x0022a4000800017f */
[----:B--2---:R-:W-:Y:S05]  /*17ae0*/  @!P0 NANOSLEEP.SYNCS 0x989680 ;  /* 0x009896800000895d */ /* 0x004fea0003900000 */
[----:B------:R-:W2:Y:S02]  /*17af0*/  @!P0 SYNCS.PHASECHK.TRANS64 P0, [R5+URZ+0x13280], R2 ;  /* 0x01328002050085a7 */ /* 0x000ea4000800007f */
[----:B--2---:R-:W-:Y:S05]  /*17b00*/  @!P0 BRA `(.L_x_978) ;  /* 0xfffffffc00f08947 */ /* 0x004fea000383ffff */
[----:B------:R-:W-:Y:S05]  /*17b10*/  BRA `(.L_x_1049) ;  /* 0xffffffc800dc7947 */ /* 0x000fea000383ffff */
.L_x_980:
[----:B--2---:R2:W3:Y:S02]  /*17b20*/  SYNCS.PHASECHK.TRANS64.TRYWAIT P0, [R5+URZ+0x13240], R2 ;  /* 0x01324002050075a7 */ /* 0x0044e4000800017f */
[----:B---3--:R-:W-:Y:S05]  /*17b30*/  @!P0 NANOSLEEP.SYNCS 0x989680 ;  /* 0x009896800000895d */ /* 0x008fea0003900000 */
[----:B------:R-:W3:Y:S02]  /*17b40*/  @!P0 SYNCS.PHASECHK.TRANS64 P0, [R5+URZ+0x13240], R2 ;  /* 0x01324002050085a7 */ /* 0x000ee4000800007f */
[----:B---3--:R-:W-:Y:S05]  /*17b50*/  @!P0 BRA `(.L_x_980) ;  /* 0xfffffffc00f08947 */ /* 0x008fea000383ffff */
[----:B------:R-:W-:Y:S05]  /*17b60*/  BRA `(.L_x_1050) ;  /* 0xffffffcc002c7947 */ /* 0x000fea000383ffff */
.L_x_984:
[----:B------:R-:W-:Y:S02]  /*17b70*/  IMAD.MOV.U32 R13, RZ, RZ, R4 ;  /* 0x000000ffff0d7224 */ /* 0x000fe400078e0004 */
[----:B------:R-:W-:Y:S02]  /*17b80*/  IMAD.MOV.U32 R12, RZ, RZ, RZ ;  /* 0x000000ffff0c7224 */ /* 0x000fe400078e00ff */
[----:B------:R-:W-:Y:S02]  /*17b90*/  IMAD.MOV.U32 R11, RZ, RZ, 0x1c1f ;  /* 0x00001c1fff0b7424 */ /* 0x000fe400078e00ff */
[----:B------:R-:W-:Y:S02]  /*17ba0*/  IMAD.MOV.U32 R15, RZ, RZ, -0x1 ;  /* 0xffffffffff0f7424 */ /* 0x000fe400078e00ff */
[----:B------:R-:W-:Y:S02]  /*17bb0*/  IMAD R6, R8, UR43, RZ ;  /* 0x0000002b08067c24 */ /* 0x000fe4000f8e02ff */
[----:B------:R-:W-:-:S07]  /*17bc0*/  IMAD.IADD R27, R10, 0x1, R27 ;  /* 0x000000010a1b7824 */ /* 0x000fce00078e021b */
[----:B-----5:R-:W-:Y:S05]  /*17bd0*/  WARPSYNC.COLLECTIVE R15, `(.L_x_1051) ;  /* 0x000000000f087348 */ /* 0x020fea0003c00000 */
[----:B------:R0:W1:Y:S02]  /*17be0*/  SHFL.IDX P6, R14, R13, R12, R11 ;  /* 0x0000000c0d0e7389 */ /* 0x00006400000c000b */
[----:B01---5:R-:W-:Y:S01]  /*17bf0*/  ENDCOLLECTIVE ;  /* 0x000000000000791b */ /* 0x023fe20003800000 */
.L_x_1051:
[C---:B------:R-:W-:Y:S01]  /*17c00*/  VIADD R9, R27.reuse, 0x20 ;  /* 0x000000201b097836 */ /* 0x040fe20000000000 */
[----:B------:R-:W-:Y:S01]  /*17c10*/  ISETP.GE.AND P1, PT, R27, R6, PT ;  /* 0x000000061b00720c */ /* 0x000fe20003f26270 */
[----:B------:R-:W-:Y:S02]  /*17c20*/  IMAD.MOV.U32 R13, RZ, RZ, R0 ;  /* 0x000000ffff0d7224 */ /* 0x000fe400078e0000 */
[----:B------:R-:W-:-:S10]  /*17c30*/  IMAD.MOV.U32 R2, RZ, RZ, R14 ;  /* 0x000000ffff027224 */ /* 0x000fd400078e000e */
[----:B------:R-:W-:Y:S05]  /*17c40*/  WARPSYNC.COLLECTIVE R15, `(.L_x_1052) ;  /* 0x000000000f087348 */ /* 0x000fea0003c00000 */
[----:B------:R0:W1:Y:S02]  /*17c50*/  SHFL.IDX P6, R14, R13, R12, R11 ;  /* 0x0000000c0d0e7389 */ /* 0x00006400000c000b */
[----:B01----:R-:W-:Y:S01]  /*17c60*/  ENDCOLLECTIVE ;  /* 0x000000000000791b */ /* 0x003fe20003800000 */
.L_x_1052:
        /* <DEDUP_REMOVED lines=8> */
.L_x_1053:
        /* <DEDUP_REMOVED lines=11> */
.L_x_1054:
        /* <DEDUP_REMOVED lines=8> */
.L_x_1055:
        /* <DEDUP_REMOVED lines=10> */
.L_x_1056:
        /* <DEDUP_REMOVED lines=8> */
.L_x_1057:
        /* <DEDUP_REMOVED lines=11> */
.L_x_1058:
[----:B------:R-:W-:Y:S02]  /*17ff0*/  IMAD.MOV.U32 R13, RZ, RZ, R7 ;  /* 0x000000ffff0d7224 */ /* 0x000fe400078e0007 */
[----:B------:R-:W-:Y:S02]  /*18000*/  IMAD.MOV.U32 R12, RZ, RZ, RZ ;  /* 0x000000ffff0c7224 */ /* 0x000fe400078e00ff */
[----:B------:R-:W-:-:S07]  /*18010*/  IMAD.MOV.U32 R8, RZ, RZ, R14 ;  /* 0x000000ffff087224 */ /* 0x000fce00078e000e */
[----:B------:R-:W-:Y:S05]  /*18020*/  WARPSYNC.COLLECTIVE R15, `(.L_x_1059) ;  /* 0x000000000f087348 */ /* 0x000fea0003c00000 */
[----:B------:R0:W1:Y:S02]  /*18030*/  SHFL.IDX P6, R14, R13, R12, R11 ;  /* 0x0000000c0d0e7389 */ /* 0x00006400000c000b */
[----:B01----:R-:W-:Y:S01]  /*18040*/  ENDCOLLECTIVE ;  /* 0x000000000000791b */ /* 0x003fe20003800000 */
.L_x_1059:
        /* <DEDUP_REMOVED lines=11> */
.L_x_1060:
        /* <DEDUP_REMOVED lines=8> */
.L_x_1061:
        /* <DEDUP_REMOVED lines=10> */
.L_x_1062:
[----:B------:R-:W-:Y:S05]  /*18220*/  BRA `(.L_x_1063) ;  /* 0xffffffd000407947 */ /* 0x000fea000383ffff */
.L_x_987:
[----:B0-----:R0:W1:Y:S02]  /*18230*/  SYNCS.PHASECHK.TRANS64.TRYWAIT P0, [R18+URZ+0x13220], R3 ;  /* 0x01322003120075a7 */ /* 0x001064000800017f */
[----:B-1----:R-:W-:Y:S05]  /*18240*/  @!P0 NANOSLEEP.SYNCS 0x989680 ;  /* 0x009896800000895d */ /* 0x002fea0003900000 */
[----:B------:R-:W1:Y:S02]  /*18250*/  @!P0 SYNCS.PHASECHK.TRANS64 P0, [R18+URZ+0x13220], R3 ;  /* 0x01322003120085a7 */ /* 0x000e64000800007f */
[----:B-1----:R-:W-:Y:S05]  /*18260*/  @!P0 BRA `(.L_x_987) ;  /* 0xfffffffc00f08947 */ /* 0x002fea000383ffff */
[----:B------:R-:W-:Y:S05]  /*18270*/  BRA `(.L_x_1064) ;  /* 0xffffffd0009c7947 */ /* 0x000fea000383ffff */
.L_x_993:
[----:B0-----:R0:W1:Y:S02]  /*18280*/  SYNCS.PHASECHK.TRANS64.TRYWAIT P0, [R4+URZ+0x13280], R3 ;  /* 0x01328003040075a7 */ /* 0x001064000800017f */
[----:B-1----:R-:W-:Y:S05]  /*18290*/  @!P0 NANOSLEEP.SYNCS 0x989680 ;  /* 0x009896800000895d */ /* 0x002fea0003900000 */
[----:B------:R-:W1:Y:S02]  /*182a0*/  @!P0 SYNCS.PHASECHK.TRANS64 P0, [R4+URZ+0x13280], R3 ;  /* 0x01328003040085a7 */ /* 0x000e64000800007f */
[----:B-1----:R-:W-:Y:S05]  /*182b0*/  @!P0 BRA `(.L_x_993) ;  /* 0xfffffffc00f08947 */ /* 0x002fea000383ffff */
[----:B------:R-:W-:Y:S05]  /*182c0*/  BRA `(.L_x_1065) ;  /* 0xffffffd400447947 */ /* 0x000fea000383ffff */
.L_x_998:
[----:B-1----:R1:W2:Y:S02]  /*182d0*/  SYNCS.PHASECHK.TRANS64.TRYWAIT P0, [R4+URZ+0x13240], R3 ;  /* 0x01324003040075a7 */ /* 0x0022a4000800017f */
[----:B--2---:R-:W-:Y:S05]  /*182e0*/  @!P0 NANOSLEEP.SYNCS 0x989680 ;  /* 0x009896800000895d */ /* 0x004fea0003900000 */
[----:B------:R-:W2:Y:S02]  /*182f0*/  @!P0 SYNCS.PHASECHK.TRANS64 P0, [R4+URZ+0x13240], R3 ;  /* 0x01324003040085a7 */ /* 0x000ea4000800007f */
[----:B--2---:R-:W-:Y:S05]  /*18300*/  @!P0 BRA `(.L_x_998) ;  /* 0xfffffffc00f08947 */ /* 0x004fea000383ffff */
[----:B------:R-:W-:Y:S05]  /*18310*/  BRA `(.L_x_1066) ;  /* 0xffffffd400c07947 */ /* 0x000fea000383ffff */
.L_x_1004:
[----:B0-----:R0:W1:Y:S02]  /*18320*/  SYNCS.PHASECHK.TRANS64.TRYWAIT P0, [R3+URZ+0x13270], R2 ;  /* 0x01327002030075a7 */ /* 0x001064000800017f */
[----:B-1----:R-:W-:Y:S05]  /*18330*/  @!P0 NANOSLEEP.SYNCS 0x989680 ;  /* 0x009896800000895d */ /* 0x002fea0003900000 */
[----:B------:R-:W1:Y:S02]  /*18340*/  @!P0 SYNCS.PHASECHK.TRANS64 P0, [R3+URZ+0x13270], R2 ;  /* 0x01327002030085a7 */ /* 0x000e64000800007f */
[----:B-1----:R-:W-:Y:S05]  /*18350*/  @!P0 BRA `(.L_x_1004) ;  /* 0xfffffffc00f08947 */ /* 0x002fea000383ffff */
[----:B------:R-:W-:Y:S05]  /*18360*/  BRA `(.L_x_1067) ;  /* 0xffffffd8005c7947 */ /* 0x000fea000383ffff */
.L_x_1006:
[----:B0-----:R0:W1:Y:S02]  /*18370*/  SYNCS.PHASECHK.TRANS64.TRYWAIT P0, [R3+URZ+0x13260], R2 ;  /* 0x01326002030075a7 */ /* 0x001064000800017f */
[----:B-1----:R-:W-:Y:S05]  /*18380*/  @!P0 NANOSLEEP.SYNCS 0x989680 ;  /* 0x009896800000895d */ /* 0x002fea0003900000 */
[----:B------:R-:W1:Y:S02]  /*18390*/  @!P0 SYNCS.PHASECHK.TRANS64 P0, [R3+URZ+0x13260], R2 ;  /* 0x01326002030085a7 */ /* 0x000e64000800007f */
[----:B-1----:R-:W-:Y:S05]  /*183a0*/  @!P0 BRA `(.L_x_1006) ;  /* 0xfffffffc00f08947 */ /* 0x002fea000383ffff */
[----:B------:R-:W-:Y:S05]  /*183b0*/  BRA `(.L_x_1068) ;  /* 0xffffffd800647947 */ /* 0x000fea000383ffff */
.L_x_1013:
[----:B0-----:R0:W1:Y:S02]  /*183c0*/  SYNCS.PHASECHK.TRANS64.TRYWAIT P1, [R2+URZ+0x13270], R3 ;  /* 0x01327003020075a7 */ /* 0x001064000802017f */
[----:B-1----:R-:W-:Y:S05]  /*183d0*/  @!P1 NANOSLEEP.SYNCS 0x989680 ;  /* 0x009896800000995d */ /* 0x002fea0003900000 */
[----:B------:R-:W1:Y:S02]  /*183e0*/  @!P1 SYNCS.PHASECHK.TRANS64 P1, [R2+URZ+0x13270], R3 ;  /* 0x01327003020095a7 */ /* 0x000e64000802007f */
[----:B-1----:R-:W-:Y:S05]  /*183f0*/  @!P1 BRA `(.L_x_1013) ;  /* 0xfffffffc00f09947 */ /* 0x002fea000383ffff */
[----:B------:R-:W-:Y:S05]  /*18400*/  BRA `(.L_x_1069) ;  /* 0xffffffdc00a87947 */ /* 0x000fea000383ffff */
.L_x_1015:
[----:B0-----:R0:W1:Y:S02]  /*18410*/  SYNCS.PHASECHK.TRANS64.TRYWAIT P1, [R2+URZ+0x13260], R5 ;  /* 0x01326005020075a7 */ /* 0x001064000802017f */
[----:B-1----:R-:W-:Y:S05]  /*18420*/  @!P1 NANOSLEEP.SYNCS 0x989680 ;  /* 0x009896800000995d */ /* 0x002fea0003900000 */
[----:B------:R-:W1:Y:S02]  /*18430*/  @!P1 SYNCS.PHASECHK.TRANS64 P1, [R2+URZ+0x13260], R5 ;  /* 0x01326005020095a7 */ /* 0x000e64000802007f */
[----:B-1----:R-:W-:Y:S05]  /*18440*/  @!P1 BRA `(.L_x_1015) ;  /* 0xfffffffc00f09947 */ /* 0x002fea000383ffff */
[----:B------:R-:W-:Y:S05]  /*18450*/  BRA `(.L_x_1070) ;  /* 0xffffffdc00b07947 */ /* 0x000fea000383ffff */
.L_x_1028:
[----:B0-----:R0:W1:Y:S02]  /*18460*/  SYNCS.PHASECHK.TRANS64.TRYWAIT P0, [R6+URZ+0x13220], R0 ;  /* 0x01322000060075a7 */ /* 0x001064000800017f */
[----:B-1----:R-:W-:Y:S05]  /*18470*/  @!P0 NANOSLEEP.SYNCS 0x989680 ;  /* 0x009896800000895d */ /* 0x002fea0003900000 */
[----:B------:R-:W1:Y:S02]  /*18480*/  @!P0 SYNCS.PHASECHK.TRANS64 P0, [R6+URZ+0x13220], R0 ;  /* 0x01322000060085a7 */ /* 0x000e64000800007f */
[----:B-1----:R-:W-:Y:S05]  /*18490*/  @!P0 BRA `(.L_x_1028) ;  /* 0xfffffffc00f08947 */ /* 0x002fea000383ffff */
[----:B------:R-:W-:Y:S05]  /*184a0*/  BRA `(.L_x_1071) ;  /* 0xffffffec00a07947 */ /* 0x000fea000383ffff */
.L_x_1029:
        /* <DEDUP_REMOVED lines=11> */
.L_x_1073:
[----:B------:R-:W-:Y:S05]  /*18560*/  BSYNC B0 ;  /* 0x0000000000007941 */ /* 0x000fea0003800000 */
.L_x_1072:
[----:B------:R-:W-:Y:S05]  /*18570*/  BRA `(.L_x_1074) ;  /* 0xffffffec00887947 */ /* 0x000fea000383ffff */
.L_x_1032:
[----:B------:R-:W-:Y:S01]  /*18580*/  BSSY B1, `(.L_x_1075) ;  /* 0x0000006000017945 */ /* 0x000fe20003800000 */
[----:B------:R-:W-:-:S07]  /*18590*/  IMAD.MOV.U32 R15, RZ, RZ, -0x1 ;  /* 0xffffffffff0f7424 */ /* 0x000fce00078e00ff */
[----:B0-----:R-:W-:Y:S05]  /*185a0*/  WARPSYNC.COLLECTIVE R15, `(.L_x_1076) ;  /* 0x000000000f0c7348 */ /* 0x001fea0003c00000 */
[----:B------:R-:W-:Y:S02]  /*185b0*/  ELECT P6, UR62, PT ;  /* 0x00000000003e782f */ /* 0x000fe400038c0000 */
[----:B------:R-:W-:Y:S01]  /*185c0*/  MOV R14, UR62 ;  /* 0x0000003e000e7c02 */ /* 0x000fe20008000f00 */
[----:B0-----:R-:W-:Y:S10]  /*185d0*/  ENDCOLLECTIVE ;  /* 0x000000000000791b */ /* 0x001ff40003800000 */
.L_x_1076:
[----:B------:R-:W-:Y:S05]  /*185e0*/  BSYNC B1 ;  /* 0x0000000000017941 */ /* 0x000fea0003800000 */
.L_x_1075:
[----:B------:R-:W-:Y:S05]  /*185f0*/  BRA `(.L_x_1077) ;  /* 0xffffffec00807947 */ /* 0x000fea000383ffff */
.L_x_1034:
[----:B0-----:R0:W1:Y:S02]  /*18600*/  SYNCS.PHASECHK.TRANS64.TRYWAIT P1, [R5+URZ], R4 ;  /* 0x00000004050075a7 */ /* 0x001064000802017f */
[----:B-1----:R-:W-:Y:S05]  /*18610*/  @!P1 NANOSLEEP.SYNCS 0x989680 ;  /* 0x009896800000995d */ /* 0x002fea0003900000 */
[----:B------:R-:W1:Y:S02]  /*18620*/  @!P1 SYNCS.PHASECHK.TRANS64 P1, [R5+URZ], R4 ;  /* 0x00000004050095a7 */ /* 0x000e64000802007f */
[----:B-1----:R-:W-:Y:S05]  /*18630*/  @!P1 BRA `(.L_x_1034) ;  /* 0xfffffffc00f09947 */ /* 0x002fea000383ffff */
[----:B------:R-:W-:Y:S05]  /*18640*/  BRA `(.L_x_1078) ;  /* 0xffffffec00b47947 */ /* 0x000fea000383ffff */
.L_x_1035:
[----:B-1----:R1:W2:Y:S02]  /*18650*/  SYNCS.PHASECHK.TRANS64.TRYWAIT P1, [R9+URZ], R0 ;  /* 0x00000000090075a7 */ /* 0x0022a4000802017f */
[----:B--2---:R-:W-:Y:S05]  /*18660*/  @!P1 NANOSLEEP.SYNCS 0x989680 ;  /* 0x009896800000995d */ /* 0x004fea0003900000 */
[----:B------:R-:W2:Y:S02]  /*18670*/  @!P1 SYNCS.PHASECHK.TRANS64 P1, [R9+URZ], R0 ;  /* 0x00000000090095a7 */ /* 0x000ea4000802007f */
[----:B--2---:R-:W-:Y:S05]  /*18680*/  @!P1 BRA `(.L_x_1035) ;  /* 0xfffffffc00f09947 */ /* 0x004fea000383ffff */
[----:B------:R-:W-:Y:S05]  /*18690*/  BRA `(.L_x_1079) ;  /* 0xffffffec00a87947 */ /* 0x000fea000383ffff */
.L_x_1037:
[----:B--2---:R2:W3:Y:S02]  /*186a0*/  SYNCS.PHASECHK.TRANS64.TRYWAIT P1, [R19+URZ+0x13260], R4 ;  /* 0x01326004130075a7 */ /* 0x0044e4000802017f */
[----:B---3--:R-:W-:Y:S05]  /*186b0*/  @!P1 NANOSLEEP.SYNCS 0x989680 ;  /* 0x009896800000995d */ /* 0x008fea0003900000 */
[----:B------:R-:W3:Y:S02]  /*186c0*/  @!P1 SYNCS.PHASECHK.TRANS64 P1, [R19+URZ+0x13260], R4 ;  /* 0x01326004130095a7 */ /* 0x000ee4000802007f */
[----:B---3--:R-:W-:Y:S05]  /*186d0*/  @!P1 BRA `(.L_x_1037) ;  /* 0xfffffffc00f09947 */ /* 0x008fea000383ffff */
[----:B------:R-:W-:Y:S05]  /*186e0*/  BRA `(.L_x_1080) ;  /* 0xffffffec00a87947 */ /* 0x000fea000383ffff */
.L_x_1039:
[----:B---3--:R3:W4:Y:S02]  /*186f0*/  SYNCS.PHASECHK.TRANS64.TRYWAIT P1, [R7+URZ+0x13260], R0 ;  /* 0x01326000070075a7 */ /* 0x008724000802017f */
[----:B----4-:R-:W-:Y:S05]  /*18700*/  @!P1 NANOSLEEP.SYNCS 0x989680 ;  /* 0x009896800000995d */ /* 0x010fea0003900000 */
[----:B------:R-:W4:Y:S02]  /*18710*/  @!P1 SYNCS.PHASECHK.TRANS64 P1, [R7+URZ+0x13260], R0 ;  /* 0x01326000070095a7 */ /* 0x000f24000802007f */
[----:B----4-:R-:W-:Y:S05]  /*18720*/  @!P1 BRA `(.L_x_1039) ;  /* 0xfffffffc00f09947 */ /* 0x010fea000383ffff */
[----:B------:R-:W-:Y:S05]  /*18730*/  BRA `(.L_x_1081) ;  /* 0xffffffec00a87947 */ /* 0x000fea000383ffff */
.L_x_1041:
[----:B----4-:R4:W0:Y:S02]  /*18740*/  SYNCS.PHASECHK.TRANS64.TRYWAIT P0, [R19+URZ+0x13280], R4 ;  /* 0x01328004130075a7 */ /* 0x010824000800017f */
[----:B0-----:R-:W-:Y:S05]  /*18750*/  @!P0 NANOSLEEP.SYNCS 0x989680 ;  /* 0x009896800000895d */ /* 0x001fea0003900000 */
[----:B------:R-:W0:Y:S02]  /*18760*/  @!P0 SYNCS.PHASECHK.TRANS64 P0, [R19+URZ+0x13280], R4 ;  /* 0x01328004130085a7 */ /* 0x000e24000800007f */
[----:B0-----:R-:W-:Y:S05]  /*18770*/  @!P0 BRA `(.L_x_1041) ;  /* 0xfffffffc00f08947 */ /* 0x001fea000383ffff */
[----:B------:R-:W-:Y:S05]  /*18780*/  BRA `(.L_x_1042) ;  /* 0xffffffec00a47947 */ /* 0x000fea000383ffff */
.L_x_1082:
        /* <DEDUP_REMOVED lines=15> */
.L_x_2201:


//--------------------- .text._ZN7cutlass13device_kernelIN5flash11enable_sm90INS1_16FlashAttnFwdSm90INS1_25CollectiveMainloopFwdSm90ILi2EN4cute5tupleIJNS5_1CILi1EEES8_S8_EEENS6_IJNS7_ILi192EEENS7_ILi160EEENS7_ILi64EEEEEELi64ENS_12float_e4m3_tEfNS_4arch4Sm90ELb0ELb1ELb0ELb1ELb0ELb1ELb0ELb1ELb1ELb1ELb0ELb0EEENS1_21CollectiveEpilogueFwdINS6_IJSA_SC_SB_EEES9_NS_10bfloat16_tESG_Li384ELb1ELb1ELb0ELb1EEENS1_36VarlenDynamicPersistentTileSchedulerILi192ELi160ELi384ELi128ELb0ELb1ELb1ELb1ELb0ELb1EEEEEEEEEvNT_6ParamsE --------------------------
	.section	.text._ZN7cutlass13device_kernelIN5flash11enable_sm90INS1_16FlashAttnFwdSm90INS1_25CollectiveMainloopFwdSm90ILi2EN4cute5tupleIJNS5_1CILi1EEES8_S8_EEENS6_IJNS7_ILi192EEENS7_ILi160EEENS7_ILi64EEEEEELi64ENS_12float_e4m3_tEfNS_4arch4Sm90ELb0ELb1ELb0ELb1ELb0ELb1ELb0ELb1ELb1ELb1ELb0ELb0EEENS1_21CollectiveEpilogueFwdINS6_IJSA_SC_SB_EEES9_NS_10bfloat16_tESG_Li384ELb1ELb1ELb0ELb1EEENS1_36VarlenDynamicPersistentTileSchedulerILi192ELi160ELi384ELi128ELb0ELb1ELb1ELb1ELb0ELb1EEEEEEEEEvNT_6ParamsE,"ax",@progbits
	.align	128
.text._ZN7cutlass13device_kernelIN5flash11enable_sm90INS1_16FlashAttnFwdSm90INS1_25CollectiveMainloopFwdSm90ILi2EN4cute5tupleIJNS5_1CILi1EEES8_S8_EEENS6_IJNS7_ILi192EEENS7_ILi160EEENS7_ILi64EEEEEELi64ENS_12float_e4m3_tEfNS_4arch4Sm90ELb0ELb1ELb0ELb1ELb0ELb1ELb0ELb1ELb1ELb1ELb0ELb0EEENS1_21CollectiveEpilogueFwdINS6_IJSA_SC_SB_EEES9_NS_10bfloat16_tESG_Li384ELb1ELb1ELb0ELb1EEENS1_36VarlenDynamicPersistentTileSchedulerILi192ELi160ELi384ELi128ELb0ELb1ELb1ELb1ELb0ELb1EEEEEEEEEvNT_6ParamsE:
        .type           _ZN7cutlass13device_kernelIN5flash11enable_sm90INS1_16FlashAttnFwdSm90INS1_25CollectiveMainloopFwdSm90ILi2EN4cute5tupleIJNS5_1CILi1EEES8_S8_EEENS6_IJNS7_ILi192EEENS7_ILi160EEENS7_ILi64EEEEEELi64ENS_12float_e4m3_tEfNS_4arch4Sm90ELb0ELb1ELb0ELb1ELb0ELb1ELb0ELb1ELb1ELb1ELb0ELb0EEENS1_21CollectiveEpilogueFwdINS6_IJSA_SC_SB_EEES9_NS_10bfloat16_tESG_Li384ELb1ELb1ELb0ELb1EEENS1_36VarlenDynamicPersistentTileSchedulerILi192ELi160ELi384ELi128ELb0ELb1ELb1ELb1ELb0ELb1EEEEEEEEEvNT_6ParamsE,@function
        .size           _ZN7cutlass13device_kernelIN5flash11enable_sm90INS1_16FlashAttnFwdSm90INS1_25CollectiveMainloopFwdSm90ILi2EN4cute5tupleIJNS5_1CILi1EEES8_S8_EEENS6_IJNS7_ILi192EEENS7_ILi160EEENS7_ILi64EEEEEELi64ENS_12float_e4m3_tEfNS_4arch4Sm90ELb0ELb1ELb0ELb1ELb0ELb1ELb0ELb1ELb1ELb1ELb0ELb0EEENS1_21CollectiveEpilogueFwdINS6_IJSA_SC_SB_EEES9_NS_10bfloat16_tESG_Li384ELb1ELb1ELb0ELb1EEENS1_36VarlenDynamicPersistentTileSchedulerILi192ELi160ELi384ELi128ELb0ELb1ELb1ELb1ELb0ELb1EEEEEEEEEvNT_6ParamsE,(.L_x_2202 - _ZN7cutlass13device_kernelIN5flash11enable_sm90INS1_16FlashAttnFwdSm90INS1_25CollectiveMainloopFwdSm90ILi2EN4cute5tupleIJNS5_1CILi1EEES8_S8_EEENS6_IJNS7_ILi192EEENS7_ILi160EEENS7_ILi64EEEEEELi64ENS_12float_e4m3_tEfNS_4arch4Sm90ELb0ELb1ELb0ELb1ELb0ELb1ELb0ELb1ELb1ELb1ELb0ELb0EEENS1_21CollectiveEpilogueFwdINS6_IJSA_SC_SB_EEES9_NS_10bfloat16_tESG_Li384ELb1ELb1ELb0ELb1EEENS1_36VarlenDynamicPersistentTileSchedulerILi192ELi160ELi384ELi128ELb0ELb1ELb1ELb1ELb0ELb1EEEEEEEEEvNT_6ParamsE)
        .other          _ZN7cutlass13device_kernelIN5flash11enable_sm90INS1_16FlashAttnFwdSm90INS1_25CollectiveMainloopFwdSm90ILi2EN4cute5tupleIJNS5_1CILi1EEES8_S8_EEENS6_IJNS7_ILi192EEENS7_ILi160EEENS7_ILi64EEEEEELi64ENS_12float_e4m3_tEfNS_4arch4Sm90ELb0ELb1ELb0ELb1ELb0ELb1ELb0ELb1ELb1ELb1ELb0ELb0EEENS1_21CollectiveEpilogueFwdINS6_IJSA_SC_SB_EEES9_NS_10bfloat16_tESG_Li384ELb1ELb1ELb0ELb1EEENS1_36VarlenDynamicPersistentTileSchedulerILi192ELi160ELi384ELi128ELb0ELb1ELb1ELb1ELb0ELb1EEEEEEEEEvNT_6ParamsE,@"STO_CUDA_ENTRY STV_DEFAULT"
_ZN7cutlass13device_kernelIN5flash11enable_sm90INS1_16FlashAttnFwdSm90INS1_25CollectiveMainloopFwdSm90ILi2EN4cute5tupleIJNS5_1CILi1EEES8_S8_EEENS6_IJNS7_ILi192EEENS7_ILi160EEENS7_ILi64EEEEEELi64ENS_12float_e4m3_tEfNS_4arch4Sm90ELb0ELb1ELb0ELb1ELb0ELb1ELb0ELb1ELb1ELb1ELb0ELb0EEENS1_21CollectiveEpilogueFwdINS6_IJSA_SC_SB_EEES9_NS_10bfloat16_tESG_Li384ELb1ELb1ELb0ELb1EEENS1_36VarlenDynamicPersistentTileSchedulerILi192ELi160ELi384ELi128ELb0ELb1ELb1ELb1ELb0ELb1EEEEEEEEEvNT_6ParamsE:
        /* <DEDUP_REMOVED lines=23> */
.L_x_1084:
[----:B------:R-:W-:Y:S05]  /*0170*/  BSYNC B0 ;  /* 0x0000000000007941 */ /* 0x000fea0003800000 */
.L_x_1083:
[----:B------:R-:W-:Y:S01]  /*0180*/  VOTEU.ANY UP0, P0 ;  /* 0x00000000003f7886 */ /* 0x000fe20000000100 */
[----:B------:R-:W0:Y:S01]  /*0190*/  SHFL.IDX PT, R2, R0, RZ, 0x1f ;  /* 0x00001fff00027589 */ /* 0x000e2200000e0000 */
[----:B------:R-:W-:Y:S01]  /*01a0*/  UMOV UR4, 0x80 ;  /* 0x0000008000047882 */ /* 0x000fe20000000000 */
[----:B------:R-:W-:Y:S01]  /*01b0*/  UMOV UR7, 0x180 ;  /* 0x0000018000077882 */ /* 0x000fe20000000000 */
[----:B------:R-:W-:Y:S01]  /*01c0*/  VOTEU.ANY UP1, P0 ;  /* 0x00000000003f7886 */ /* 0x000fe20000020100 */
[----:B------:R-:W1:Y:S01]  /*01d0*/  @UP0 S2UR UR8, SR_CgaCtaId ;  /* 0x00000000000809c3 */ /* 0x000e620000008800 */
[----:B------:R-:W-:Y:S01]  /*01e0*/  @UP0 UMOV UR6, 0x400 ;  /* 0x0000040000060882 */ /* 0x000fe20000000000 */
[----:B------:R-:W-:-:S04]  /*01f0*/  @UP0 UIADD3 UR4, -UR4, 0x100000, URZ ;  /* 0x0010000004040890 */ /* 0x000fc8000fffe13f */
[----:B------:R-:W-:Y:S02]  /*0200*/  @UP0 USHF.L.U32 UR5, UR4, 0xb, URZ ;  /* 0x0000000b04050899 */ /* 0x000fe4000800063f */
[----:B------:R-:W-:Y:S01]  /*0210*/  @UP0 USHF.L.U32 UR4, UR4, 0x1, URZ ;  /* 0x0000000104040899 */ /* 0x000fe2000800063f */
[----:B0-----:R-:W-:Y:S02]  /*0220*/  ISETP.NE.AND P1, PT, R2, RZ, PT ;  /* 0x000000ff0200720c */ /* 0x001fe40003f25270 */
[----:B------:R-:W-:Y:S01]  /*0230*/  SHF.R.U32.HI R2, RZ, 0x7, R3 ;  /* 0x00000007ff027819 */ /* 0x000fe20000011603 */
[----:B-1----:R-:W-:Y:S02]  /*0240*/  @UP0 ULEA UR8, UR8, UR6, 0x18 ;  /* 0x0000000608080291 */ /* 0x002fe4000f8ec03f */
[----:B------:R-:W-:-:S04]  /*0250*/  @UP0 UIADD3 UR6, -UR7, 0x100000, URZ ;  /* 0x0010000007060890 */ /* 0x000fc8000fffe13f */
[----:B------:R-:W-:Y:S02]  /*0260*/  @UP0 USHF.L.U32 UR7, UR6, 0xb, URZ ;  /* 0x0000000b06070899 */ /* 0x000fe4000800063f */
[----:B------:R-:W-:Y:S01]  /*0270*/  @UP0 USHF.L.U32 UR6, UR6, 0x1, URZ ;  /* 0x0000000106060899 */ /* 0x000fe2000800063f */
[----:B------:R-:W-:Y:S01]  /*0280*/  VOTEU.ANY UP0, P0 ;  /* 0x00000000003f7886 */ /* 0x000fe20000000100 */
[----:B------:R-:W0:Y:S04]  /*0290*/  SHFL.IDX PT, R2, R2, RZ, 0x1f ;  /* 0x00001fff02027589 */ /* 0x000e2800000e0000 */
[----:B------:R-:W1:Y:S02]  /*02a0*/  FENCE.VIEW.ASYNC.S ;  /* 0x00000000000073c6 */ /* 0x000e640000000000 */
[----:B-1----:R1:W2:Y:S04]  /*02b0*/  @UP0 SYNCS.EXCH.64 URZ, [UR8+0x13200], UR4 ;  /* 0x01320004083f05b2 */ /* 0x0022a80008000100 */
[----:B------:R1:W3:Y:S01]  /*02c0*/  @UP1 SYNCS.EXCH.64 URZ, [UR8+0x13220], UR6 ;  /* 0x01322006083f15b2 */ /* 0x0002e20008000100 */
[----:B------:R-:W-:Y:S05]  /*02d0*/  @P1 BRA `(.L_x_1085) ;  /* 0x0000000000481947 */ /* 0x000fea0003800000 */
[----:B-1----:R-:W1:Y:S01]  /*02e0*/  S2UR UR5, SR_CgaCtaId ;  /* 0x00000000000579c3 */ /* 0x002e620000008800 */
[----:B------:R-:W-:Y:S01]  /*02f0*/  UMOV UR4, 0x400 ;  /* 0x0000040000047882 */ /* 0x000fe20000000000 */
[----:B------:R-:W-:Y:S01]  /*0300*/  UMOV UR6, 0x1 ;  /* 0x0000000100067882 */ /* 0x000fe20000000000 */
[----:B------:R-:W-:Y:S01]  /*0310*/  UMOV UR7, 0x3 ;  /* 0x0000000300077882 */ /* 0x000fe20000000000 */
[----:B------:R-:W-:Y:S01]  /*0320*/  ELECT P0, URZ, PT ;  /* 0x00000000003f782f */ /* 0x000fe20003800000 */
[----:B-1----:R-:W-:Y:S02]  /*0330*/  ULEA UR8, UR5, UR4, 0x18 ;  /* 0x0000000405087291 */ /* 0x002fe4000f8ec03f */
[----:B------:R-:W-:-:S04]  /*0340*/  UIADD3 UR4, -UR6, 0x100000, URZ ;  /* 0x0010000006047890 */ /* 0x000fc8000fffe13f */
[----:B------:R-:W-:Y:S02]  /*0350*/  USHF.L.U32 UR5, UR4, 0xb, URZ ;  /* 0x0000000b04057899 */ /* 0x000fe4000800063f */
[----:B------:R-:W-:Y:S02]  /*0360*/  USHF.L.U32 UR4, UR4, 0x1, URZ ;  /* 0x0000000104047899 */ /* 0x000fe4000800063f */
[----:B------:R-:W-:-:S04]  /*0370*/  UIADD3 UR6, -UR7, 0x100000, URZ ;  /* 0x0010000007067890 */ /* 0x000fc8000fffe13f */
[----:B------:R-:W-:Y:S02]  /*0380*/  USHF.L.U32 UR7, UR6, 0xb, URZ ;  /* 0x0000000b06077899 */ /* 0x000fe4000800063f */
[----:B------:R-:W-:Y:S01]  /*0390*/  USHF.L.U32 UR6, UR6, 0x1, URZ ;  /* 0x0000000106067899 */ /* 0x000fe2000800063f */
[----:B------:R-:W1:Y:S03]  /*03a0*/  FENCE.VIEW.ASYNC.S ;  /* 0x00000000000073c6 */ /* 0x000e660000000000 */
[----:B-1----:R4:W1:Y:S08]  /*03b0*/  SYNCS.EXCH.64 URZ, [UR8+0x13230], UR4 ;  /* 0x01323004083f75b2 */ /* 0x0028700008000100 */
[----:B------:R4:W0:Y:S01]  /*03c0*/  SYNCS.EXCH.64 URZ, [UR8+0x13240], UR6 ;  /* 0x01324006083f75b2 */ /* 0x0008220008000100 */
[----:B------:R4:W0:Y:S01]  /*03d0*/  SYNCS.EXCH.64 URZ, [UR8+0x13238], UR4 ;  /* 0x01323804083f75b2 */ /* 0x0008220008000100 */
[----:B------:R4:W0:Y:S02]  /*03e0*/  SYNCS.EXCH.64 URZ, [UR8+0x13248], UR6 ;  /* 0x01324806083f75b2 */ /* 0x0008240008000100 */
[----:B----4-:R-:W-:Y:S01]  /*03f0*/  NOP ;  /* 0x0000000000007918 */ /* 0x010fe20000000000 */
.L_x_1085:
[----:B------:R-:W4:Y:S01]  /*0400*/  SHFL.IDX PT, R3, R0, RZ, 0x1f ;  /* 0x00001fff00037589 */ /* 0x000f2200000e0000 */
[----:B------:R-:W-:Y:S01]  /*0410*/  NOP ;  /* 0x0000000000007918 */ /* 0x000fe20000000000 */
[----:B----4-:R-:W-:-:S13]  /*0420*/  ISETP.NE.AND P0, PT, R3, RZ, PT ;  /* 0x000000ff0300720c */ /* 0x010fda0003f05270 */
        /* <DEDUP_REMOVED lines=19> */
.L_x_1086:
[----:B------:R-:W4:Y:S01]  /*0560*/  SHFL.IDX PT, R3, R0, RZ, 0x1f ;  /* 0x00001fff00037589 */ /* 0x000f2200000e0000 */
[----:B------:R-:W-:Y:S01]  /*0570*/  NOP ;  /* 0x0000000000007918 */ /* 0x000fe20000000000 */
[----:B----4-:R-:W-:-:S13]  /*0580*/  ISETP.NE.AND P0, PT, R3, RZ, PT ;  /* 0x000000ff0300720c */ /* 0x010fda0003f05270 */
[----:B------:R-:W-:Y:S05]  /*0590*/  @P0 BRA `(.L_x_1087) ;  /* 0x0000000000380947 */ /* 0x000fea0003800000 */
[----:B-1----:R-:W1:Y:S01]  /*05a0*/  S2UR UR5, SR_CgaCtaId ;  /* 0x00000000000579c3 */ /* 0x002e620000008800 */
[----:B------:R-:W-:Y:S01]  /*05b0*/  UMOV UR4, 0x400 ;  /* 0x0000040000047882 */ /* 0x000fe20000000000 */
[----:B------:R-:W-:Y:S01]  /*05c0*/  UMOV UR7, 0x1 ;  /* 0x0000000100077882 */ /* 0x000fe20000000000 */
[----:B------:R-:W-:Y:S01]  /*05d0*/  ELECT P0, URZ, PT ;  /* 0x00000000003f782f */ /* 0x000fe20003800000 */
[----:B-1----:R-:W-:Y:S02]  /*05e0*/  ULEA UR6, UR5, UR4, 0x18 ;  /* 0x0000000405067291 */ /* 0x002fe4000f8ec03f */
[----:B------:R-:W-:-:S04]  /*05f0*/  UIADD3 UR4, -UR7, 0x100000, URZ ;  /* 0x0010000007047890 */ /* 0x000fc8000fffe13f */
[----:B------:R-:W-:Y:S02]  /*0600*/  USHF.L.U32 UR5, UR4, 0xb, URZ ;  /* 0x0000000b04057899 */ /* 0x000fe4000800063f */
[----:B------:R-:W-:Y:S01]  /*0610*/  USHF.L.U32 UR4, UR4, 0x1, URZ ;  /* 0x0000000104047899 */ /* 0x000fe2000800063f */
[----:B------:R-:W1:Y:S11]  /*0620*/  FENCE.VIEW.ASYNC.S ;  /* 0x00000000000073c6 */ /* 0x000e760000000000 */
[----:B-1----:R4:W1:Y:S01]  /*0630*/  SYNCS.EXCH.64 URZ, [UR6+0x13270], UR4 ;  /* 0x01327004063f75b2 */ /* 0x0028620008000100 */
[----:B------:R4:W0:Y:S01]  /*0640*/  SYNCS.EXCH.64 URZ, [UR6+0x13280], UR4 ;  /* 0x01328004063f75b2 */ /* 0x0008220008000100 */
[----:B------:R4:W0:Y:S01]  /*0650*/  SYNCS.EXCH.64 URZ, [UR6+0x13278], UR4 ;  /* 0x01327804063f75b2 */ /* 0x0008220008000100 */
[----:B------:R4:W0:Y:S02]  /*0660*/  SYNCS.EXCH.64 URZ, [UR6+0x13288], UR4 ;  /* 0x01328804063f75b2 */ /* 0x0008240008000100 */
[----:B----4-:R-:W-:Y:S01]  /*0670*/  NOP ;  /* 0x0000000000007918 */ /* 0x010fe20000000000 */
.L_x_1087:
        /* <DEDUP_REMOVED lines=22> */
.L_x_1088:
        /* <DEDUP_REMOVED lines=22> */
.L_x_1089:
[----:B0-----:R-:W-:Y:S01]  /*0940*/  ISETP.NE.AND P0, PT, R2, RZ, PT ;  /* 0x000000ff0200720c */ /* 0x001fe20003f05270 */
[----:B------:R-:W-:Y:S01]  /*0950*/  IMAD.MOV.U32 R2, RZ, RZ, 0x1 ;  /* 0x00000001ff027424 */ /* 0x000fe200078e00ff */
[----:B------:R-:W-:Y:S01]  /*0960*/  NOP ;  /* 0x0000000000007918 */ /* 0x000fe20000000000 */
[----:B------:R-:W-:Y:S01]  /*0970*/  ULDC.64 UR40, c[0x0][0x208] ;  /* 0x0000820000287ab9 */ /* 0x000fe20000000a00 */
[----:B------:R-:W-:Y:S02]  /*0980*/  BSSY B8, `(.L_x_1090) ;  /* 0x0001f74000087945 */ /* 0x000fe40003800000 */
[----:B------:R-:W-:-:S05]  /*0990*/  SEL R2, R2, 0x2, !P0 ;  /* 0x0000000202027807 */ /* 0x000fca0004000000 */
[----:B------:R0:W-:Y:S01]  /*09a0*/  STL [R1+0x34], R2 ;  /* 0x0000340201007387 */ /* 0x0001e20000100800 */
[----:B-123--:R-:W-:Y:S06]  /*09b0*/  BAR.SYNC.DEFER_BLOCKING 0x0 ;  /* 0x0000000000007b1d */ /* 0x00efec0000010000 */
[----:B------:R-:W-:Y:S05]  /*09c0*/  @!P0 BRA `(.L_x_1091) ;  /* 0x0000019000988947 */ /* 0x000fea0003800000 */
.L_x_1092:
[----:B------:R-:W-:-:S08]  /*09d0*/  NOP ;  /* 0x0000000000007918 */ /* 0x000fd00000000000 */
[----:B------:R-:W1:Y:S02]  /*09e0*/  USETMAXREG.TRY_ALLOC.CTAPOOL UP0, 0xa0 ;  /* 0x000000a0000079c8 */ /* 0x000e640008000600 */
[----:B-1----:R-:W-:-:S13]  /*09f0*/  PLOP3.LUT P0, PT, PT, PT, UP0, 0x80, 0x0 ;  /* 0x000000000000781c */ /* 0x002fda0003f0f008 */
[----:B------:R-:W-:Y:S05]  /*0a00*/  @!P0 BRA `(.L_x_1092) ;  /* 0xfffffffc00f08947 */ /* 0x000fea000383ffff */
[----:B------:R-:W1:Y:S08]  /*0a10*/  S2UR UR4, SR_CgaCtaId ;  /* 0x00000000000479c3 */ /* 0x000e700000008800 */
[----:B------:R-:W-:Y:S06]  /*0a20*/  BAR.ARV 0x8, 0x200 ;  /* 0x0208000000007b1d */ /* 0x000fec0000002000 */
[----:B------:R-:W-:-:S02]  /*0a30*/  MOV R17, 0x400 ;  /* 0x0000040000117802 */ /* 0x000fc40000000f00 */
[----:B------:R-:W-:Y:S01]  /*0a40*/  BAR.SYNC.DEFER_BLOCKING 0x5, 0x200 ;  /* 0x0148000000007b1d */ /* 0x000fe20000010000 */
[----:B-1----:R-:W-:-:S05]  /*0a50*/  IMAD.U32 R0, RZ, RZ, UR4 ;  /* 0x00000004ff007e24 */ /* 0x002fca000f8e00ff */
[----:B------:R-:W-:Y:S01]  /*0a60*/  ULDC UR4, c[0x0][0xc3c] ;  /* 0x00030f0000047ab9 */ /* 0x000fe20000000800 */
[----:B------:R-:W-:Y:S01]  /*0a70*/  LEA R17, R0, R17, 0x18 ;  /* 0x0000001100117211 */ /* 0x000fe200078ec0ff */
[----:B------:R-:W-:Y:S04]  /*0a80*/  STL [R1+0x30], R0 ;  /* 0x0000300001007387 */ /* 0x000fe80000100800 */
[----:B------:R-:W1:Y:S01]  /*0a90*/  LDS.128 R12, [R17+0x132d0] ;  /* 0x0132d000110c7984 */ /* 0x000e620000000c00 */
[----:B------:R-:W-:Y:S06]  /*0aa0*/  BAR.ARV 0x4, 0x200 ;  /* 0x0108000000007b1d */ /* 0x000fec0000002000 */
[----:B-1----:R-:W-:-:S13]  /*0ab0*/  ISETP.GE.AND P0, PT, R15, UR4, PT ;  /* 0x000000040f007c0c */ /* 0x002fda000bf06270 */
[----:B------:R-:W-:Y:S05]  /*0ac0*/  @P0 BRA `(.L_x_1093) ;  /* 0x000001f4007c0947 */ /* 0x000fea0003800000 */
[----:B------:R-:W2:Y:S01]  /*0ad0*/  LDL.LU R18, [R1+0x34] ;  /* 0x0000340001127983 */ /* 0x000ea20000300800 */
[----:B------:R-:W1:Y:S02]  /*0ae0*/  S2R R0, SR_TID.X ;  /* 0x0000000000007919 */ /* 0x000e640000002100 */
[----:B-1----:R-:W-:-:S05]  /*0af0*/  VIADD R0, R0, 0xffffff80 ;  /* 0xffffff8000007836 */ /* 0x002fca0000000000 */
[----:B------:R-:W-:-:S04]  /*0b00*/  SHF.R.S32.HI R3, RZ, 0x1f, R0 ;  /* 0x0000001fff037819 */ /* 0x000fc80000011400 */
[CC--:B0-----:R-:W-:Y:S02]  /*0b10*/  LEA.HI R2, R3.reuse, R0.reuse, RZ, 0x7 ;  /* 0x0000000003027211 */ /* 0x0c1fe400078f38ff */
[-C--:B------:R-:W-:Y:S02]  /*0b20*/  LEA.HI R4, R0, R0.reuse, RZ, 0x1 ;  /* 0x0000000000047211 */ /* 0x080fe400078f08ff */
[----:B------:R-:W-:Y:S02]  /*0b30*/  LOP3.LUT R9, R2, 0xffffff80, RZ, 0xc0, !PT ;  /* 0xffffff8002097812 */ /* 0x000fe400078ec0ff */
[----:B------:R-:W-:Y:S02]  /*0b40*/  LEA.HI R6, R3, R0, RZ, 0x2 ;  /* 0x0000000003067211 */ /* 0x000fe400078f10ff */
[----:B------:R-:W-:Y:S01]  /*0b50*/  LOP3.LUT R5, R4, 0xfffffffe, RZ, 0xc0, !PT ;  /* 0xfffffffe04057812 */ /* 0x000fe200078ec0ff */
[----:B------:R-:W-:Y:S01]  /*0b60*/  IMAD.IADD R9, R0, 0x1, -R9 ;  /* 0x0000000100097824 */ /* 0x000fe200078e0a09 */
[----:B------:R-:W-:-:S02]  /*0b70*/  LOP3.LUT R11, R6, 0xfffffffc, RZ, 0xc0, !PT ;  /* 0xfffffffc060b7812 */ /* 0x000fc400078ec0ff */
[----:B------:R-:W-:Y:S01]  /*0b80*/  LEA.HI R7, R3, R0, RZ, 0x4 ;  /* 0x0000000003077211 */ /* 0x000fe200078f20ff */
[C---:B------:R-:W-:Y:S01]  /*0b90*/  IMAD.IADD R5, R0.reuse, 0x1, -R5 ;  /* 0x0000000100057824 */ /* 0x040fe200078e0a05 */
[----:B------:R-:W-:Y:S01]  /*0ba0*/  SHF.R.S32.HI R8, RZ, 0x1f, R9 ;  /* 0x0000001fff087819 */ /* 0x000fe20000011409 */
[----:B------:R-:W-:Y:S01]  /*0bb0*/  IMAD.IADD R16, R0, 0x1, -R11 ;  /* 0x0000000100107824 */ /* 0x000fe200078e0a0b */
[--C-:B------:R-:W-:Y:S02]  /*0bc0*/  SHF.R.S32.HI R0, RZ, 0x2, R6.reuse ;  /* 0x00000002ff007819 */ /* 0x100fe40000011406 */
[----:B------:R-:W-:Y:S02]  /*0bd0*/  SHF.R.S32.HI R3, RZ, 0x1f, R6 ;  /* 0x0000001fff037819 */ /* 0x000fe40000011406 */
[----:B------:R-:W-:Y:S02]  /*0be0*/  LEA.HI R10, R8, R9, RZ, 0x2 ;  /* 0x00000009080a7211 */ /* 0x000fe400078f10ff */
[----:B------:R-:W-:-:S02]  /*0bf0*/  SHF.R.S32.HI R20, RZ, 0x1, R4 ;  /* 0x00000001ff147819 */ /* 0x000fc40000011404 */
[----:B------:R-:W-:Y:S02]  /*0c00*/  LEA.HI R3, R3, R0, RZ, 0x2 ;  /* 0x0000000003037211 */ /* 0x000fe400078f10ff */
[--C-:B------:R-:W-:Y:S02]  /*0c10*/  SHF.R.S32.HI R12, RZ, 0x2, R10.reuse ;  /* 0x00000002ff0c7819 */ /* 0x100fe4000001140a */
[----:B------:R-:W-:Y:S02]  /*0c20*/  SHF.R.S32.HI R19, RZ, 0x1f, R10 ;  /* 0x0000001fff137819 */ /* 0x000fe4000001140a */
[----:B------:R-:W-:Y:S02]  /*0c30*/  SHF.R.S32.HI R2, RZ, 0x7, R2 ;  /* 0x00000007ff027819 */ /* 0x000fe40000011402 */
[----:B------:R-:W-:Y:S02]  /*0c40*/  LEA.HI R4, R4, R20, RZ, 0x1 ;  /* 0x0000001404047211 */ /* 0x000fe400078f08ff */
[----:B------:R-:W-:-:S02]  /*0c50*/  LOP3.LUT R3, R3, 0xfffffffc, RZ, 0xc0, !PT ;  /* 0xfffffffc03037812 */ /* 0x000fc400078ec0ff */
[----:B------:R-:W-:Y:S01]  /*0c60*/  LEA.HI R19, R19, R12, RZ, 0x3 ;  /* 0x0000000c13137211 */ /* 0x000fe200078f18ff */
[----:B------:R-:W-:Y:S01]  /*0c70*/  IMAD.HI R6, R2, 0x55555556, RZ ;  /* 0x5555555602067827 */ /* 0x000fe200078e02ff */
[----:B------:R-:W-:Y:S02]  /*0c80*/  LOP3.LUT R4, R4, 0x3fffffe, RZ, 0xc0, !PT ;  /* 0x03fffffe04047812 */ /* 0x000fe400078ec0ff */
[----:B------:R-:W-:Y:S01]  /*0c90*/  LOP3.LUT R19, R19, 0xfffffff8, RZ, 0xc0, !PT ;  /* 0xfffffff813137812 */ /* 0x000fe200078ec0ff */
[----:B------:R-:W-:Y:S01]  /*0ca0*/  IMAD.IADD R3, R0, 0x1, -R3 ;  /* 0x0000000100037824 */ /* 0x000fe200078e0a03 */
[----:B------:R-:W-:Y:S01]  /*0cb0*/  LEA.HI R8, R8, R9, RZ, 0x5 ;  /* 0x0000000908087211 */ /* 0x000fe200078f28ff */
[----:B------:R-:W-:Y:S01]  /*0cc0*/  IMAD.IADD R4, R20, 0x1, -R4 ;  /* 0x0000000114047824 */ /* 0x000fe200078e0a04 */
[----:B------:R-:W-:Y:S01]  /*0cd0*/  SHF.R.S32.HI R7, RZ, 0x4, R7 ;  /* 0x00000004ff077819 */ /* 0x000fe20000011407 */
[----:B------:R-:W-:Y:S01]  /*0ce0*/  IMAD.SHL.U32 R3, R3, 0x80, RZ ;  /* 0x0000008003037824 */ /* 0x000fe200078e00ff */
[----:B------:R-:W-:Y:S01]  /*0cf0*/  LEA.HI R11, R6, R6, RZ, 0x1 ;  /* 0x00000006060b7211 */ /* 0x000fe200078f08ff */
[----:B------:R-:W-:Y:S01]  /*0d00*/  IMAD.IADD R19, R12, 0x1, -R19 ;  /* 0x000000010c137824 */ /* 0x000fe200078e0a13 */
[----:B------:R-:W-:-:S02]  /*0d10*/  LEA.HI R0, R16, R16, RZ, 0x1 ;  /* 0x0000001010007211 */ /* 0x000fc400078f08ff */
[----:B------:R-:W-:Y:S01]  /*0d20*/  SHF.R.S32.HI R8, RZ, 0x5, R8 ;  /* 0x00000005ff087819 */ /* 0x000fe20000011408 */
[----:B------:R-:W-:Y:S01]  /*0d30*/  IMAD R4, R7, 0x8, R4 ;  /* 0x0000000807047824 */ /* 0x000fe200078e0204 */
[----:B------:R-:W-:Y:S01]  /*0d40*/  LOP3.LUT R7, R0, 0x1ffffffe, RZ, 0xc0, !PT ;  /* 0x1ffffffe00077812 */ /* 0x000fe200078ec0ff */
[----:B------:R-:W-:Y:S01]  /*0d50*/  IMAD.SHL.U32 R156, R5, 0x10, RZ ;  /* 0x00000010059c7824 */ /* 0x000fe200078e00ff */
[----:B------:R-:W-:Y:S01]  /*0d60*/  LOP3.LUT R6, R3, 0x180, RZ, 0xc0, !PT ;  /* 0x0000018003067812 */ /* 0x000fe200078ec0ff */
[----:B------:R-:W-:Y:S01]  /*0d70*/  IMAD R11, R11, -0x3, R2 ;  /* 0xfffffffd0b0b7824 */ /* 0x000fe200078e0202 */
[----:B------:R-:W-:Y:S01]  /*0d80*/  LOP3.LUT R10, R10, 0x7ffffffc, RZ, 0xc0, !PT ;  /* 0x7ffffffc0a0a7812 */ /* 0x000fe200078ec0ff */
[----:B------:R-:W-:Y:S01]  /*0d90*/  IMAD R8, R8, 0x10, R19 ;  /* 0x0000001008087824 */ /* 0x000fe200078e0213 */
[----:B------:R-:W-:Y:S01]  /*0da0*/  LOP3.LUT R0, R6, 0x10, R156, 0xf8, !PT ;  /* 0x0000001006007812 */ /* 0x000fe200078ef89c */
[----:B------:R-:W-:Y:S01]  /*0db0*/  IMAD.IADD R7, R16, 0x1, -R7 ;  /* 0x0000000110077824 */ /* 0x000fe200078e0a07 */
[----:B------:R-:W-:Y:S01]  /*0dc0*/  SHF.R.U32.HI R3, RZ, 0x3, R6 ;  /* 0x00000003ff037819 */ /* 0x000fe20000011606 */
[----:B------:R-:W-:Y:S01]  /*0dd0*/  IMAD R8, R11, 0x40, R8 ;  /* 0x000000400b087824 */ /* 0x000fe200078e0208 */
[----:B------:R-:W-:Y:S01]  /*0de0*/  LOP3.LUT R2, R6, 0x30, R156, 0xf8, !PT ;  /* 0x0000003006027812 */ /* 0x000fe200078ef89c */
[----:B------:R0:W-:Y:S01]  /*0df0*/  STL [R1+0x44], R6 ;  /* 0x0000440601007387 */ /* 0x0001e20000100800 */
[----:B------:R-:W-:-:S02]  /*0e00*/  LOP3.LUT R0, R0, R3, RZ, 0x3c, !PT ;  /* 0x0000000300007212 */ /* 0x000fc400078e3cff */
[----:B------:R-:W-:Y:S01]  /*0e10*/  LOP3.LUT R2, R2, R3, RZ, 0x3c, !PT ;  /* 0x0000000302027212 */ /* 0x000fe200078e3cff */
[----:B------:R-:W-:Y:S02]  /*0e20*/  IMAD R3, R7, 0x8, R8 ;  /* 0x0000000807037824 */ /* 0x000fe400078e0208 */
[----:B0-----:R-:W-:-:S05]  /*0e30*/  IMAD.IADD R6, R9, 0x1, -R10 ;  /* 0x0000000109067824 */ /* 0x001fca00078e0a0a */
[----:B------:R0:W-:Y:S04]  /*0e40*/  STL [R1+0x38], R6 ;  /* 0x0000380601007387 */ /* 0x0001e80000100800 */
[----:B------:R-:W-:Y:S04]  /*0e50*/  STL [R1+0x24], R13 ;  /* 0x0000240d01007387 */ /* 0x000fe80000100800 */
[----:B------:R2:W-:Y:S04]  /*0e60*/  STL [R1+0x3c], R3 ;  /* 0x00003c0301007387 */ /* 0x0005e80000100800 */
[----:B------:R-:W-:Y:S04]  /*0e70*/  STL [R1+0x28], R14 ;  /* 0x0000280e01007387 */ /* 0x000fe80000100800 */
[----:B------:R-:W-:Y:S04]  /*0e80*/  STL [R1+0x2c], R15 ;  /* 0x00002c0f01007387 */ /* 0x000fe80000100800 */
[----:B------:R-:W-:Y:S01]  /*0e90*/  STL [R1+0x54], RZ ;  /* 0x000054ff01007387 */ /* 0x000fe20000100800 */
[----:B0-----:R-:W-:-:S02]  /*0ea0*/  IMAD.SHL.U32 R6, R5, 0x8, RZ ;  /* 0x0000000805067824 */ /* 0x001fc400078e00ff */
[----:B------:R-:W-:Y:S01]  /*0eb0*/  IMAD.MOV.U32 R23, RZ, RZ, RZ ;  /* 0x000000ffff177224 */ /* 0x000fe200078e00ff */
[----:B--2---:R-:W-:-:S05]  /*0ec0*/  LOP3.LUT R3, R18, 0x1, RZ, 0xfc, !PT ;  /* 0x0000000112037812 */ /* 0x004fca00078efcff */
[----:B------:R0:W-:Y:S02]  /*0ed0*/  STL [R1+0x10], R3 ;  /* 0x0000100301007387 */ /* 0x0001e40000100800 */
[----:B0-----:R-:W-:Y:S02]  /*0ee0*/  IMAD.SHL.U32 R3, R4, 0x40, RZ ;  /* 0x0000004004037824 */ /* 0x001fe400078e00ff */
[----:B------:R0:W-:Y:S02]  /*0ef0*/  STL [R1+0x18], RZ ;  /* 0x000018ff01007387 */ /* 0x0001e40000100800 */
[----:B------:R-:W-:Y:S01]  /*0f00*/  IMAD.IADD R4, R3, 0x1, R0 ;  /* 0x0000000103047824 */ /* 0x000fe200078e0200 */
[----:B------:R-:W-:Y:S01]  /*0f10*/  IADD3 R0, R17, R3, R2 ;  /* 0x0000000311007210 */ /* 0x000fe20007ffe002 */
[----:B------:R0:W-:Y:S04]  /*0f20*/  STL [R1+0x48], R3 ;  /* 0x0000480301007387 */ /* 0x0001e80000100800 */
[----:B------:R0:W-:Y:S04]  /*0f30*/  STL [R1], R6 ;  /* 0x0000000601007387 */ /* 0x0001e80000100800 */
[----:B------:R0:W-:Y:S04]  /*0f40*/  STL [R1+0x58], R0 ;  /* 0x0000580001007387 */ /* 0x0001e80000100800 */
[----:B------:R0:W-:Y:S01]  /*0f50*/  STL [R1+0x34], R4 ;  /* 0x0000340401007387 */ /* 0x0001e20000100800 */
[----:B------:R-:W-:-:S07]  /*0f60*/  CS2R R18, SRZ ;  /* 0x0000000000127805 */ /* 0x000fce000001ff00 */
.L_x_1268:
[----:B0-2--5:R-:W2:Y:S01]  /*0f70*/  LDL R27, [R1+0x2c] ;  /* 0x00002c00011b7983 */ /* 0x025ea20000100800 */
[----:B------:R-:W-:Y:S01]  /*0f80*/  ULDC.64 UR4, c[0x0][0xa28] ;  /* 0x00028a0000047ab9 */ /* 0x000fe20000000a00 */
[----:B0--3--:R-:W2:Y:S01]  /*0f90*/  LDC.64 R4, c[0x0][0xa08] ;  /* 0x00028200ff047b82 */ /* 0x009ea20000000a00 */
[----:B------:R-:W-:Y:S01]  /*0fa0*/  ISETP.NE.U32.AND P0, PT, RZ, UR4, PT ;  /* 0x00000004ff007c0c */ /* 0x000fe2000bf05070 */
[----:B------:R-:W3:Y:S01]  /*0fb0*/  LDL R26, [R1+0x28] ;  /* 0x00002800011a7983 */ /* 0x000ee20000100800 */
[----:B------:R-:W-:Y:S01]  /*0fc0*/  IMAD.MOV.U32 R0, RZ, RZ, RZ ;  /* 0x000000ffff007224 */ /* 0x000fe200078e00ff */
[----:B------:R-:W-:Y:S01]  /*0fd0*/  ULDC.64 UR6, c[0x0][0xa20] ;  /* 0x0002880000067ab9 */ /* 0x000fe20000000a00 */
[----:B------:R-:W-:Y:S01]  /*0fe0*/  ISETP.NE.AND.EX P0, PT, RZ, UR5, PT, P0 ;  /* 0x00000005ff007c0c */ /* 0x000fe2000bf05300 */
[----:B------:R-:W-:Y:S01]  /*0ff0*/  ULDC.64 UR4, c[0x0][0xa18] ;  /* 0x0002860000047ab9 */ /* 0x000fe20000000a00 */
[----:B------:R-:W-:Y:S01]  /*1000*/  IMAD.MOV.U32 R24, RZ, RZ, RZ ;  /* 0x000000ffff187224 */ /* 0x000fe200078e00ff */
[----:B------:R-:W-:-:S04]  /*1010*/  ISETP.NE.U32.AND P1, PT, RZ, UR4, PT ;  /* 0x00000004ff007c0c */ /* 0x000fc8000bf25070 */
[----:B------:R-:W-:Y:S01]  /*1020*/  ISETP.NE.AND.EX P1, PT, RZ, UR5, PT, P1 ;  /* 0x00000005ff007c0c */ /* 0x000fe2000bf25310 */
[----:B------:R-:W-:Y:S02]  /*1030*/  ULDC.64 UR4, c[0x0][0xa08] ;  /* 0x0002820000047ab9 */ /* 0x000fe40000000a00 */
[----:B------:R-:W-:-:S03]  /*1040*/  ISETP.NE.U32.AND P3, PT, RZ, UR4, PT ;  /* 0x00000004ff007c0c */ /* 0x000fc6000bf65070 */
[----:B------:R-:W0:Y:S08]  /*1050*/  @P0 LDC.64 R2, c[0x0][0xa28] ;  /* 0x00028a00ff020b82 */ /* 0x000e300000000a00 */
[----:B------:R-:W1:Y:S01]  /*1060*/  @P1 LDC.64 R6, c[0x0][0xa18] ;  /* 0x00028600ff061b82 */ /* 0x000e620000000a00 */
[----:B------:R-:W-:Y:S01]  /*1070*/  ULDC UR4, c[0x0][0x288] ;  /* 0x0000a20000047ab9 */ /* 0x000fe20000000800 */
[----:B------:R-:W-:Y:S01]  /*1080*/  ISETP.NE.AND.EX P3, PT, RZ, UR5, PT, P3 ;  /* 0x00000005ff007c0c */ /* 0x000fe2000bf65330 */
[----:B------:R-:W-:Y:S01]  /*1090*/  IMAD.U32 R10, RZ, RZ, UR4 ;  /* 0x00000004ff0a7e24 */ /* 0x000fe2000f8e00ff */
[----:B------:R-:W-:Y:S01]  /*10a0*/  ULDC.64 UR4, c[0x0][0x418] ;  /* 0x0001060000047ab9 */ /* 0x000fe20000000a00 */
[----:B--2---:R-:W-:-:S04]  /*10b0*/  IMAD.WIDE R8, R27, 0x4, R4 ;  /* 0x000000041b087825 */ /* 0x004fc800078e0204 */
[----:B-1----:R-:W-:-:S06]  /*10c0*/  @P1 IMAD.WIDE R4, R27, 0x4, R6 ;  /* 0x000000041b041825 */ /* 0x002fcc00078e0206 */
[----:B------:R1:W5:Y:S01]  /*10d0*/  @P3 LDG.E R24, desc[UR40][R8.64] ;  /* 0x0000002808183981 */ /* 0x000362000c1e1900 */
[----:B0-----:R-:W-:-:S03]  /*10e0*/  @P0 IMAD.WIDE R2, R27, 0x4, R2 ;  /* 0x000000041b020825 */ /* 0x001fc600078e0202 */
[----:B------:R-:W2:Y:S04]  /*10f0*/  @P1 LDG.E R10, desc[UR40][R4.64] ;  /* 0x00000028040a1981 */ /* 0x000ea8000c1e1900 */
[----:B------:R1:W5:Y:S01]  /*1100*/  @P0 LDG.E R0, desc[UR40][R2.64] ;  /* 0x0000002802000981 */ /* 0x000362000c1e1900 */
[----:B------:R-:W-:-:S03]  /*1110*/  UISETP.NE.U32.AND UP0, UPT, UR4, URZ, UPT ;  /* 0x0000003f0400728c */ /* 0x000fc6000bf05070 */
[----:B------:R-:W-:Y:S01]  /*1120*/  ULDC UR4, c[0x0][0x424] ;  /* 0x0001090000047ab9 */ /* 0x000fe20000000800 */
[----:B------:R-:W-:Y:S01]  /*1130*/  UISETP.NE.AND.EX UP0, UPT, UR5, URZ, UPT, UP0 ;  /* 0x0000003f0500728c */ /* 0x000fe2000bf05300 */
[----:B------:R-:W-:Y:S02]  /*1140*/  ISETP.NE.U32.AND P2, PT, RZ, UR6, PT ;  /* 0x00000006ff007c0c */ /* 0x000fe4000bf45070 */
[----:B------:R-:W-:Y:S01]  /*1150*/  ULDC UR5, c[0x0][0x2f0] ;  /* 0x0000bc0000057ab9 */ /* 0x000fe20000000800 */
[----:B------:R-:W-:Y:S01]  /*1160*/  USEL UR4, UR4, 0x1, UP0 ;  /* 0x0000000104047887 */ /* 0x000fe20008000000 */
[----:B------:R-:W-:-:S03]  /*1170*/  ISETP.NE.AND.EX P2, PT, RZ, UR7, PT, P2 ;  /* 0x00000007ff007c0c */ /* 0x000fc6000bf45320 */
[----:B------:R-:W-:-:S03]  /*1180*/  UIMAD UR4, UR4, UR5, URZ ;  /* 0x00000005040472a4 */ /* 0x000fc6000f8e023f */
[----:B------:R-:W-:Y:S01]  /*1190*/  ULDC UR5, c[0x0][0x348] ;  /* 0x0000d20000057ab9 */ /* 0x000fe20000000800 */
[----:B--2---:R1:W-:Y:S04]  /*11a0*/  STL [R1+0x8], R10 ;  /* 0x0000080a01007387 */ /* 0x0043e80000100800 */
[----:B---3--:R1:W-:Y:S04]  /*11b0*/  STL [R1+0x4c], R26 ;  /* 0x00004c1a01007387 */ /* 0x0083e80000100800 */
[----:B------:R1:W-:Y:S01]  /*11c0*/  STL [R1+0x50], R27 ;  /* 0x0000501b01007387 */ /* 0x0003e20000100800 */
[----:B------:R-:W-:Y:S01]  /*11d0*/  IMAD.MOV.U32 R13, RZ, RZ, R10 ;  /* 0x000000ffff0d7224 */ /* 0x000fe200078e000a */
[----:B------:R-:W-:Y:S06]  /*11e0*/  @P1 BRA `(.L_x_1094) ;  /* 0x0000000000281947 */ /* 0x000fec0003800000 */
[----:B------:R-:W-:Y:S02]  /*11f0*/  ULDC.64 UR6, c[0x0][0xa00] ;  /* 0x0002800000067ab9 */ /* 0x000fe40000000a00 */
[----:B------:R-:W-:-:S04]  /*1200*/  ISETP.NE.U32.AND P0, PT, RZ, UR6, PT ;  /* 0x00000006ff007c0c */ /* 0x000fc8000bf05070 */
[----:B------:R-:W-:-:S13]  /*1210*/  ISETP.NE.AND.EX P0, PT, RZ, UR7, PT, P0 ;  /* 0x00000007ff007c0c */ /* 0x000fda000bf05300 */
[----:B------:R-:W-:Y:S05]  /*1220*/  @!P0 BRA `(.L_x_1094) ;  /* 0x0000000000188947 */ /* 0x000fea0003800000 */
[----:B-1----:R-:W0:Y:S02]  /*1230*/  LDC.64 R2, c[0x0][0xa00] ;  /* 0x00028000ff027b82 */ /* 0x002e240000000a00 */
[----:B0-----:R-:W-:-:S05]  /*1240*/  IMAD.WIDE R2, R27, 0x4, R2 ;  /* 0x000000041b027825 */ /* 0x001fca00078e0202 */
[----:B------:R-:W2:Y:S04]  /*1250*/  LDG.E R4, desc[UR40][R2.64] ;  /* 0x0000002802047981 */ /* 0x000ea8000c1e1900 */
[----:B------:R-:W2:Y:S02]  /*1260*/  LDG.E R5, desc[UR40][R2.64+0x4] ;  /* 0x0000042802057981 */ /* 0x000ea4000c1e1900 */
[----:B--2---:R-:W-:-:S05]  /*1270*/  IMAD.IADD R13, R5, 0x1, -R4 ;  /* 0x00000001050d7824 */ /* 0x004fca00078e0a04 */
[----:B------:R0:W-:Y:S02]  /*1280*/  STL [R1+0x8], R13 ;  /* 0x0000080d01007387 */ /* 0x0001e40000100800 */
.L_x_1094:
[----:B------:R-:W-:Y:S02]  /*1290*/  IMAD.U32 R48, RZ, RZ, UR5 ;  /* 0x00000005ff307e24 */ /* 0x000fe4000f8e00ff */
[----:B------:R-:W-:Y:S01]  /*12a0*/  IMAD.U32 R25, RZ, RZ, UR4 ;  /* 0x00000004ff197e24 */ /* 0x000fe2000f8e00ff */
[----:B------:R-:W-:Y:S06]  /*12b0*/  @!P2 BRA `(.L_x_1095) ;  /* 0x000000000010a947 */ /* 0x000fec0003800000 */
[----:B-1----:R-:W1:Y:S02]  /*12c0*/  LDC.64 R2, c[0x0][0xa20] ;  /* 0x00028800ff027b82 */ /* 0x002e640000000a00 */
[----:B-1----:R-:W-:-:S05]  /*12d0*/  IMAD.WIDE R2, R27, 0x4, R2 ;  /* 0x000000041b027825 */ /* 0x002fca00078e0202 */
[----:B------:R2:W5:Y:S01]  /*12e0*/  LDG.E R25, desc[UR40][R2.64] ;  /* 0x0000002802197981 */ /* 0x000562000c1e1900 */
[----:B------:R-:W-:Y:S05]  /*12f0*/  BRA `(.L_x_1096) ;  /* 0x0000000000107947 */ /* 0x000fea0003800000 */
.L_x_1095:
[----:B------:R-:W-:Y:S05]  /*1300*/  @!P3 BRA `(.L_x_1096) ;  /* 0x00000000000cb947 */ /* 0x000fea0003800000 */
[----:B-1----:R-:W2:Y:S04]  /*1310*/  LDG.E R2, desc[UR40][R8.64] ;  /* 0x0000002808027981 */ /* 0x002ea8000c1e1900 */
[----:B------:R-:W2:Y:S02]  /*1320*/  LDG.E R25, desc[UR40][R8.64+0x4] ;  /* 0x0000042808197981 */ /* 0x000ea4000c1e1900 */
[----:B--2---:R-:W-:-:S07]  /*1330*/  IMAD.IADD R25, R25, 0x1, -R2 ;  /* 0x0000000119197824 */ /* 0x004fce00078e0a02 */
.L_x_1096:
[----:B------:R-:W-:Y:S01]  /*1340*/  ULDC.64 UR4, c[0x0][0xa10] ;  /* 0x0002840000047ab9 */ /* 0x000fe20000000a00 */
[----:B------:R-:W3:Y:S01]  /*1350*/  LDL R12, [R1+0x24] ;  /* 0x00002400010c7983 */ /* 0x000ee20000100800 */
[----:B------:R-:W-:Y:S01]  /*1360*/  ISETP.NE.U32.AND P0, PT, RZ, UR4, PT ;  /* 0x00000004ff007c0c */ /* 0x000fe2000bf05070 */
[----:B-1----:R-:W1:Y:S03]  /*1370*/  LDC R8, c[0x0][0x448] ;  /* 0x00011200ff087b82 */ /* 0x002e660000000800 */
[----:B------:R-:W-:Y:S01]  /*1380*/  ISETP.NE.AND.EX P0, PT, RZ, UR5, PT, P0 ;  /* 0x00000005ff007c0c */ /* 0x000fe2000bf05300 */
[----:B------:R-:W-:Y:S02]  /*1390*/  ULDC.64 UR4, c[0x0][0xa30] ;  /* 0x00028c0000047ab9 */ /* 0x000fe40000000a00 */
[----:B------:R-:W-:Y:S01]  /*13a0*/  ISETP.NE.U32.AND P1, PT, RZ, UR4, PT ;  /* 0x00000004ff007c0c */ /* 0x000fe2000bf25070 */
[----:B-----5:R-:W-:Y:S01]  /*13b0*/  IMAD.MOV.U32 R45, RZ, RZ, R25 ;  /* 0x000000ffff2d7224 */ /* 0x020fe200078e0019 */
[----:B------:R-:W4:Y:S02]  /*13c0*/  LDC.64 R10, c[0x0][0x9e0] ;  /* 0x00027800ff0a7b82 */ /* 0x000f240000000a00 */
[----:B------:R-:W-:-:S06]  /*13d0*/  ISETP.NE.AND.EX P1, PT, RZ, UR5, PT, P1 ;  /* 0x00000005ff007c0c */ /* 0x000fcc000bf25310 */
[----:B--2---:R-:W2:Y:S08]  /*13e0*/  @P0 LDC.64 R2, c[0x0][0xa10] ;  /* 0x00028400ff020b82 */ /* 0x004eb00000000a00 */
[----:B------:R-:W0:Y:S01]  /*13f0*/  @P1 LDC.64 R4, c[0x0][0xa30] ;  /* 0x00028c00ff041b82 */ /* 0x000e220000000a00 */
[----:B--2---:R-:W-:-:S05]  /*1400*/  @P0 IMAD.WIDE R2, R27, 0x4, R2 ;  /* 0x000000041b020825 */ /* 0x004fca00078e0202 */
[----:B------:R-:W2:Y:S04]  /*1410*/  @P0 LDG.E R6, desc[UR40][R2.64] ;  /* 0x0000002802060981 */ /* 0x000ea8000c1e1900 */
[----:B------:R3:W2:Y:S01]  /*1420*/  @P0 LDG.E R7, desc[UR40][R2.64+0x4] ;  /* 0x0000042802070981 */ /* 0x0006a2000c1e1900 */
[----:B0-----:R-:W-:-:S05]  /*1430*/  @P1 IMAD.WIDE R4, R27, 0x4, R4 ;  /* 0x000000041b041825 */ /* 0x001fca00078e0204 */
[----:B------:R0:W5:Y:S01]  /*1440*/  @P1 LDG.E R45, desc[UR40][R4.64] ;  /* 0x00000028042d1981 */ /* 0x000162000c1e1900 */
[----:B-1----:R-:W-:Y:S02]  /*1450*/  ISETP.NE.AND P1, PT, R8, 0x1, PT ;  /* 0x000000010800780c */ /* 0x002fe40003f25270 */
[----:B----4-:R-:W-:-:S11]  /*1460*/  ISETP.GE.AND P2, PT, R11, 0x1, PT ;  /* 0x000000010b00780c */ /* 0x010fd60003f46270 */
[----:B------:R-:W1:Y:S08]  /*1470*/  @P1 LDC R9, c[0x0][0x44c] ;  /* 0x00011300ff091b82 */ /* 0x000e700000000800 */
[----:B------:R-:W4:Y:S01]  /*1480*/  @P1 LDC R8, c[0x0][0x450] ;  /* 0x00011400ff081b82 */ /* 0x000f220000000800 */
[----:B---3--:R-:W-:-:S04]  /*1490*/  IMAD R14, R12, 0xc0, RZ ;  /* 0x000000c00c0e7824 */ /* 0x008fc800078e02ff */
[----:B------:R-:W-:Y:S01]  /*14a0*/  VIADD R2, R14, 0xbf ;  /* 0x000000bf0e027836 */ /* 0x000fe20000000000 */
[----:B------:R0:W-:Y:S03]  /*14b0*/  STL [R1+0x1c], R14 ;  /* 0x00001c0e01007387 */ /* 0x0001e60000100800 */
[----:B-1----:R-:W-:-:S05]  /*14c0*/  @P1 IMAD.HI.U32 R3, R2, R9, RZ ;  /* 0x0000000902031227 */ /* 0x002fca00078e00ff */
[----:B----4-:R-:W-:Y:S01]  /*14d0*/  @P1 SHF.R.U32.HI R2, RZ, R8, R3 ;  /* 0x00000008ff021219 */ /* 0x010fe20000011603 */
[----:B--2---:R-:W-:Y:S02]  /*14e0*/  @P0 IMAD.IADD R48, R7, 0x1, -R6 ;  /* 0x0000000107300824 */ /* 0x004fe400078e0a06 */
[----:B------:R-:W-:-:S04]  /*14f0*/  IMAD.IADD R7, R25, 0x1, -R0 ;  /* 0x0000000119077824 */ /* 0x000fc800078e0a00 */
[----:B------:R-:W-:-:S04]  /*1500*/  IMAD.IADD R12, R7, 0x1, R48 ;  /* 0x00000001070c7824 */ /* 0x000fc800078e0230 */
[C---:B------:R-:W-:Y:S01]  /*1510*/  VIADD R0, R12.reuse, 0x9f ;  /* 0x0000009f0c007836 */ /* 0x040fe20000000000 */
[----:B------:R0:W-:Y:S01]  /*1520*/  STL [R1+0xc], R12 ;  /* 0x00000c0c01007387 */ /* 0x0001e20000100800 */
[----:B------:R-:W-:Y:S02]  /*1530*/  IADD3 R46, R12, 0x1, -R13 ;  /* 0x000000010c2e7810 */ /* 0x000fe40007ffe80d */
[----:B------:R-:W-:-:S04]  /*1540*/  IMAD.HI R0, R0, 0x66666667, RZ ;  /* 0x6666666700007827 */ /* 0x000fc800078e02ff */
[----:B------:R-:W-:Y:S01]  /*1550*/  IMAD.IADD R3, R46, 0x1, R2 ;  /* 0x000000012e037824 */ /* 0x000fe200078e0202 */
[----:B------:R-:W-:-:S04]  /*1560*/  SHF.R.U32.HI R105, RZ, 0x1f, R0 ;  /* 0x0000001fff697819 */ /* 0x000fc80000011600 */
[----:B------:R-:W-:Y:S01]  /*1570*/  LEA.HI.SX32 R105, R0, R105, 0x1a ;  /* 0x0000006900697211 */ /* 0x000fe200078fd2ff */
[----:B------:R-:W-:Y:S01]  /*1580*/  IMAD.IADD R0, R3, 0x1, R10 ;  /* 0x0000000103007824 */ /* 0x000fe200078e020a */
[----:B0-----:R-:W-:Y:S06]  /*1590*/  @!P2 BRA `(.L_x_1097) ;  /* 0x000000000048a947 */ /* 0x001fec0003800000 */
[C---:B------:R-:W-:Y:S01]  /*15a0*/  ISETP.GT.AND P0, PT, R3.reuse, RZ, PT ;  /* 0x000000ff0300720c */ /* 0x040fe20003f04270 */
[----:B------:R-:W-:Y:S01]  /*15b0*/  BSSY B0, `(.L_x_1098) ;  /* 0x000000e000007945 */ /* 0x000fe20003800000 */
[----:B------:R-:W-:-:S11]  /*15c0*/  VIADD R2, R3, 0xffffffff ;  /* 0xffffffff03027836 */ /* 0x000fd60000000000 */
        /* <DEDUP_REMOVED lines=8> */
.L_x_1099:
[----:B------:R-:W-:-:S13]  /*1650*/  ISETP.NE.AND P0, PT, R11, 0x1, PT ;  /* 0x000000010b00780c */ /* 0x000fda0003f05270 */
[----:B------:R-:W0:Y:S02]  /*1660*/  @P0 LDC.64 R4, c[0x0][0x9e8] ;  /* 0x00027a00ff040b82 */ /* 0x000e240000000a00 */
[----:B0-----:R-:W-:-:S05]  /*1670*/  @P0 IMAD.HI.U32 R4, R2, R4, RZ ;  /* 0x0000000402040227 */ /* 0x001fca00078e00ff */
[----:B------:R-:W-:-:S07]  /*1680*/  @P0 SHF.R.U32.HI R2, RZ, R5, R4 ;  /* 0x00000005ff020219 */ /* 0x000fce0000011604 */
.L_x_1100:
[----:B------:R-:W-:Y:S05]  /*1690*/  BSYNC B0 ;  /* 0x0000000000007941 */ /* 0x000fea0003800000 */
.L_x_1098:
[----:B------:R-:W-:-:S05]  /*16a0*/  IMAD R3, R2, R11, R11 ;  /* 0x0000000b02037224 */ /* 0x000fca00078e020b */
[----:B------:R-:W-:-:S07]  /*16b0*/  VIMNMX R0, R0, R3, PT ;  /* 0x0000000300007248 */ /* 0x000fce0003fe0100 */
.L_x_1097:
[----:B------:R-:W0:Y:S01]  /*16c0*/  @P1 LDC R2, c[0x0][0x44c] ;  /* 0x00011300ff021b82 */ /* 0x000e220000000800 */
[----:B------:R-:W-:Y:S01]  /*16d0*/  IMAD.MOV.U32 R3, RZ, RZ, R14 ;  /* 0x000000ffff037224 */ /* 0x000fe200078e000e */
[----:B------:R-:W-:Y:S01]  /*16e0*/  ULDC UR4, c[0x0][0x9dc] ;  /* 0x0002770000047ab9 */ /* 0x000fe20000000800 */
[----:B------:R-:W-:-:S05]  /*16f0*/  IMAD.IADD R104, R12, 0x1, -R13 ;  /* 0x000000010c687824 */ /* 0x000fca00078e0a0d */
[----:B------:R-:W1:Y:S01]  /*1700*/  @P1 LDC R5, c[0x0][0x450] ;  /* 0x00011400ff051b82 */ /* 0x000e620000000800 */
[----:B0-----:R-:W-:-:S05]  /*1710*/  @P1 IMAD.HI.U32 R2, R14, R2, RZ ;  /* 0x000000020e021227 */ /* 0x001fca00078e00ff */
[----:B-1----:R-:W-:-:S05]  /*1720*/  @P1 SHF.R.U32.HI R3, RZ, R5, R2 ;  /* 0x00000005ff031219 */ /* 0x002fca0000011602 */
[----:B------:R-:W-:-:S04]  /*1730*/  IMAD.IADD R2, R104, 0x1, R3 ;  /* 0x0000000168027824 */ /* 0x000fc800078e0203 */
[----:B------:R-:W-:Y:S01]  /*1740*/  VIADD R3, R2, -UR4 ;  /* 0x8000000402037c36 */ /* 0x000fe20008000000 */
[----:B------:R-:W-:Y:S06]  /*1750*/  @!P2 BRA `(.L_x_1101) ;  /* 0x000000000044a947 */ /* 0x000fec0003800000 */
[----:B------:R-:W-:Y:S01]  /*1760*/  ISETP.GT.AND P0, PT, R2, -0x1, PT ;  /* 0xffffffff0200780c */ /* 0x000fe20003f04270 */
[----:B------:R-:W-:-:S12]  /*1770*/  BSSY B0, `(.L_x_1102) ;  /* 0x000000d000007945 */ /* 0x000fd80003800000 */
        /* <DEDUP_REMOVED lines=8> */
.L_x_1103:
[----:B------:R-:W-:-:S13]  /*1800*/  ISETP.NE.AND P0, PT, R11, 0x1, PT ;  /* 0x000000010b00780c */ /* 0x000fda0003f05270 */
[----:B------:R-:W0:Y:S02]  /*1810*/  @P0 LDC.64 R4, c[0x0][0x9e8] ;  /* 0x00027a00ff040b82 */ /* 0x000e240000000a00 */
[----:B0-----:R-:W-:-:S05]  /*1820*/  @P0 IMAD.HI.U32 R4, R2, R4, RZ ;  /* 0x0000000402040227 */ /* 0x001fca00078e00ff */
[----:B------:R-:W-:-:S07]  /*1830*/  @P0 SHF.R.U32.HI R2, RZ, R5, R4 ;  /* 0x00000005ff020219 */ /* 0x000fce0000011604 */
.L_x_1104:
[----:B------:R-:W-:Y:S05]  /*1840*/  BSYNC B0 ;  /* 0x0000000000007941 */ /* 0x000fea0003800000 */
.L_x_1102:
[----:B------:R-:W-:-:S05]  /*1850*/  IMAD R2, R2, R11, RZ ;  /* 0x0000000b02027224 */ /* 0x000fca00078e02ff */
[----:B------:R-:W-:-:S07]  /*1860*/  VIMNMX R3, R3, R2, !PT ;  /* 0x0000000203037248 */ /* 0x000fce0007fe0100 */
.L_x_1101:
[----:B------:R-:W-:Y:S02]  /*1870*/  VIADD R0, R0, 0x9f ;  /* 0x0000009f00007836 */ /* 0x000fe40000000000 */
[----:B------:R-:W-:-:S04]  /*1880*/  IMAD.HI R2, R3, 0x66666667, RZ ;  /* 0x6666666703027827 */ /* 0x000fc800078e02ff */
[----:B------:R-:W-:Y:S01]  /*1890*/  IMAD.HI R0, R0, 0x66666667, RZ ;  /* 0x6666666700007827 */ /* 0x000fe200078e02ff */
[----:B------:R-:W-:-:S04]  /*18a0*/  SHF.R.U32.HI R5, RZ, 0x1f, R2 ;  /* 0x0000001fff057819 */ /* 0x000fc80000011602 */
[----:B------:R-:W-:Y:S02]  /*18b0*/  SHF.R.U32.HI R3, RZ, 0x1f, R0 ;  /* 0x0000001fff037819 */ /* 0x000fe40000011600 */
[----:B------:R-:W-:Y:S02]  /*18c0*/  LEA.HI.SX32 R5, R2, R5, 0x1a ;  /* 0x0000000502057211 */ /* 0x000fe400078fd2ff */
[----:B------:R-:W-:Y:S02]  /*18d0*/  LEA.HI.SX32 R0, R0, R3, 0x1a ;  /* 0x0000000300007211 */ /* 0x000fe400078fd2ff */
[----:B------:R-:W-:Y:S02]  /*18e0*/  VIMNMX R5, RZ, R5, !PT ;  /* 0x00000005ff057248 */ /* 0x000fe40007fe0100 */
[----:B------:R-:W-:-:S03]  /*18f0*/  VIMNMX R0, R105, R0, PT ;  /* 0x0000000069007248 */ /* 0x000fc60003fe0100 */
[--C-:B------:R-:W-:Y:S02]  /*1900*/  IMAD R5, R5, 0xa0, -R7.reuse ;  /* 0x000000a005057824 */ /* 0x100fe400078e0a07 */
[----:B------:R-:W-:-:S03]  /*1910*/  IMAD R3, R0, 0xa0, -R7 ;  /* 0x000000a000037824 */ /* 0x000fc600078e0a07 */
[----:B------:R-:W-:Y:S02]  /*1920*/  VIMNMX R5, RZ, R5, !PT ;  /* 0x00000005ff057248 */ /* 0x000fe40007fe0100 */
[----:B------:R-:W-:-:S03]  /*1930*/  VIMNMX R0, R3, R48, PT ;  /* 0x0000003003007248 */ /* 0x000fc60003fe0100 */
[----:B------:R-:W-:Y:S01]  /*1940*/  IMAD.WIDE.U32 R2, R5, -0x33333333, RZ ;  /* 0xcccccccd05027825 */ /* 0x000fe200078e00ff */
[----:B------:R-:W-:-:S04]  /*1950*/  ISETP.GT.AND P0, PT, R0, R5, PT ;  /* 0x000000050000720c */ /* 0x000fc80003f04270 */
[----:B------:R-:W-:-:S05]  /*1960*/  SHF.R.U32.HI R44, RZ, 0x7, R3 ;  /* 0x00000007ff2c7819 */ /* 0x000fca0000011603 */
[----:B------:R-:W-:-:S04]  /*1970*/  IMAD.MOV.U32 R47, RZ, RZ, R44 ;  /* 0x000000ffff2f7224 */ /* 0x000fc800078e002c */
        /* <DEDUP_REMOVED lines=27> */
.L_x_1107:
[----:B------:R-:W-:Y:S05]  /*1b30*/  BSYNC B6 ;  /* 0x0000000000067941 */ /* 0x000fea0003800000 */
.L_x_1106:
        /* <DEDUP_REMOVED lines=20> */
.L_x_1109:
[----:B------:R-:W-:Y:S05]  /*1c80*/  BSYNC B6 ;  /* 0x0000000000067941 */ /* 0x000fea0003800000 */
.L_x_1108:
[----:B------:R-:W-:Y:S01]  /*1c90*/  ULDC.64 UR4, c[0x0][0x9f8] ;  /* 0x00027e0000047ab9 */ /* 0x000fe20000000a00 */
[----:B------:R-:W0:Y:S01]  /*1ca0*/  S2R R50, SR_TID.X ;  /* 0x0000000000327919 */ /* 0x000e220000002100 */
[----:B------:R-:W-:Y:S01]  /*1cb0*/  ISETP.NE.U32.AND P0, PT, RZ, UR4, PT ;  /* 0x00000004ff007c0c */ /* 0x000fe2000bf05070 */
[----:B------:R-:W1:Y:S01]  /*1cc0*/  LDC.64 R28, c[0x0][0x300] ;  /* 0x0000c000ff1c7b82 */ /* 0x000e620000000a00 */
[----:B------:R-:W-:Y:S01]  /*1cd0*/  IMAD.IADD R24, R24, 0x1, R25 ;  /* 0x0000000118187824 */ /* 0x000fe200078e0219 */
[----:B------:R-:W-:Y:S01]  /*1ce0*/  ULDC.64 UR6, c[0x0][0x330] ;  /* 0x0000cc0000067ab9 */ /* 0x000fe20000000a00 */
[----:B------:R-:W-:Y:S01]  /*1cf0*/  ISETP.NE.AND.EX P0, PT, RZ, UR5, PT, P0 ;  /* 0x00000005ff007c0c */ /* 0x000fe2000bf05300 */
[----:B------:R-:W-:Y:S01]  /*1d00*/  IMAD.MOV.U32 R0, RZ, RZ, R27 ;  /* 0x000000ffff007224 */ /* 0x000fe200078e001b */
[----:B------:R-:W-:Y:S01]  /*1d10*/  ULDC.64 UR4, c[0x0][0x308] ;  /* 0x0000c20000047ab9 */ /* 0x000fe20000000a00 */
[----:B------:R-:W-:Y:S01]  /*1d20*/  SHF.R.S32.HI R157, RZ, 0x1f, R156 ;  /* 0x0000001fff9d7819 */ /* 0x000fe2000001149c */
[----:B------:R-:W2:Y:S01]  /*1d30*/  LDL.64 R14, [R1] ;  /* 0x00000000010e7983 */ /* 0x000ea20000100a00 */
[----:B------:R-:W3:Y:S08]  /*1d40*/  LDC.64 R34, c[0x0][0x3f8] ;  /* 0x0000fe00ff227b82 */ /* 0x000ef00000000a00 */
[----:B------:R-:W4:Y:S01]  /*1d50*/  @P0 LDC.64 R2, c[0x0][0x9f8] ;  /* 0x00027e00ff020b82 */ /* 0x000f220000000a00 */
[----:B------:R-:W-:-:S07]  /*1d60*/  SHF.R.S32.HI R12, RZ, 0x1f, R24 ;  /* 0x0000001fff0c7819 */ /* 0x000fce0000011418 */
[----:B------:R-:W3:Y:S01]  /*1d70*/  LDC.64 R40, c[0x0][0x408] ;  /* 0x00010200ff287b82 */ /* 0x000ee20000000a00 */
[----:B0-----:R-:W-:-:S07]  /*1d80*/  VIADD R4, R50, 0xffffff80 ;  /* 0xffffff8032047836 */ /* 0x001fce0000000000 */
[----:B------:R-:W0:Y:S01]  /*1d90*/  LDC R61, c[0x0][0x3f4] ;  /* 0x0000fd00ff3d7b82 */ /* 0x000e220000000800 */
[----:B------:R-:W-:Y:S01]  /*1da0*/  SHF.R.S32.HI R5, RZ, 0x1f, R4 ;  /* 0x0000001fff057819 */ /* 0x000fe20000011404 */
[----:B----4-:R-:W-:-:S03]  /*1db0*/  @P0 IMAD.WIDE R2, R27, 0x4, R2 ;  /* 0x000000041b020825 */ /* 0x010fc600078e0202 */
[----:B------:R-:W-:Y:S02]  /*1dc0*/  LEA.HI R8, R5, R4, RZ, 0x2 ;  /* 0x0000000405087211 */ /* 0x000fe400078f10ff */
[----:B------:R4:W3:Y:S01]  /*1dd0*/  @P0 LDG.E R0, desc[UR40][R2.64] ;  /* 0x0000002802000981 */ /* 0x0008e2000c1e1900 */
[----:B-1----:R-:W-:Y:S01]  /*1de0*/  IMAD R5, R12, R28, RZ ;  /* 0x0000001c0c057224 */ /* 0x002fe200078e02ff */
[----:B------:R-:W-:Y:S01]  /*1df0*/  SHF.R.S32.HI R4, RZ, 0x1f, R26 ;  /* 0x0000001fff047819 */ /* 0x000fe2000001141a */
[----:B------:R-:W-:Y:S01]  /*1e00*/  VIADD R43, R50, 0xffffff80 ;  /* 0xffffff80322b7836 */ /* 0x000fe20000000000 */
[--C-:B------:R-:W-:Y:S01]  /*1e10*/  SHF.R.S32.HI R10, RZ, 0x2, R8.reuse ;  /* 0x00000002ff0a7819 */ /* 0x100fe20000011408 */
[----:B------:R-:W-:Y:S01]  /*1e20*/  IMAD R5, R24, R29, R5 ;  /* 0x0000001d18057224 */ /* 0x000fe200078e0205 */
[----:B------:R-:W-:Y:S01]  /*1e30*/  SHF.R.S32.HI R11, RZ, 0x1f, R8 ;  /* 0x0000001fff0b7819 */ /* 0x000fe20000011408 */
[C---:B------:R-:W-:Y:S02]  /*1e40*/  IMAD R7, R4.reuse, UR6, RZ ;  /* 0x0000000604077c24 */ /* 0x040fe4000f8e02ff */
[----:B------:R-:W-:Y:S01]  /*1e50*/  IMAD R6, R4, UR4, RZ ;  /* 0x0000000404067c24 */ /* 0x000fe2000f8e02ff */
[----:B------:R-:W-:Y:S01]  /*1e60*/  LEA.HI R11, R11, R10, RZ, 0x2 ;  /* 0x0000000a0b0b7211 */ /* 0x000fe200078f10ff */
[----:B----4-:R-:W-:-:S04]  /*1e70*/  IMAD.WIDE.U32 R2, R24, R28, RZ ;  /* 0x0000001c18027225 */ /* 0x010fc800078e00ff */
[----:B------:R-:W-:Y:S02]  /*1e80*/  IMAD.IADD R3, R3, 0x1, R5 ;  /* 0x0000000103037824 */ /* 0x000fe400078e0205 */
[C---:B------:R-:W-:Y:S02]  /*1e90*/  IMAD R9, R26.reuse, UR7, R7 ;  /* 0x000000071a097c24 */ /* 0x040fe4000f8e0207 */
[----:B------:R-:W-:Y:S01]  /*1ea0*/  IMAD.WIDE.U32 R4, R26, UR6, R156 ;  /* 0x000000061a047c25 */ /* 0x000fe2000f8e009c */
[----:B------:R-:W-:-:S03]  /*1eb0*/  ULDC.64 UR6, c[0x0][0x338] ;  /* 0x0000ce0000067ab9 */ /* 0x000fc60000000a00 */
[C---:B------:R-:W-:Y:S02]  /*1ec0*/  IMAD R7, R26.reuse, UR5, R6 ;  /* 0x000000051a077c24 */ /* 0x040fe4000f8e0206 */
[----:B------:R-:W-:Y:S01]  /*1ed0*/  IMAD.WIDE.U32 R2, R26, UR4, R2 ;  /* 0x000000041a027c25 */ /* 0x000fe2000f8e0002 */
[----:B------:R-:W-:Y:S01]  /*1ee0*/  ULDC.64 UR4, c[0x0][0xa08] ;  /* 0x0002820000047ab9 */ /* 0x000fe20000000a00 */
[----:B------:R1:W2:Y:S01]  /*1ef0*/  LDL.64 R26, [R1] ;  /* 0x00000000011a7983 */ /* 0x0002a20000100a00 */
[----:B------:R-:W-:Y:S01]  /*1f00*/  ISETP.NE.U32.AND P0, PT, RZ, UR4, PT ;  /* 0x00000004ff007c0c */ /* 0x000fe2000bf05070 */
[----:B------:R-:W-:-:S03]  /*1f10*/  VIADD R42, R50, 0xffffff80 ;  /* 0xffffff80322a7836 */ /* 0x000fc60000000000 */
[----:B------:R-:W-:Y:S01]  /*1f20*/  ISETP.NE.AND.EX P0, PT, RZ, UR5, PT, P0 ;  /* 0x00000005ff007c0c */ /* 0x000fe2000bf05300 */
[----:B------:R-:W-:Y:S01]  /*1f30*/  IMAD.IADD R3, R3, 0x1, R7 ;  /* 0x0000000103037824 */ /* 0x000fe200078e0207 */
[----:B------:R-:W-:Y:S01]  /*1f40*/  LEA.HI R42, R42, R43, RZ, 0x1 ;  /* 0x0000002b2a2a7211 */ /* 0x000fe200078f08ff */
[----:B------:R-:W-:-:S03]  /*1f50*/  ULDC.64 UR4, c[0x0][0x310] ;  /* 0x0000c40000047ab9 */ /* 0x000fc60000000a00 */
[----:B------:R-:W-:Y:S01]  /*1f60*/  SHF.R.S32.HI R42, RZ, 0x1, R42 ;  /* 0x00000001ff2a7819 */ /* 0x000fe2000001142a */
[----:B------:R-:W-:-:S03]  /*1f70*/  IMAD.IADD R5, R5, 0x1, R9 ;  /* 0x0000000105057824 */ /* 0x000fc600078e0209 */
[----:B------:R-:W-:Y:S02]  /*1f80*/  SHF.R.S32.HI R49, RZ, 0x1f, R42 ;  /* 0x0000001fff317819 */ /* 0x000fe4000001142a */
[----:B---3--:R-:W-:-:S04]  /*1f90*/  SHF.R.S32.HI R6, RZ, 0x1f, R0 ;  /* 0x0000001fff067819 */ /* 0x008fc80000011400 */
[----:B------:R-:W-:Y:S02]  /*1fa0*/  SEL R6, R6, RZ, !P0 ;  /* 0x000000ff06067207 */ /* 0x000fe40004000000 */
[----:B------:R-:W-:-:S03]  /*1fb0*/  SEL R7, R0, RZ, !P0 ;  /* 0x000000ff00077207 */ /* 0x000fc60004000000 */
[C---:B------:R-:W-:Y:S02]  /*1fc0*/  IMAD R0, R6.reuse, UR6, RZ ;  /* 0x0000000606007c24 */ /* 0x040fe4000f8e02ff */
[----:B------:R-:W-:Y:S02]  /*1fd0*/  IMAD R6, R6, UR4, RZ ;  /* 0x0000000406067c24 */ /* 0x000fe4000f8e02ff */
[----:B------:R-:W-:-:S04]  /*1fe0*/  IMAD.WIDE.U32 R20, R7, UR6, R4 ;  /* 0x0000000607147c25 */ /* 0x000fc8000f8e0004 */
[C---:B------:R-:W-:Y:S02]  /*1ff0*/  IMAD R71, R7.reuse, UR7, R0 ;  /* 0x0000000707477c24 */ /* 0x040fe4000f8e0200 */
[C---:B------:R-:W-:Y:S02]  /*2000*/  IMAD R5, R7.reuse, UR5, R6 ;  /* 0x0000000507057c24 */ /* 0x040fe4000f8e0206 */
[----:B------:R-:W-:Y:S01]  /*2010*/  IMAD.WIDE.U32 R2, R7, UR4, R2 ;  /* 0x0000000407027c25 */ /* 0x000fe2000f8e0002 */
[----:B0-----:R-:W-:Y:S01]  /*2020*/  ISETP.GE.AND P1, PT, R156, R61, PT ;  /* 0x0000003d9c00720c */ /* 0x001fe20003f26270 */
[----:B------:R-:W-:Y:S02]  /*2030*/  ULDC UR4, c[0x0][0x2f4] ;  /* 0x0000bd0000047ab9 */ /* 0x000fe40000000800 */
[-C--:B------:R-:W-:Y:S02]  /*2040*/  IMAD R0, R49, R28.reuse, RZ ;  /* 0x0000001c31007224 */ /* 0x080fe400078e02ff */
[----:B------:R-:W-:-:S04]  /*2050*/  IMAD.WIDE.U32 R6, R42, R28, R156 ;  /* 0x0000001c2a067225 */ /* 0x000fc800078e009c */
[----:B--2---:R-:W-:Y:S01]  /*2060*/  IMAD.MOV.U32 R26, RZ, RZ, R14 ;  /* 0x000000ffff1a7224 */ /* 0x004fe200078e000e */
[----:B------:R-:W-:Y:S01]  /*2070*/  IADD3 R57, P0, R2, R6, RZ ;  /* 0x0000000602397210 */ /* 0x000fe20007f1e0ff */
[----:B------:R-:W-:Y:S02]  /*2080*/  IMAD R9, R42, R29, R0 ;  /* 0x0000001d2a097224 */ /* 0x000fe400078e0200 */
[----:B------:R-:W-:Y:S01]  /*2090*/  IMAD.IADD R0, R3, 0x1, R5 ;  /* 0x0000000103007824 */ /* 0x000fe200078e0205 */
[----:B------:R-:W-:Y:S01]  /*20a0*/  SHF.R.S32.HI R27, RZ, 0x1f, R26 ;  /* 0x0000001fff1b7819 */ /* 0x000fe2000001141a */
[C---:B------:R-:W-:Y:S02]  /*20b0*/  IMAD R4, R49.reuse, R34, RZ ;  /* 0x0000002231047224 */ /* 0x040fe400078e02ff */
[----:B------:R-:W-:Y:S01]  /*20c0*/  IMAD R6, R49, R40, RZ ;  /* 0x0000002831067224 */ /* 0x000fe200078e02ff */
[----:B------:R-:W-:Y:S01]  /*20d0*/  IADD3.X R56, R0, R7, R9, P0, !PT ;  /* 0x0000000700387210 */ /* 0x000fe200007fe409 */
[C---:B------:R-:W-:Y:S01]  /*20e0*/  IMAD R15, R42.reuse, R35, R4 ;  /* 0x000000232a0f7224 */ /* 0x040fe200078e0204 */
[----:B------:R0:W-:Y:S01]  /*20f0*/  STL [R1+0x4], R27 ;  /* 0x0000041b01007387 */ /* 0x0001e20000100800 */
[----:B------:R-:W-:-:S02]  /*2100*/  IMAD R25, R42, R41, R6 ;  /* 0x000000292a197224 */ /* 0x000fc400078e0206 */
[----:B------:R-:W-:-:S04]  /*2110*/  IMAD.WIDE.U32 R4, R42, R34, R26 ;  /* 0x000000222a047225 */ /* 0x000fc800078e001a */
[C---:B------:R-:W-:Y:S02]  /*2120*/  IMAD.WIDE.U32 R6, R42.reuse, R40, R26 ;  /* 0x000000282a067225 */ /* 0x040fe400078e001a */
[----:B------:R-:W2:Y:S04]  /*2130*/  LDL R26, [R1+0x48] ;  /* 0x00004800011a7983 */ /* 0x000ea80000100800 */
[----:B0-----:R-:W3:Y:S01]  /*2140*/  LDL R27, [R1+0x44] ;  /* 0x00004400011b7983 */ /* 0x001ee20000100800 */
[----:B------:R-:W-:Y:S02]  /*2150*/  SEL R13, R61, RZ, P1 ;  /* 0x000000ff3d0d7207 */ /* 0x000fe40000800000 */
[----:B------:R-:W-:Y:S01]  /*2160*/  LOP3.LUT R11, R11, 0xfffffffc, RZ, 0xc0, !PT ;  /* 0xfffffffc0b0b7812 */ /* 0x000fe200078ec0ff */
[----:B------:R-:W-:-:S04]  /*2170*/  IMAD.WIDE.U32 R8, R42, R34, R156 ;  /* 0x000000222a087225 */ /* 0x000fc800078e009c */
[----:B------:R-:W-:Y:S02]  /*2180*/  IMAD.IADD R13, R156, 0x1, R13 ;  /* 0x000000019c0d7824 */ /* 0x000fe400078e020d */
[----:B------:R-:W-:Y:S02]  /*2190*/  IMAD.IADD R11, R10, 0x1, -R11 ;  /* 0x000000010a0b7824 */ /* 0x000fe400078e0a0b */
[----:B------:R-:W-:Y:S02]  /*21a0*/  IMAD.IADD R5, R5, 0x1, R15 ;  /* 0x0000000105057824 */ /* 0x000fe400078e020f */
[----:B------:R-:W-:Y:S01]  /*21b0*/  IMAD.IADD R9, R15, 0x1, R9 ;  /* 0x000000010f097824 */ /* 0x000fe200078e0209 */
[----:B-----5:R-:W-:Y:S02]  /*21c0*/  SHF.R.S32.HI R15, RZ, 0x1f, R45 ;  /* 0x0000001fff0f7819 */ /* 0x020fe4000001142d */
[----:B------:R-:W-:Y:S02]  /*21d0*/  SHF.R.S32.HI R58, RZ, 0x1f, R13 ;  /* 0x0000001fff3a7819 */ /* 0x000fe4000001140d */
[----:B------:R-:W-:Y:S01]  /*21e0*/  LOP3.LUT P4, RZ, R11, 0x2, RZ, 0xc0, !PT ;  /* 0x000000020bff7812 */ /* 0x000fe2000788c0ff */
[----:B------:R-:W-:Y:S01]  /*21f0*/  IMAD.WIDE.U32 R10, R42, R40, R156 ;  /* 0x000000282a0a7225 */ /* 0x000fe200078e009c */
[----:B------:R-:W-:-:S03]  /*2200*/  LEA.HI R58, R58, R13, RZ, 0x4 ;  /* 0x0000000d3a3a7211 */ /* 0x000fc600078f20ff */
[-C--:B------:R-:W-:Y:S02]  /*2210*/  IMAD R14, R15, R34.reuse, RZ ;  /* 0x000000220f0e7224 */ /* 0x080fe400078e02ff */
[----:B------:R-:W-:Y:S02]  /*2220*/  IMAD.IADD R7, R7, 0x1, R25 ;  /* 0x0000000107077824 */ /* 0x000fe400078e0219 */
[----:B------:R-:W-:Y:S02]  /*2230*/  IMAD.IADD R11, R25, 0x1, R11 ;  /* 0x00000001190b7824 */ /* 0x000fe400078e020b */
[C---:B------:R-:W-:Y:S02]  /*2240*/  IMAD R25, R45.reuse, R35, R14 ;  /* 0x000000232d197224 */ /* 0x040fe400078e020e */
[----:B------:R-:W-:-:S04]  /*2250*/  IMAD.WIDE.U32 R30, R45, R34, R4 ;  /* 0x000000222d1e7225 */ /* 0x000fc800078e0004 */
[----:B------:R-:W-:Y:S01]  /*2260*/  IMAD R14, R15, R40, RZ ;  /* 0x000000280f0e7224 */ /* 0x000fe200078e02ff */
[----:B------:R-:W-:Y:S01]  /*2270*/  SHF.R.U32.HI R60, RZ, 0x7, R50 ;  /* 0x00000007ff3c7819 */ /* 0x000fe20000011632 */
[----:B------:R-:W-:Y:S01]  /*2280*/  IMAD.WIDE.U32 R32, R45, R34, R8 ;  /* 0x000000222d207225 */ /* 0x000fe200078e0008 */
[----:B------:R-:W-:Y:S02]  /*2290*/  IADD3 R42, P0, R42, R24, RZ ;  /* 0x000000182a2a7210 */ /* 0x000fe40007f1e0ff */
[----:B------:R-:W-:Y:S01]  /*22a0*/  LOP3.LUT R22, R22, 0xfffffffb, RZ, 0xc0, !PT ;  /* 0xfffffffb16167812 */ /* 0x000fe200078ec0ff */
[----:B------:R-:W-:Y:S01]  /*22b0*/  IMAD R13, R29, 0xa0, RZ ;  /* 0x000000a01d0d7824 */ /* 0x000fe200078e02ff */
[----:B------:R-:W-:Y:S01]  /*22c0*/  LOP3.LUT R67, R58, 0xfffffff0, RZ, 0xc0, !PT ;  /* 0xfffffff03a437812 */ /* 0x000fe200078ec0ff */
[----:B------:R-:W-:Y:S02]  /*22d0*/  IMAD R63, R35, 0xa0, RZ ;  /* 0x000000a0233f7824 */ /* 0x000fe400078e02ff */
[----:B------:R-:W-:-:S02]  /*22e0*/  IMAD R9, R45, R41, R14 ;  /* 0x000000292d097224 */ /* 0x000fc400078e020e */
[----:B------:R-:W-:Y:S02]  /*22f0*/  IMAD R5, R41, 0xa0, RZ ;  /* 0x000000a029057824 */ /* 0x000fe400078e02ff */
[----:B------:R-:W-:-:S04]  /*2300*/  IMAD.WIDE.U32 R36, R45, R40, R6 ;  /* 0x000000282d247225 */ /* 0x000fc800078e0006 */
[----:B------:R-:W-:-:S04]  /*2310*/  IMAD.WIDE.U32 R38, R45, R40, R10 ;  /* 0x000000282d267225 */ /* 0x000fc800078e000a */
[----:B------:R-:W-:Y:S02]  /*2320*/  VIADD R77, R156, 0x20 ;  /* 0x000000209c4d7836 */ /* 0x000fe40000000000 */
[----:B------:R-:W-:-:S04]  /*2330*/  IMAD.WIDE.U32 R28, R28, 0xa0, RZ ;  /* 0x000000a01c1c7825 */ /* 0x000fc800078e00ff */
[----:B------:R-:W-:-:S04]  /*2340*/  IMAD.WIDE.U32 R34, R34, 0xa0, RZ ;  /* 0x000000a022227825 */ /* 0x000fc800078e00ff */
[----:B------:R-:W-:Y:S01]  /*2350*/  IMAD.WIDE.U32 R40, R40, 0xa0, RZ ;  /* 0x000000a028287825 */ /* 0x000fe200078e00ff */
[----:B------:R-:W-:Y:S02]  /*2360*/  @P1 LOP3.LUT R22, R22, 0x4, RZ, 0xfc, !PT ;  /* 0x0000000416161812 */ /* 0x000fe400078efcff */
[----:B------:R-:W-:Y:S01]  /*2370*/  ISETP.GE.AND P3, PT, R156, UR4, PT ;  /* 0x000000049c007c0c */ /* 0x000fe2000bf66270 */
[----:B------:R-:W-:Y:S01]  /*2380*/  VIADD R60, R60, 0x8 ;  /* 0x000000083c3c7836 */ /* 0x000fe20000000000 */
[----:B------:R-:W-:Y:S01]  /*2390*/  ISETP.GE.AND P2, PT, R77, UR4, PT ;  /* 0x000000044d007c0c */ /* 0x000fe2000bf46270 */
[----:B------:R-:W-:Y:S01]  /*23a0*/  IMAD.SHL.U32 R61, R61, 0x2, RZ ;  /* 0x000000023d3d7824 */ /* 0x000fe200078e00ff */
[----:B------:R-:W-:Y:S01]  /*23b0*/  SHF.R.S32.HI R69, RZ, 0x1f, R67 ;  /* 0x0000001fff457819 */ /* 0x000fe20000011443 */
[----:B------:R-:W-:Y:S02]  /*23c0*/  IMAD.X R43, R49, 0x1, R12, P0 ;  /* 0x00000001312b7824 */ /* 0x000fe400000e060c */
[----:B------:R-:W-:-:S02]  /*23d0*/  IMAD.IADD R62, R29, 0x1, R13 ;  /* 0x000000011d3e7824 */ /* 0x000fc400078e020d */
[----:B------:R-:W-:Y:S02]  /*23e0*/  IMAD.IADD R63, R35, 0x1, R63 ;  /* 0x00000001233f7824 */ /* 0x000fe400078e023f */
[----:B------:R-:W-:Y:S02]  /*23f0*/  IMAD.IADD R64, R41, 0x1, R5 ;  /* 0x0000000129407824 */ /* 0x000fe400078e0205 */
[----:B------:R-:W-:Y:S02]  /*2400*/  IMAD.IADD R65, R31, 0x1, R25 ;  /* 0x000000011f417824 */ /* 0x000fe400078e0219 */
[----:B------:R-:W-:Y:S02]  /*2410*/  IMAD.IADD R66, R25, 0x1, R33 ;  /* 0x0000000119427824 */ /* 0x000fe400078e0221 */
[----:B------:R-:W-:Y:S02]  /*2420*/  IMAD.IADD R68, R37, 0x1, R9 ;  /* 0x0000000125447824 */ /* 0x000fe400078e0209 */
[----:B------:R-:W-:-:S02]  /*2430*/  IMAD.IADD R70, R9, 0x1, R39 ;  /* 0x0000000109467824 */ /* 0x000fc400078e0227 */
[----:B------:R-:W-:Y:S01]  /*2440*/  IMAD.IADD R71, R21, 0x1, R71 ;  /* 0x0000000115477824 */ /* 0x000fe200078e0247 */
[----:B---3--:R-:W-:Y:S02]  /*2450*/  SHF.R.U32.HI R59, RZ, 0x3, R27 ;  /* 0x00000003ff3b7819 */ /* 0x008fe4000001161b */
[----:B------:R-:W-:-:S04]  /*2460*/  LOP3.LUT R4, R27, 0x30, R58, 0xf8, !PT ;  /* 0x000000301b047812 */ /* 0x000fc800078ef83a */
[----:B------:R-:W-:-:S05]  /*2470*/  LOP3.LUT R4, R4, R59, RZ, 0x3c, !PT ;  /* 0x0000003b04047212 */ /* 0x000fca00078e3cff */
[----:B-12---:R-:W-:-:S07]  /*2480*/  IMAD.IADD R72, R26, 0x1, R4 ;  /* 0x000000011a487824 */ /* 0x006fce00078e0204 */
.L_x_1139:
[----:B------:R-:W2:Y:S01]  /*2490*/  LDL R4, [R1+0x34] ;  /* 0x0000340001047983 */ /* 0x000ea20000100800 */
[----:B0---4-:R-:W0:Y:S01]  /*24a0*/  LDC.64 R50, c[0x0][0x2e8] ;  /* 0x0000ba00ff327b82 */ /* 0x011e220000000a00 */
[----:B------:R-:W-:Y:S01]  /*24b0*/  VIADD R47, R47, 0xffffffff ;  /* 0xffffffff2f2f7836 */ /* 0x000fe20000000000 */
[----:B------:R-:W-:Y:S01]  /*24c0*/  LOP3.LUT R22, R22, 0xfffffffd, RZ, 0xc0, !PT ;  /* 0xfffffffd16167812 */ /* 0x000fe200078ec0ff */
[----:B------:R-:W-:Y:S05]  /*24d0*/  YIELD ;  /* 0x0000000000007946 */ /* 0x000fea0003800000 */
[----:B------:R-:W1:Y:S01]  /*24e0*/  LDC R27, c[0x0][0x3f4] ;  /* 0x0000fd00ff1b7b82 */ /* 0x000e620000000800 */
[----:B------:R-:W-:Y:S01]  /*24f0*/  SHF.R.S32.HI R11, RZ, 0x1f, R47 ;  /* 0x0000001fff0b7819 */ /* 0x000fe2000001142f */
[-C--:B------:R-:W-:Y:S01]  /*2500*/  IMAD R5, R62, R47.reuse, RZ ;  /* 0x0000002f3e057224 */ /* 0x080fe200078e02ff */
[----:B------:R-:W-:Y:S01]  /*2510*/  ISETP.GT.AND P5, PT, R47, R44, PT ;  /* 0x0000002c2f00720c */ /* 0x000fe20003fa4270 */
[----:B---3--:R-:W-:Y:S01]  /*2520*/  IMAD.WIDE.U32 R14, R28, R47, RZ ;  /* 0x0000002f1c0e7225 */ /* 0x008fe200078e00ff */
[----:B------:R-:W-:Y:S03]  /*2530*/  BSSY B0, `(.L_x_1110) ;  /* 0x000026b000007945 */ /* 0x000fe60003800000 */
[----:B------:R-:W-:-:S04]  /*2540*/  IMAD R5, R11, R28, R5 ;  /* 0x0000001c0b057224 */ /* 0x000fc800078e0205 */
[----:B------:R-:W-:Y:S01]  /*2550*/  IMAD.IADD R53, R15, 0x1, R5 ;  /* 0x000000010f357824 */ /* 0x000fe200078e0205 */
[----:B0-----:R-:W-:-:S03]  /*2560*/  IADD3 R12, P0, P1, R14, R50, R57 ;  /* 0x000000320e0c7210 */ /* 0x001fc6000791e039 */
[----:B------:R-:W-:Y:S02]  /*2570*/  @P5 LOP3.LUT R22, R22, 0x2, RZ, 0xfc, !PT ;  /* 0x0000000216165812 */ /* 0x000fe400078efcff */
[----:B------:R-:W-:Y:S02]  /*2580*/  IADD3.X R13, R53, R51, R56, P0, P1 ;  /* 0x00000033350d7210 */ /* 0x000fe400007e2438 */
[----:B-1----:R-:W-:Y:S01]  /*2590*/  ISETP.GE.AND P0, PT, R27, 0x1, PT ;  /* 0x000000011b00780c */ /* 0x002fe20003f06270 */
[----:B--2---:R-:W-:-:S04]  /*25a0*/  IMAD R4, R23, 0x2800, R4 ;  /* 0x0000280017047824 */ /* 0x004fc800078e0204 */
[C---:B------:R-:W-:Y:S02]  /*25b0*/  VIADD R74, R4.reuse, 0x20 ;  /* 0x00000020044a7836 */ /* 0x040fe40000000000 */
[----:B------:R-:W-:Y:S02]  /*25c0*/  @P4 VIADD R74, R4, 0xffffffe0 ;  /* 0xffffffe0044a4836 */ /* 0x000fe40000000000 */
[C---:B------:R-:W-:Y:S02]  /*25d0*/  IMAD.IADD R75, R17.reuse, 0x1, R4 ;  /* 0x00000001114b7824 */ /* 0x040fe400078e0204 */
[----:B------:R-:W-:Y:S02]  /*25e0*/  IMAD.IADD R74, R17, 0x1, R74 ;  /* 0x00000001114a7824 */ /* 0x000fe400078e024a */
[----:B------:R-:W-:Y:S05]  /*25f0*/  @!P0 BRA `(.L_x_1111) ;  /* 0x0000002400188947 */ /* 0x000fea0003800000 */
[----:B------:R-:W-:Y:S01]  /*2600*/  ULDC.U8 UR4, c[0x0][0x410] ;  /* 0x0001040000047ab9 */ /* 0x000fe20000000000 */
[-C--:B------:R-:W-:Y:S01]  /*2610*/  IMAD R5, R63, R47.reuse, RZ ;  /* 0x0000002f3f057224 */ /* 0x080fe200078e02ff */
[----:B------:R-:W-:Y:S01]  /*2620*/  ISETP.NE.AND P0, PT, RZ, UR4, PT ;  /* 0x00000004ff007c0c */ /* 0x000fe2000bf05270 */
[-C--:B------:R-:W-:Y:S02]  /*2630*/  IMAD R7, R64, R47.reuse, RZ ;  /* 0x0000002f40077224 */ /* 0x080fe400078e02ff */
[C---:B------:R-:W-:Y:S02]  /*2640*/  IMAD R9, R11.reuse, R34, R5 ;  /* 0x000000220b097224 */ /* 0x040fe400078e0205 */
[----:B------:R-:W-:Y:S02]  /*2650*/  IMAD R11, R11, R40, R7 ;  /* 0x000000280b0b7224 */ /* 0x000fe400078e0207 */
[----:B------:R-:W-:-:S04]  /*2660*/  IMAD.WIDE.U32 R6, R34, R47, RZ ;  /* 0x0000002f22067225 */ /* 0x000fc800078e00ff */
[----:B------:R-:W-:-:S04]  /*2670*/  IMAD.WIDE.U32 R4, R40, R47, RZ ;  /* 0x0000002f28047225 */ /* 0x000fc800078e00ff */
[----:B------:R-:W-:Y:S02]  /*2680*/  IMAD.IADD R52, R7, 0x1, R9 ;  /* 0x0000000107347824 */ /* 0x000fe400078e0209 */
[----:B------:R-:W-:Y:S01]  /*2690*/  IMAD.IADD R55, R5, 0x1, R11 ;  /* 0x0000000105377824 */ /* 0x000fe200078e020b */
[----:B------:R-:W-:Y:S06]  /*26a0*/  @!P0 BRA `(.L_x_1112) ;  /* 0x0000001000548947 */ /* 0x000fec0003800000 */
[----:B------:R-:W2:Y:S01]  /*26b0*/  LDL.64 R78, [R1] ;  /* 0x00000000014e7983 */ /* 0x000ea20000100a00 */
[----:B------:R-:W0:Y:S01]  /*26c0*/  S2R R8, SR_TID.X ;  /* 0x0000000000087919 */ /* 0x000e220000002100 */
[----:B------:R-:W-:Y:S01]  /*26d0*/  BSSY B1, `(.L_x_1113) ;  /* 0x000001c000017945 */ /* 0x000fe20003800000 */
[----:B------:R-:W-:Y:S01]  /*26e0*/  CS2R R14, SRZ ;  /* 0x00000000000e7805 */ /* 0x000fe2000001ff00 */
[C---:B0-----:R-:W-:Y:S02]  /*26f0*/  VIADD R24, R8.reuse, 0xffffff80 ;  /* 0xffffff8008187836 */ /* 0x041fe40000000000 */
[----:B------:R-:W-:Y:S02]  /*2700*/  VIADD R10, R8, 0xffffff80 ;  /* 0xffffff80080a7836 */ /* 0x000fe40000000000 */
[----:B------:R-:W-:-:S03]  /*2710*/  IMAD R8, R47, -0xa0, R48 ;  /* 0xffffff602f087824 */ /* 0x000fc600078e0230 */
[----:B------:R-:W-:Y:S02]  /*2720*/  LEA.HI R10, R10, R24, RZ, 0x1 ;  /* 0x000000180a0a7211 */ /* 0x000fe400078f08ff */
[----:B------:R-:W-:Y:S02]  /*2730*/  VIMNMX R8, R8, 0xa0, PT ;  /* 0x000000a008087848 */ /* 0x000fe40003fe0100 */
[----:B------:R-:W-:-:S04]  /*2740*/  SHF.R.S32.HI R10, RZ, 0x1, R10 ;  /* 0x00000001ff0a7819 */ /* 0x000fc8000001140a */
[----:B------:R-:W-:Y:S02]  /*2750*/  ISETP.GE.AND P1, PT, R10, R8, PT ;  /* 0x000000080a00720c */ /* 0x000fe40003f26270 */
[----:B------:R-:W-:Y:S02]  /*2760*/  CS2R R8, SRZ ;  /* 0x0000000000087805 */ /* 0x000fe4000001ff00 */
[----:B------:R-:W-:Y:S02]  /*2770*/  CS2R R10, SRZ ;  /* 0x00000000000a7805 */ /* 0x000fe4000001ff00 */
[----:B------:R-:W-:Y:S01]  /*2780*/  CS2R R24, SRZ ;  /* 0x0000000000187805 */ /* 0x000fe2000001ff00 */
[----:B--2---:R-:W-:-:S06]  /*2790*/  VIADD R26, R78, 0x10 ;  /* 0x000000104e1a7836 */ /* 0x004fcc0000000000 */
[----:B------:R-:W-:Y:S05]  /*27a0*/  @P1 BRA `(.L_x_1114) ;  /* 0x0000000000381947 */ /* 0x000fea0003800000 */
        /* <DEDUP_REMOVED lines=11> */
[----:B------:R-:W-:-:S13]  /*2860*/  ISETP.GE.AND P0, PT, R26, R27, PT ;  /* 0x0000001b1a00720c */ /* 0x000fda0003f06270 */
[----:B------:R0:W5:Y:S04]  /*2870*/  @!P0 LDG.E.64 R8, desc[UR40][R6.64+0x10] ;  /* 0x0000102806088981 */ /* 0x000168000c1e1b00 */
[----:B------:R0:W5:Y:S02]  /*2880*/  @!P0 LDG.E.64 R10, desc[UR40][R4.64+0x10] ;  /* 0x00001028040a8981 */ /* 0x000164000c1e1b00 */
.L_x_1114:
[----:B------:R-:W-:Y:S05]  /*2890*/  BSYNC B1 ;  /* 0x0000000000017941 */ /* 0x000fea0003800000 */
.L_x_1113:
        /* <DEDUP_REMOVED lines=8> */
.L_x_1115:
[----:B------:R-:W2:Y:S01]  /*2920*/  LDL R4, [R1+0x18] ;  /* 0x0000180001047983 */ /* 0x000ea20000100800 */
[----:B------:R-:W-:Y:S01]  /*2930*/  IMAD R73, R23, 0x8, R17 ;  /* 0x0000000817497824 */ /* 0x000fe200078e0211 */
[----:B------:R-:W-:Y:S01]  /*2940*/  BSSY B1, `(.L_x_1116) ;  /* 0x0000004000017945 */ /* 0x000fe20003800000 */
[----:B--2---:R-:W-:-:S04]  /*2950*/  SHF.L.U32 R76, R4, 0x1f, RZ ;  /* 0x0000001f044c7819 */ /* 0x004fc800000006ff */
[----:B------:R-:W0:Y:S02]  /*2960*/  SYNCS.PHASECHK.TRANS64.TRYWAIT P5, [R73+URZ+0x13290], R76 ;  /* 0x0132904c490075a7 */ /* 0x000e2400080a017f */
[----:B0-----:R-:W-:Y:S05]  /*2970*/  @!P5 BRA `(.L_x_1117) ;  /* 0x000001d400d8d947 */ /* 0x001fea0003800000 */
.L_x_1411:
[----:B------:R-:W-:Y:S05]  /*2980*/  BSYNC B1 ;  /* 0x0000000000017941 */ /* 0x000fea0003800000 */
.L_x_1116:
[----:B------:R-:W-:Y:S05]  /*2990*/  @P1 BRA `(.L_x_1118) ;  /* 0x0000002000901947 */ /* 0x000fea0003800000 */
[----:B------:R-:W-:Y:S04]  /*29a0*/  BSSY B1, `(.L_x_1119) ;  /* 0x0000070000017945 */ /* 0x000fe80003800000 */
[----:B------:R-:W-:Y:S05]  /*29b0*/  @P3 BRA `(.L_x_1120) ;  /* 0x0000000400b83947 */ /* 0x000fea0003800000 */
[----:B------:R-:W2:Y:S01]  /*29c0*/  LDL.64 R52, [R1] ;  /* 0x0000000001347983 */ /* 0x000ea20000100a00 */
[----:B------:R-:W-:Y:S03]  /*29d0*/  BSSY B2, `(.L_x_1121) ;  /* 0x000006b000027945 */ /* 0x000fe60003800000 */
[----:B------:R1:W3:Y:S01]  /*29e0*/  LDS.128 R4, [R75+0xe000] ;  /* 0x00e000004b047984 */ /* 0x0002e20000000c00 */
[----:B--2---:R-:W-:-:S13]  /*29f0*/  ISETP.GE.AND P5, PT, R52, R27, PT ;  /* 0x0000001b3400720c */ /* 0x004fda0003fa6270 */
[----:B-1-3--:R-:W-:Y:S05]  /*2a00*/  @P5 BRA `(.L_x_1122) ;  /* 0x00000004009c5947 */ /* 0x00afea0003800000 */
[----:B------:R-:W-:Y:S02]  /*2a10*/  SHF.R.U32.HI R14, RZ, 0x8, R25 ;  /* 0x00000008ff0e7819 */ /* 0x000fe40000011619 */
[----:B------:R-:W-:Y:S02]  /*2a20*/  SHF.R.U32.HI R53, RZ, 0x8, R15 ;  /* 0x00000008ff357819 */ /* 0x000fe4000001160f */
[----:B------:R-:W-:Y:S02]  /*2a30*/  SHF.R.U32.HI R54, RZ, 0x10, R25 ;  /* 0x00000010ff367819 */ /* 0x000fe40000011619 */
[----:B------:R-:W-:Y:S01]  /*2a40*/  LOP3.LUT R52, R25, 0xff0000ff, RZ, 0xc0, !PT ;  /* 0xff0000ff19347812 */ /* 0x000fe200078ec0ff */
[----:B------:R-:W-:Y:S01]  /*2a50*/  IMAD.SHL.U32 R25, R14, 0x100, RZ ;  /* 0x000001000e197824 */ /* 0x000fe200078e00ff */
[----:B------:R-:W-:Y:S01]  /*2a60*/  SHF.R.U32.HI R55, RZ, 0x10, R15 ;  /* 0x00000010ff377819 */ /* 0x000fe2000001160f */
[----:B------:R-:W-:Y:S01]  /*2a70*/  IMAD.MOV.U32 R14, RZ, RZ, R4 ;  /* 0x000000ffff0e7224 */ /* 0x000fe200078e0004 */
[----:B------:R-:W-:Y:S01]  /*2a80*/  LOP3.LUT R24, R15, 0xff0000ff, RZ, 0xc0, !PT ;  /* 0xff0000ff0f187812 */ /* 0x000fe200078ec0ff */
[----:B------:R-:W-:Y:S01]  /*2a90*/  IMAD.SHL.U32 R15, R53, 0x100, RZ ;  /* 0x00000100350f7824 */ /* 0x000fe200078e00ff */
[----:B------:R-:W-:Y:S01]  /*2aa0*/  LOP3.LUT R53, R52, 0xff00, R25, 0xf8, !PT ;  /* 0x0000ff0034357812 */ /* 0x000fe200078ef819 */
[----:B------:R-:W-:Y:S01]  /*2ab0*/  IMAD.U32 R52, R54, 0x10000, RZ ;  /* 0x0001000036347824 */ /* 0x000fe200078e00ff */
[----:B------:R-:W-:-:S02]  /*2ac0*/  F2FP.F16.E4M3.UNPACK_B R25, R83.H1 ;  /* 0x00000053ff19723e */ /* 0x000fc400030006ff */
[----:B------:R-:W-:Y:S01]  /*2ad0*/  LOP3.LUT R24, R24, 0xff00, R15, 0xf8, !PT ;  /* 0x0000ff0018187812 */ /* 0x000fe200078ef80f */
[----:B------:R-:W-:Y:S01]  /*2ae0*/  IMAD.U32 R15, R55, 0x10000, RZ ;  /* 0x00010000370f7824 */ /* 0x000fe200078e00ff */
[-C--:B------:R-:W-:Y:S01]  /*2af0*/  F2FP.F16.E4M3.UNPACK_B R4, R5.reuse ;  /* 0x00000005ff04723e */ /* 0x080fe200020006ff */
[--C-:B------:R-:W-:Y:S01]  /*2b00*/  HADD2.F32 R55, -RZ, R25.reuse.H0_H0 ;  /* 0x20000019ff377230 */ /* 0x100fe20000004100 */
[----:B------:R-:W-:Y:S01]  /*2b10*/  LOP3.LUT R79, R53, 0xff0000, R52, 0xf8, !PT ;  /* 0x00ff0000354f7812 */ /* 0x000fe200078ef834 */
[----:B------:R-:W-:Y:S01]  /*2b20*/  HADD2.F32 R78, -RZ, R25.H1_H1 ;  /* 0x30000019ff4e7230 */ /* 0x000fe20000004100 */
[----:B------:R-:W-:Y:S01]  /*2b30*/  LOP3.LUT R54, R24, 0xff0000, R15, 0xf8, !PT ;  /* 0x00ff000018367812 */ /* 0x000fe200078ef80f */
[--C-:B------:R-:W-:Y:S01]  /*2b40*/  HADD2.F32 R15, -RZ, R4.reuse.H1_H1 ;  /* 0x30000004ff0f7230 */ /* 0x100fe20000004100 */
[----:B------:R-:W-:Y:S01]  /*2b50*/  F2FP.F16.E4M3.UNPACK_B R52, R82.H1 ;  /* 0x00000052ff34723e */ /* 0x000fe200030006ff */
[----:B------:R-:W-:Y:S01]  /*2b60*/  HADD2.F32 R4, -RZ, R4.H0_H0 ;  /* 0x20000004ff047230 */ /* 0x000fe20000004100 */
[----:B------:R-:W-:-:S02]  /*2b70*/  F2FP.F16.E4M3.UNPACK_B R5, R5.H1 ;  /* 0x00000005ff05723e */ /* 0x000fc400030006ff */
[-C--:B------:R-:W-:Y:S01]  /*2b80*/  FMUL.FTZ R81, R15, R55.reuse ;  /* 0x000000370f517220 */ /* 0x080fe20000410000 */
[--C-:B------:R-:W-:Y:S02]  /*2b90*/  HADD2.F32 R53, -RZ, R52.reuse.H0_H0 ;  /* 0x20000034ff357230 */ /* 0x100fe40000004100 */
[C---:B------:R-:W-:Y:S01]  /*2ba0*/  FMUL.FTZ R80, R4.reuse, R55 ;  /* 0x0000003704507220 */ /* 0x040fe20000410000 */
[--C-:B------:R-:W-:Y:S01]  /*2bb0*/  HADD2.F32 R25, -RZ, R5.reuse.H1_H1 ;  /* 0x30000005ff197230 */ /* 0x100fe20000004100 */
[----:B------:R-:W-:Y:S01]  /*2bc0*/  F2FP.F16.E4M3.UNPACK_B R55, R83 ;  /* 0x00000053ff37723e */ /* 0x000fe200020006ff */
[----:B------:R-:W-:Y:S02]  /*2bd0*/  HADD2.F32 R24, -RZ, R5.H0_H0 ;  /* 0x20000005ff187230 */ /* 0x000fe40000004100 */
[-C--:B------:R-:W-:Y:S01]  /*2be0*/  FFMA.FTZ R4, R4, R53.reuse, -R81 ;  /* 0x0000003504047223 */ /* 0x080fe20000010851 */
[----:B------:R-:W-:Y:S02]  /*2bf0*/  HADD2.F32 R52, -RZ, R52.H1_H1 ;  /* 0x30000034ff347230 */ /* 0x000fe40000004100 */
[-C--:B------:R-:W-:Y:S01]  /*2c00*/  FMUL.FTZ R81, R25, R78.reuse ;  /* 0x0000004e19517220 */ /* 0x080fe20000410000 */
[----:B------:R-:W-:Y:S01]  /*2c10*/  FFMA.FTZ R5, R15, R53, R80 ;  /* 0x000000350f057223 */ /* 0x000fe20000010050 */
[C---:B------:R-:W-:Y:S01]  /*2c20*/  FMUL.FTZ R78, R24.reuse, R78 ;  /* 0x0000004e184e7220 */ /* 0x040fe20000410000 */
[----:B------:R-:W-:Y:S01]  /*2c30*/  F2FP.F16.E4M3.UNPACK_B R15, R14.H1 ;  /* 0x0000000eff0f723e */ /* 0x000fe200030006ff */
[----:B------:R-:W-:Y:S01]  /*2c40*/  FFMA.FTZ R83, R24, R52, -R81 ;  /* 0x0000003418537223 */ /* 0x000fe20000010851 */
[----:B------:R-:W-:Y:S01]  /*2c50*/  F2FP.F16.E4M3.UNPACK_B R14, R14 ;  /* 0x0000000eff0e723e */ /* 0x000fe200020006ff */
[----:B------:R-:W-:Y:S01]  /*2c60*/  FFMA.FTZ R84, R25, R52, R78 ;  /* 0x0000003419547223 */ /* 0x000fe2000001004e */
[----:B------:R-:W-:Y:S01]  /*2c70*/  HADD2.F32 R78, -RZ, R55.H1_H1 ;  /* 0x30000037ff4e7230 */ /* 0x000fe20000004100 */
[----:B------:R-:W-:Y:S01]  /*2c80*/  F2FP.F16.E4M3.UNPACK_B R52, R82 ;  /* 0x00000052ff34723e */ /* 0x000fe200020006ff */
[----:B------:R-:W-:-:S02]  /*2c90*/  HADD2.F32 R24, -RZ, R15.H0_H0 ;  /* 0x2000000fff187230 */ /* 0x000fc40000004100 */
[----:B------:R-:W-:Y:S01]  /*2ca0*/  HADD2.F32 R25, -RZ, R15.H1_H1 ;  /* 0x3000000fff197230 */ /* 0x000fe20000004100 */
[----:B------:R-:W-:Y:S01]  /*2cb0*/  F2FP.SATFINITE.E4M3.F32.PACK_AB_MERGE_C R86, R84, R83, RZ ;  /* 0x000000535456723e */ /* 0x000fe200048070ff */
[--C-:B------:R-:W-:Y:S02]  /*2cc0*/  HADD2.F32 R15, -RZ, R14.reuse.H0_H0 ;  /* 0x2000000eff0f7230 */ /* 0x100fe40000004100 */
[-C--:B------:R-:W-:Y:S01]  /*2cd0*/  FMUL.FTZ R80, R24, R78.reuse ;  /* 0x0000004e18507220 */ /* 0x080fe20000410000 */
[----:B------:R-:W-:Y:S02]  /*2ce0*/  HADD2.F32 R55, -RZ, R55.H0_H0 ;  /* 0x20000037ff377230 */ /* 0x000fe40000004100 */
[----:B------:R-:W-:Y:S01]  /*2cf0*/  FMUL.FTZ R81, R25, R78 ;  /* 0x0000004e19517220 */ /* 0x000fe20000410000 */
[----:B------:R-:W-:Y:S01]  /*2d00*/  HADD2.F32 R14, -RZ, R14.H1_H1 ;  /* 0x3000000eff0e7230 */ /* 0x000fe20000004100 */
[----:B------:R-:W-:Y:S01]  /*2d10*/  F2FP.SATFINITE.E4M3.F32.PACK_AB_MERGE_C R5, R5, R4, R86 ;  /* 0x000000040505723e */ /* 0x000fe20004807056 */
[----:B------:R-:W-:-:S02]  /*2d20*/  HADD2.F32 R53, -RZ, R52.H1_H1 ;  /* 0x30000034ff357230 */ /* 0x000fc40000004100 */
[----:B------:R-:W-:Y:S02]  /*2d30*/  HADD2.F32 R52, -RZ, R52.H0_H0 ;  /* 0x20000034ff347230 */ /* 0x000fe40000004100 */
[-C--:B------:R-:W-:Y:S01]  /*2d40*/  FMUL.FTZ R78, R14, R55.reuse ;  /* 0x000000370e4e7220 */ /* 0x080fe20000410000 */
[----:B------:R-:W-:Y:S01]  /*2d50*/  FMUL.FTZ R55, R15, R55 ;  /* 0x000000370f377220 */ /* 0x000fe20000410000 */
[-C--:B------:R-:W-:Y:S01]  /*2d60*/  FFMA.FTZ R24, R24, R53.reuse, -R81 ;  /* 0x0000003518187223 */ /* 0x080fe20000010851 */
[----:B------:R-:W-:Y:S01]  /*2d70*/  FFMA.FTZ R25, R25, R53, R80 ;  /* 0x0000003519197223 */ /* 0x000fe20000010050 */
[-C--:B------:R-:W-:Y:S01]  /*2d80*/  FFMA.FTZ R81, R15, R52.reuse, -R78 ;  /* 0x000000340f517223 */ /* 0x080fe2000001084e */
[----:B------:R-:W-:Y:S01]  /*2d90*/  FFMA.FTZ R82, R14, R52, R55 ;  /* 0x000000340e527223 */ /* 0x000fe20000010037 */
[----:B------:R-:W-:Y:S02]  /*2da0*/  F2FP.F16.E4M3.UNPACK_B R15, R7.H1 ;  /* 0x00000007ff0f723e */ /* 0x000fe400030006ff */
[----:B------:R-:W-:-:S02]  /*2db0*/  F2FP.F16.E4M3.UNPACK_B R55, R79.H1 ;  /* 0x0000004fff37723e */ /* 0x000fc400030006ff */
[----:B------:R-:W-:Y:S01]  /*2dc0*/  F2FP.SATFINITE.E4M3.F32.PACK_AB_MERGE_C R85, R25, R24, RZ ;  /* 0x000000181955723e */ /* 0x000fe200048070ff */
[----:B------:R-:W-:Y:S01]  /*2dd0*/  HADD2.F32 R25, -RZ, R15.H1_H1 ;  /* 0x3000000fff197230 */ /* 0x000fe20000004100 */
[----:B------:R-:W-:Y:S01]  /*2de0*/  F2FP.F16.E4M3.UNPACK_B R52, R54.H1 ;  /* 0x00000036ff34723e */ /* 0x000fe200030006ff */
[----:B------:R-:W-:Y:S01]  /*2df0*/  HADD2.F32 R80, -RZ, R55.H1_H1 ;  /* 0x30000037ff507230 */ /* 0x000fe20000004100 */
[----:B------:R-:W-:Y:S01]  /*2e00*/  F2FP.F16.E4M3.UNPACK_B R14, R6.H1 ;  /* 0x00000006ff0e723e */ /* 0x000fe200030006ff */
[----:B------:R-:W-:Y:S01]  /*2e10*/  HADD2.F32 R24, -RZ, R15.H0_H0 ;  /* 0x2000000fff187230 */ /* 0x000fe20000004100 */
[----:B------:R-:W-:Y:S01]  /*2e20*/  F2FP.F16.E4M3.UNPACK_B R79, R79 ;  /* 0x0000004fff4f723e */ /* 0x000fe200020006ff */
[----:B------:R-:W-:Y:S01]  /*2e30*/  HADD2.F32 R53, -RZ, R52.H1_H1 ;  /* 0x30000034ff357230 */ /* 0x000fe20000004100 */
[----:B------:R-:W-:Y:S01]  /*2e40*/  F2FP.F16.E4M3.UNPACK_B R54, R54 ;  /* 0x00000036ff36723e */ /* 0x000fe200020006ff */
[----:B------:R-:W-:Y:S02]  /*2e50*/  HADD2.F32 R15, -RZ, R14.H1_H1 ;  /* 0x3000000eff0f7230 */ /* 0x000fe40000004100 */
[----:B------:R-:W-:Y:S01]  /*2e60*/  FMUL.FTZ R83, R25, R80 ;  /* 0x0000005019537220 */ /* 0x000fe20000410000 */
[----:B------:R-:W-:-:S02]  /*2e70*/  HADD2.F32 R78, -RZ, R79.H1_H1 ;  /* 0x3000004fff4e7230 */ /* 0x000fc40000004100 */
[C---:B------:R-:W-:Y:S01]  /*2e80*/  FMUL.FTZ R80, R24.reuse, R80 ;  /* 0x0000005018507220 */ /* 0x040fe20000410000 */
[----:B------:R-:W-:Y:S02]  /*2e90*/  HADD2.F32 R14, -RZ, R14.H0_H0 ;  /* 0x2000000eff0e7230 */ /* 0x000fe40000004100 */
[----:B------:R-:W-:Y:S01]  /*2ea0*/  FFMA.FTZ R84, R24, R53, -R83 ;  /* 0x0000003518547223 */ /* 0x000fe20000010853 */
[----:B------:R-:W-:Y:S02]  /*2eb0*/  HADD2.F32 R24, -RZ, R54.H1_H1 ;  /* 0x30000036ff187230 */ /* 0x000fe40000004100 */
[-C--:B------:R-:W-:Y:S01]  /*2ec0*/  FMUL.FTZ R83, R15, R78.reuse ;  /* 0x0000004e0f537220 */ /* 0x080fe20000410000 */
[----:B------:R-:W-:Y:S01]  /*2ed0*/  F2FP.F16.E4M3.UNPACK_B R7, R7 ;  /* 0x00000007ff07723e */ /* 0x000fe200020006ff */
[C---:B------:R-:W-:Y:S01]  /*2ee0*/  FMUL.FTZ R78, R14.reuse, R78 ;  /* 0x0000004e0e4e7220 */ /* 0x040fe20000410000 */
[----:B------:R-:W-:Y:S01]  /*2ef0*/  F2FP.F16.E4M3.UNPACK_B R6, R6 ;  /* 0x00000006ff06723e */ /* 0x000fe200020006ff */
[----:B------:R-:W-:Y:S01]  /*2f00*/  FFMA.FTZ R83, R14, R24, -R83 ;  /* 0x000000180e537223 */ /* 0x000fe20000010853 */
[----:B------:R-:W-:-:S02]  /*2f10*/  HADD2.F32 R79, -RZ, R79.H0_H0 ;  /* 0x2000004fff4f7230 */ /* 0x000fc40000004100 */
[----:B------:R-:W-:Y:S01]  /*2f20*/  FFMA.FTZ R78, R15, R24, R78 ;  /* 0x000000180f4e7223 */ /* 0x000fe2000001004e */
[--C-:B------:R-:W-:Y:S02]  /*2f30*/  HADD2.F32 R14, -RZ, R7.reuse.H0_H0 ;  /* 0x20000007ff0e7230 */ /* 0x100fe40000004100 */
[----:B------:R-:W-:Y:S01]  /*2f40*/  FFMA.FTZ R53, R25, R53, R80 ;  /* 0x0000003519357223 */ /* 0x000fe20000010050 */
[----:B------:R-:W-:Y:S01]  /*2f50*/  HADD2.F32 R15, -RZ, R7.H1_H1 ;  /* 0x30000007ff0f7230 */ /* 0x000fe20000004100 */
[----:B------:R-:W-:Y:S01]  /*2f60*/  F2FP.SATFINITE.E4M3.F32.PACK_AB_MERGE_C R4, R82, R81, R85 ;  /* 0x000000515204723e */ /* 0x000fe20004807055 */
[--C-:B------:R-:W-:Y:S01]  /*2f70*/  HADD2.F32 R7, -RZ, R6.reuse.H0_H0 ;  /* 0x20000006ff077230 */ /* 0x100fe20000004100 */
[----:B------:R-:W-:Y:S01]  /*2f80*/  F2FP.SATFINITE.E4M3.F32.PACK_AB_MERGE_C R78, R78, R83, RZ ;  /* 0x000000534e4e723e */ /* 0x000fe200048070ff */
[----:B------:R-:W-:Y:S01]  /*2f90*/  HADD2.F32 R6, -RZ, R6.H1_H1 ;  /* 0x30000006ff067230 */ /* 0x000fe20000004100 */
[----:B------:R-:W-:Y:S01]  /*2fa0*/  F2FP.SATFINITE.E4M3.F32.PACK_AB_MERGE_C R53, R53, R84, RZ ;  /* 0x000000543535723e */ /* 0x000fe200048070ff */
[----:B------:R-:W-:-:S02]  /*2fb0*/  HADD2.F32 R55, -RZ, R55.H0_H0 ;  /* 0x20000037ff377230 */ /* 0x000fc40000004100 */
[----:B------:R-:W-:Y:S02]  /*2fc0*/  HADD2.F32 R52, -RZ, R52.H0_H0 ;  /* 0x20000034ff347230 */ /* 0x000fe40000004100 */
        /* <DEDUP_REMOVED lines=11> */
.L_x_1122:
[----:B------:R-:W-:Y:S05]  /*3080*/  BSYNC B2 ;  /* 0x0000000000027941 */ /* 0x000fea0003800000 */
.L_x_1121:
[----:B------:R1:W-:Y:S02]  /*3090*/  STG.E.128 desc[UR40][R12.64], R4 ;  /* 0x000000040c007986 */ /* 0x0003e4000c101d28 */
.L_x_1120:
[----:B------:R-:W-:Y:S05]  /*30a0*/  BSYNC B1 ;  /* 0x0000000000017941 */ /* 0x000fea0003800000 */
.L_x_1119:
[----:B------:R-:W-:Y:S05]  /*30b0*/  @P2 BRA `(.L_x_1118) ;  /* 0x0000001800c82947 */ /* 0x000fea0003800000 */
[----:B-1----:R-:W2:Y:S01]  /*30c0*/  LDL R6, [R1+0x34] ;  /* 0x0000340001067983 */ /* 0x002ea20000100800 */
[----:B------:R-:W-:Y:S01]  /*30d0*/  IMAD.MOV.U32 R5, RZ, RZ, 0x20 ;  /* 0x00000020ff057424 */ /* 0x000fe200078e00ff */
[----:B------:R-:W-:Y:S01]  /*30e0*/  ISETP.GE.AND P5, PT, R26, R27, PT ;  /* 0x0000001b1a00720c */ /* 0x000fe20003fa6270 */
[----:B------:R-:W-:Y:S01]  /*30f0*/  IMAD R4, R23, 0x2800, RZ ;  /* 0x0000280017047824 */ /* 0x000fe200078e02ff */
[----:B------:R-:W-:Y:S02]  /*3100*/  BSSY B1, `(.L_x_1123) ;  /* 0x000006d000017945 */ /* 0x000fe40003800000 */
[----:B------:R-:W-:-:S04]  /*3110*/  SEL R5, R5, 0xffffffe0, !P4 ;  /* 0xffffffe005057807 */ /* 0x000fc80006000000 */
[----:B--2---:R-:W-:-:S05]  /*3120*/  IADD3 R4, R5, R6, R4 ;  /* 0x0000000605047210 */ /* 0x004fca0007ffe004 */
[----:B------:R-:W-:-:S06]  /*3130*/  IMAD.IADD R4, R17, 0x1, R4 ;  /* 0x0000000111047824 */ /* 0x000fcc00078e0204 */
[----:B------:R-:W1:Y:S01]  /*3140*/  LDS.128 R4, [R4+0xe000] ;  /* 0x00e0000004047984 */ /* 0x000e620000000c00 */
[----:B------:R-:W-:Y:S05]  /*3150*/  @P5 BRA `(.L_x_1124) ;  /* 0x00000004009c5947 */ /* 0x000fea0003800000 */
[----:B------:R-:W-:Y:S02]  /*3160*/  SHF.R.U32.HI R25, RZ, 0x8, R9 ;  /* 0x00000008ff197819 */ /* 0x000fe40000011609 */
[----:B------:R-:W-:Y:S02]  /*3170*/  SHF.R.U32.HI R8, RZ, 0x8, R11 ;  /* 0x00000008ff087819 */ /* 0x000fe4000001160b */
[----:B------:R-:W-:Y:S02]  /*3180*/  LOP3.LUT R10, R9, 0xff0000ff, RZ, 0xc0, !PT ;  /* 0xff0000ff090a7812 */ /* 0x000fe400078ec0ff */
[----:B------:R-:W-:Y:S01]  /*3190*/  SHF.R.U32.HI R24, RZ, 0x10, R9 ;  /* 0x00000010ff187819 */ /* 0x000fe20000011609 */
[----:B------:R-:W-:Y:S01]  /*31a0*/  IMAD.SHL.U32 R9, R25, 0x100, RZ ;  /* 0x0000010019097824 */ /* 0x000fe200078e00ff */
[----:B------:R-:W-:Y:S02]  /*31b0*/  LOP3.LUT R14, R11, 0xff0000ff, RZ, 0xc0, !PT ;  /* 0xff0000ff0b0e7812 */ /* 0x000fe400078ec0ff */
[----:B------:R-:W-:Y:S01]  /*31c0*/  SHF.R.U32.HI R15, RZ, 0x10, R11 ;  /* 0x00000010ff0f7819 */ /* 0x000fe2000001160b */
[----:B------:R-:W-:Y:S01]  /*31d0*/  IMAD.SHL.U32 R11, R8, 0x100, RZ ;  /* 0x00000100080b7824 */ /* 0x000fe200078e00ff */
[----:B------:R-:W-:Y:S01]  /*31e0*/  LOP3.LUT R9, R10, 0xff00, R9, 0xf8, !PT ;  /* 0x0000ff000a097812 */ /* 0x000fe200078ef809 */
[----:B-1----:R-:W-:Y:S01]  /*31f0*/  IMAD.MOV.U32 R8, RZ, RZ, R4 ;  /* 0x000000ffff087224 */ /* 0x002fe200078e0004 */
[----:B------:R-:W-:Y:S01]  /*3200*/  F2FP.F16.E4M3.UNPACK_B R4, R5 ;  /* 0x00000005ff04723e */ /* 0x000fe200020006ff */
[----:B------:R-:W-:Y:S01]  /*3210*/  IMAD.U32 R10, R24, 0x10000, RZ ;  /* 0x00010000180a7824 */ /* 0x000fe200078e00ff */
[----:B------:R-:W-:Y:S01]  /*3220*/  LOP3.LUT R14, R14, 0xff00, R11, 0xf8, !PT ;  /* 0x0000ff000e0e7812 */ /* 0x000fe200078ef80b */
[----:B------:R-:W-:Y:S01]  /*3230*/  IMAD.U32 R15, R15, 0x10000, RZ ;  /* 0x000100000f0f7824 */ /* 0x000fe200078e00ff */
[----:B------:R-:W-:-:S02]  /*3240*/  F2FP.F16.E4M3.UNPACK_B R11, R51.H1 ;  /* 0x00000033ff0b723e */ /* 0x000fc400030006ff */
        /* <DEDUP_REMOVED lines=14> */
[-C--:B------:R-:W-:Y:S01]  /*3330*/  FFMA.FTZ R5, R9, R15.reuse, R52 ;  /* 0x0000000f09057223 */ /* 0x080fe20000010034 */
[----:B------:R-:W-:Y:S02]  /*3340*/  HADD2.F32 R14, -RZ, R14.H1_H1 ;  /* 0x3000000eff0e7230 */ /* 0x000fe40000004100 */
[C---:B------:R-:W-:Y:S01]  /*3350*/  FMUL.FTZ R25, R11.reuse, R26 ;  /* 0x0000001a0b197220 */ /* 0x040fe20000410000 */
[----:B------:R-:W-:Y:S01]  /*3360*/  F2FP.F16.E4M3.UNPACK_B R9, R8.H1 ;  /* 0x00000008ff09723e */ /* 0x000fe200030006ff */
[----:B------:R-:W-:Y:S01]  /*3370*/  FMUL.FTZ R26, R10, R26 ;  /* 0x0000001a0a1a7220 */ /* 0x000fe20000410000 */
[----:B------:R-:W-:Y:S01]  /*3380*/  FFMA.FTZ R4, R4, R15, -R53 ;  /* 0x0000000f04047223 */ /* 0x000fe20000010835 */
[----:B------:R-:W-:Y:S01]  /*3390*/  F2FP.F16.E4M3.UNPACK_B R50, R50 ;  /* 0x00000032ff32723e */ /* 0x000fe200020006ff */
[-C--:B------:R-:W-:Y:S01]  /*33a0*/  FFMA.FTZ R53, R10, R14.reuse, -R25 ;  /* 0x0000000e0a357223 */ /* 0x080fe20000010819 */
[----:B------:R-:W-:Y:S01]  /*33b0*/  FFMA.FTZ R54, R11, R14, R26 ;  /* 0x0000000e0b367223 */ /* 0x000fe2000001001a */
[----:B------:R-:W-:Y:S01]  /*33c0*/  HADD2.F32 R15, -RZ, R51.H1_H1 ;  /* 0x30000033ff0f7230 */ /* 0x000fe20000004100 */
[----:B------:R-:W-:Y:S01]  /*33d0*/  F2FP.F16.E4M3.UNPACK_B R8, R8 ;  /* 0x00000008ff08723e */ /* 0x000fe200020006ff */
[----:B------:R-:W-:-:S02]  /*33e0*/  HADD2.F32 R11, -RZ, R9.H1_H1 ;  /* 0x30000009ff0b7230 */ /* 0x000fc40000004100 */
[----:B------:R-:W-:Y:S01]  /*33f0*/  HADD2.F32 R10, -RZ, R9.H0_H0 ;  /* 0x20000009ff0a7230 */ /* 0x000fe20000004100 */
[----:B------:R-:W-:Y:S01]  /*3400*/  F2FP.SATFINITE.E4M3.F32.PACK_AB_MERGE_C R78, R54, R53, RZ ;  /* 0x00000035364e723e */ /* 0x000fe200048070ff */
[----:B------:R-:W-:Y:S02]  /*3410*/  HADD2.F32 R14, -RZ, R50.H1_H1 ;  /* 0x30000032ff0e7230 */ /* 0x000fe40000004100 */
[-C--:B------:R-:W-:Y:S01]  /*3420*/  FMUL.FTZ R25, R11, R15.reuse ;  /* 0x0000000f0b197220 */ /* 0x080fe20000410000 */
[--C-:B------:R-:W-:Y:S02]  /*3430*/  HADD2.F32 R9, -RZ, R8.reuse.H0_H0 ;  /* 0x20000008ff097230 */ /* 0x100fe40000004100 */
[C---:B------:R-:W-:Y:S01]  /*3440*/  FMUL.FTZ R52, R10.reuse, R15 ;  /* 0x0000000f0a347220 */ /* 0x040fe20000410000 */
[----:B------:R-:W-:Y:S02]  /*3450*/  HADD2.F32 R51, -RZ, R51.H0_H0 ;  /* 0x20000033ff337230 */ /* 0x000fe40000004100 */
[----:B------:R-:W-:Y:S01]  /*3460*/  FFMA.FTZ R25, R10, R14, -R25 ;  /* 0x0000000e0a197223 */ /* 0x000fe20000010819 */
[----:B------:R-:W-:-:S02]  /*3470*/  HADD2.F32 R8, -RZ, R8.H1_H1 ;  /* 0x30000008ff087230 */ /* 0x000fc40000004100 */
[----:B------:R-:W-:Y:S01]  /*3480*/  FFMA.FTZ R14, R11, R14, R52 ;  /* 0x0000000e0b0e7223 */ /* 0x000fe20000010034 */
[----:B------:R-:W-:Y:S02]  /*3490*/  HADD2.F32 R50, -RZ, R50.H0_H0 ;  /* 0x20000032ff327230 */ /* 0x000fe40000004100 */
[-C--:B------:R-:W-:Y:S01]  /*34a0*/  FMUL.FTZ R15, R9, R51.reuse ;  /* 0x00000033090f7220 */ /* 0x080fe20000410000 */
[----:B------:R-:W-:Y:S01]  /*34b0*/  F2FP.SATFINITE.E4M3.F32.PACK_AB_MERGE_C R5, R5, R4, R78 ;  /* 0x000000040505723e */ /* 0x000fe2000480704e */
[----:B------:R-:W-:Y:S01]  /*34c0*/  FMUL.FTZ R26, R8, R51 ;  /* 0x00000033081a7220 */ /* 0x000fe20000410000 */
[----:B------:R-:W-:Y:S01]  /*34d0*/  F2FP.SATFINITE.E4M3.F32.PACK_AB_MERGE_C R55, R14, R25, RZ ;  /* 0x000000190e37723e */ /* 0x000fe200048070ff */
[-C--:B------:R-:W-:Y:S01]  /*34e0*/  FFMA.FTZ R52, R8, R50.reuse, R15 ;  /* 0x0000003208347223 */ /* 0x080fe2000001000f */
[----:B------:R-:W-:Y:S01]  /*34f0*/  F2FP.F16.E4M3.UNPACK_B R25, R27.H1 ;  /* 0x0000001bff19723e */ /* 0x000fe200030006ff */
[----:B------:R-:W-:Y:S01]  /*3500*/  FFMA.FTZ R51, R9, R50, -R26 ;  /* 0x0000003209337223 */ /* 0x000fe2000001081a */
[----:B------:R-:W-:-:S02]  /*3510*/  F2FP.F16.E4M3.UNPACK_B R9, R7.H1 ;  /* 0x00000007ff09723e */ /* 0x000fc400030006ff */
[----:B------:R-:W-:Y:S01]  /*3520*/  F2FP.F16.E4M3.UNPACK_B R14, R24.H1 ;  /* 0x00000018ff0e723e */ /* 0x000fe200030006ff */
[----:B------:R-:W-:Y:S01]  /*3530*/  HADD2.F32 R50, -RZ, R25.H1_H1 ;  /* 0x30000019ff327230 */ /* 0x000fe20000004100 */
[----:B------:R-:W-:Y:S01]  /*3540*/  F2FP.F16.E4M3.UNPACK_B R8, R6.H1 ;  /* 0x00000006ff08723e */ /* 0x000fe200030006ff */
[--C-:B------:R-:W-:Y:S01]  /*3550*/  HADD2.F32 R11, -RZ, R9.reuse.H1_H1 ;  /* 0x30000009ff0b7230 */ /* 0x100fe20000004100 */
[----:B------:R-:W-:Y:S01]  /*3560*/  F2FP.F16.E4M3.UNPACK_B R27, R27 ;  /* 0x0000001bff1b723e */ /* 0x000fe200020006ff */
[----:B------:R-:W-:Y:S01]  /*3570*/  HADD2.F32 R10, -RZ, R9.H0_H0 ;  /* 0x20000009ff0a7230 */ /* 0x000fe20000004100 */
[----:B------:R-:W-:Y:S01]  /*3580*/  F2FP.F16.E4M3.UNPACK_B R24, R24 ;  /* 0x00000018ff18723e */ /* 0x000fe200020006ff */
[----:B------:R-:W-:Y:S02]  /*3590*/  HADD2.F32 R15, -RZ, R14.H1_H1 ;  /* 0x3000000eff0f7230 */ /* 0x000fe40000004100 */
[----:B------:R-:W-:Y:S01]  /*35a0*/  FMUL.FTZ R53, R11, R50 ;  /* 0x000000320b357220 */ /* 0x000fe20000410000 */
[----:B------:R-:W-:-:S02]  /*35b0*/  HADD2.F32 R9, -RZ, R8.H1_H1 ;  /* 0x30000008ff097230 */ /* 0x000fc40000004100 */
[C---:B------:R-:W-:Y:S01]  /*35c0*/  FMUL.FTZ R50, R10.reuse, R50 ;  /* 0x000000320a327220 */ /* 0x040fe20000410000 */
[--C-:B------:R-:W-:Y:S02]  /*35d0*/  HADD2.F32 R26, -RZ, R27.reuse.H1_H1 ;  /* 0x3000001bff1a7230 */ /* 0x100fe40000004100 */
[----:B------:R-:W-:Y:S01]  /*35e0*/  FFMA.FTZ R54, R10, R15, -R53 ;  /* 0x0000000f0a367223 */ /* 0x000fe20000010835 */
[----:B------:R-:W-:Y:S01]  /*35f0*/  HADD2.F32 R8, -RZ, R8.H0_H0 ;  /* 0x20000008ff087230 */ /* 0x000fe20000004100 */
[----:B------:R-:W-:Y:S01]  /*3600*/  F2FP.F16.E4M3.UNPACK_B R7, R7 ;  /* 0x00000007ff07723e */ /* 0x000fe200020006ff */
        /* <DEDUP_REMOVED lines=28> */
.L_x_1124:
[----:B------:R-:W-:Y:S05]  /*37d0*/  BSYNC B1 ;  /* 0x0000000000017941 */ /* 0x000fea0003800000 */
.L_x_1123:
[----:B-1----:R2:W-:Y:S01]  /*37e0*/  STG.E.128 desc[UR40][R12.64+0x20], R4 ;  /* 0x000020040c007986 */ /* 0x0025e2000c101d28 */
[----:B------:R-:W-:Y:S05]  /*37f0*/  BRA `(.L_x_1118) ;  /* 0x0000001000f87947 */ /* 0x000fea0003800000 */
.L_x_1112:
[----:B------:R-:W0:Y:S01]  /*3800*/  S2R R5, SR_TID.X ;  /* 0x0000000000057919 */ /* 0x000e220000002100 */
[----:B------:R-:W2:Y:S01]  /*3810*/  LDL R26, [R1+0x10] ;  /* 0x00001000011a7983 */ /* 0x000ea20000100800 */
[C---:B0-----:R-:W-:Y:S02]  /*3820*/  VIADD R9, R5.reuse, 0xffffff80 ;  /* 0xffffff8005097836 */ /* 0x041fe40000000000 */
[----:B------:R-:W-:Y:S02]  /*3830*/  VIADD R8, R5, 0xffffff80 ;  /* 0xffffff8005087836 */ /* 0x000fe40000000000 */
[----:B------:R-:W-:-:S03]  /*3840*/  IMAD R5, R47, -0xa0, R48 ;  /* 0xffffff602f057824 */ /* 0x000fc600078e0230 */
[----:B------:R-:W-:Y:S02]  /*3850*/  LEA.HI R8, R8, R9, RZ, 0x1 ;  /* 0x0000000908087211 */ /* 0x000fe400078f08ff */
[----:B------:R-:W-:Y:S02]  /*3860*/  VIMNMX R5, R5, 0xa0, PT ;  /* 0x000000a005057848 */ /* 0x000fe40003fe0100 */
[----:B------:R-:W-:-:S04]  /*3870*/  SHF.R.S32.HI R8, RZ, 0x1, R8 ;  /* 0x00000001ff087819 */ /* 0x000fc80000011408 */
[----:B------:R-:W-:-:S04]  /*3880*/  ISETP.GE.AND P1, PT, R8, R5, PT ;  /* 0x000000050800720c */ /* 0x000fc80003f26270 */
[----:B------:R-:W-:-:S13]  /*3890*/  ISETP.GE.OR P0, PT, R156, R27, P1 ;  /* 0x0000001b9c00720c */ /* 0x000fda0000f06670 */
[----:B------:R-:W0:Y:S08]  /*38a0*/  @!P0 LDC.64 R12, c[0x0][0x3e8] ;  /* 0x0000fa00ff0c8b82 */ /* 0x000e300000000a00 */
[----:B------:R-:W1:Y:S01]  /*38b0*/  @!P0 LDC.64 R24, c[0x0][0x400] ;  /* 0x00010000ff188b82 */ /* 0x000e620000000a00 */
[----:B------:R-:W-:Y:S02]  /*38c0*/  CS2R R10, SRZ ;  /* 0x00000000000a7805 */ /* 0x000fe4000001ff00 */
[----:B------:R-:W-:-:S02]  /*38d0*/  CS2R R8, SRZ ;  /* 0x0000000000087805 */ /* 0x000fc4000001ff00 */
[----:B0-----:R-:W-:-:S04]  /*38e0*/  @!P0 IADD3 R12, P5, P6, R32, R12, R6 ;  /* 0x0000000c200c8210 */ /* 0x001fc80007ebe006 */
[----:B------:R-:W-:Y:S02]  /*38f0*/  @!P0 IADD3.X R13, R66, R13, R52, P5, P6 ;  /* 0x0000000d420d8210 */ /* 0x000fe40002fec434 */
[----:B------:R-:W-:Y:S02]  /*3900*/  CS2R R6, SRZ ;  /* 0x0000000000067805 */ /* 0x000fe4000001ff00 */
[----:B-1----:R-:W-:Y:S02]  /*3910*/  @!P0 IADD3 R24, P5, P6, R38, R24, R4 ;  /* 0x0000001826188210 */ /* 0x002fe40007ebe004 */
[----:B------:R-:W-:Y:S02]  /*3920*/  CS2R R4, SRZ ;  /* 0x0000000000047805 */ /* 0x000fe4000001ff00 */
[----:B------:R-:W-:-:S04]  /*3930*/  @!P0 IADD3.X R25, R70, R25, R55, P5, P6 ;  /* 0x0000001946198210 */ /* 0x000fc80002fec437 */
[----:B------:R-:W3:Y:S04]  /*3940*/  @!P0 LDG.E.128 R4, desc[UR40][R12.64] ;  /* 0x000000280c048981 */ /* 0x000ee8000c1e1d00 */
[----:B------:R-:W4:Y:S01]  /*3950*/  @!P0 LDG.E.128 R8, desc[UR40][R24.64] ;  /* 0x0000002818088981 */ /* 0x000f22000c1e1d00 */
[----:B------:R-:W-:Y:S02]  /*3960*/  ISETP.GE.AND P0, PT, R156, R27, PT ;  /* 0x0000001b9c00720c */ /* 0x000fe40003f06270 */
[----:B------:R-:W-:-:S11]  /*3970*/  LOP3.LUT R22, R22, 0xfffffffe, RZ, 0xc0, !PT ;  /* 0xfffffffe16167812 */ /* 0x000fd600078ec0ff */
[----:B------:R-:W-:Y:S02]  /*3980*/  @P0 LOP3.LUT R22, R22, 0x1, RZ, 0xfc, !PT ;  /* 0x0000000116160812 */ /* 0x000fe400078efcff */
[----:B--2---:R-:W-:Y:S01]  /*3990*/  ISETP.NE.AND P0, PT, R26, 0x3, PT ;  /* 0x000000031a00780c */ /* 0x004fe20003f05270 */
[----:B---3--:R-:W-:Y:S02]  /*39a0*/  IMAD.MOV.U32 R80, RZ, RZ, R6 ;  /* 0x000000ffff507224 */ /* 0x008fe400078e0006 */
[----:B------:R-:W-:Y:S02]  /*39b0*/  IMAD.MOV.U32 R83, RZ, RZ, R4 ;  /* 0x000000ffff537224 */ /* 0x000fe400078e0004 */
[----:B----4-:R-:W-:Y:S02]  /*39c0*/  IMAD.MOV.U32 R82, RZ, RZ, R10 ;  /* 0x000000ffff527224 */ /* 0x010fe400078e000a */
[----:B------:R-:W-:-:S06]  /*39d0*/  IMAD.MOV.U32 R84, RZ, RZ, R8 ;  /* 0x000000ffff547224 */ /* 0x000fcc00078e0008 */
[----:B------:R-:W-:Y:S05]  /*39e0*/  @!P0 BRA `(.L_x_1125) ;  /* 0x0000000000048947 */ /* 0x000fea0003800000 */
[----:B------:R-:W-:Y:S01]  /*39f0*/  BPT.TRAP 0x1 ;  /* 0x000000040000795c */ /* 0x000fe20000300000 */
.L_x_1125:
[----:B------:R-:W2:Y:S01]  /*3a00*/  LDL R12, [R1+0x18] ;  /* 0x00001800010c7983 */ /* 0x000ea20000100800 */
[----:B------:R-:W-:Y:S01]  /*3a10*/  IMAD R73, R23, 0x8, R17 ;  /* 0x0000000817497824 */ /* 0x000fe200078e0211 */
[----:B------:R-:W0:Y:S01]  /*3a20*/  LDC R78, c[0x0][0x2f4] ;  /* 0x0000bd00ff4e7b82 */ /* 0x000e220000000800 */
[----:B------:R-:W-:Y:S01]  /*3a30*/  BSSY B1, `(.L_x_1126) ;  /* 0x0000004000017945 */ /* 0x000fe20003800000 */
[----:B--2---:R-:W-:-:S04]  /*3a40*/  SHF.L.U32 R76, R12, 0x1f, RZ ;  /* 0x0000001f0c4c7819 */ /* 0x004fc800000006ff */
[----:B------:R-:W1:Y:S02]  /*3a50*/  SYNCS.PHASECHK.TRANS64.TRYWAIT P5, [R73+URZ+0x13290], R76 ;  /* 0x0132904c490075a7 */ /* 0x000e6400080a017f */
[----:B01----:R-:W-:Y:S05]  /*3a60*/  @!P5 BRA `(.L_x_1127) ;  /* 0x000001c400b0d947 */ /* 0x003fea0003800000 */
.L_x_1412:
[----:B------:R-:W-:Y:S05]  /*3a70*/  BSYNC B1 ;  /* 0x0000000000017941 */ /* 0x000fea0003800000 */
.L_x_1126:
[----:B------:R-:W1:Y:S01]  /*3a80*/  S2R R12, SR_TID.X ;  /* 0x00000000000c7919 */ /* 0x000e620000002100 */
[----:B------:R-:W-:Y:S01]  /*3a90*/  ISETP.GE.OR P5, PT, R156, R78, P1 ;  /* 0x0000004e9c00720c */ /* 0x000fe20000fa6670 */
[----:B------:R-:W-:Y:S01]  /*3aa0*/  ULDC.64 UR4, c[0x0][0x300] ;  /* 0x0000c00000047ab9 */ /* 0x000fe20000000a00 */
[----:B------:R-:W-:Y:S02]  /*3ab0*/  IMAD.MOV.U32 R52, RZ, RZ, R14 ;  /* 0x000000ffff347224 */ /* 0x000fe400078e000e */
[C---:B-1----:R-:W-:Y:S02]  /*3ac0*/  VIADD R24, R12.reuse, 0xffffff80 ;  /* 0xffffff800c187836 */ /* 0x042fe40000000000 */
[----:B------:R-:W-:Y:S02]  /*3ad0*/  VIADD R13, R12, 0xffffff80 ;  /* 0xffffff800c0d7836 */ /* 0x000fe40000000000 */
[----:B------:R-:W-:-:S03]  /*3ae0*/  IMAD R12, R49, UR4, RZ ;  /* 0x00000004310c7c24 */ /* 0x000fc6000f8e02ff */
[----:B------:R-:W-:-:S04]  /*3af0*/  LEA.HI R13, R13, R24, RZ, 0x1 ;  /* 0x000000180d0d7211 */ /* 0x000fc800078f08ff */
[----:B------:R-:W-:-:S05]  /*3b00*/  SHF.R.S32.HI R13, RZ, 0x1, R13 ;  /* 0x00000001ff0d7819 */ /* 0x000fca000001140d */
[----:B------:R-:W-:-:S04]  /*3b10*/  IMAD.WIDE.U32 R52, R13, UR4, R52 ;  /* 0x000000040d347c25 */ /* 0x000fc8000f8e0034 */
[----:B------:R-:W-:Y:S01]  /*3b20*/  IMAD R79, R13, UR5, R12 ;  /* 0x000000050d4f7c24 */ /* 0x000fe2000f8e020c */
[----:B------:R-:W-:Y:S06]  /*3b30*/  @P5 BRA `(.L_x_1118) ;  /* 0x0000001000285947 */ /* 0x000fec0003800000 */
[----:B------:R-:W2:Y:S04]  /*3b40*/  LDL R25, [R1+0x44] ;  /* 0x0000440001197983 */ /* 0x000ea80000100800 */
[----:B------:R-:W3:Y:S01]  /*3b50*/  LDL R24, [R1+0x48] ;  /* 0x0000480001187983 */ /* 0x000ee20000100800 */
[----:B------:R-:W-:Y:S01]  /*3b60*/  IMAD.IADD R79, R79, 0x1, R53 ;  /* 0x000000014f4f7824 */ /* 0x000fe200078e0235 */
[----:B------:R-:W-:Y:S01]  /*3b70*/  IADD3 R55, P5, P6, R2, R52, R67 ;  /* 0x0000003402377210 */ /* 0x000fe20007ebe043 */
[----:B------:R-:W-:Y:S03]  /*3b80*/  BSSY B1, `(.L_x_1128) ;  /* 0x00000e3000017945 */ /* 0x000fe60003800000 */
[----:B------:R-:W-:-:S02]  /*3b90*/  IADD3.X R12, R0, R79, R69, P5, P6 ;  /* 0x0000004f000c7210 */ /* 0x000fc40002fec445 */
[----:B------:R-:W-:Y:S02]  /*3ba0*/  IADD3 R54, P5, R55, R50, RZ ;  /* 0x0000003237367210 */ /* 0x000fe40007fbe0ff */
[----:B------:R-:W-:-:S03]  /*3bb0*/  LOP3.LUT P6, RZ, R22, 0x1, RZ, 0xc0, !PT ;  /* 0x0000000116ff7812 */ /* 0x000fc600078cc0ff */
[----:B------:R-:W-:Y:S01]  /*3bc0*/  IMAD.X R55, R12, 0x1, R51, P5 ;  /* 0x000000010c377824 */ /* 0x000fe200028e0633 */
[----:B------:R-:W-:Y:S01]  /*3bd0*/  LOP3.LUT P5, RZ, R22, 0x4, RZ, 0xc0, !PT ;  /* 0x0000000416ff7812 */ /* 0x000fe200078ac0ff */
[----:B------:R-:W-:-:S05]  /*3be0*/  IMAD.IADD R12, R78, 0x1, -R61 ;  /* 0x000000014e0c7824 */ /* 0x000fca00078e0a3d */
[----:B------:R-:W-:-:S04]  /*3bf0*/  SEL R12, R61, R12, !P5 ;  /* 0x0000000c3d0c7207 */ /* 0x000fc80006800000 */
[----:B------:R-:W-:-:S04]  /*3c00*/  SHF.R.S32.HI R13, RZ, 0x1f, R12 ;  /* 0x0000001fff0d7819 */ /* 0x000fc8000001140c */
[----:B------:R-:W-:-:S04]  /*3c10*/  LEA.HI R13, R13, R12, RZ, 0x5 ;  /* 0x0000000c0d0d7211 */ /* 0x000fc800078f28ff */
[----:B------:R-:W-:-:S04]  /*3c20*/  SHF.R.S32.HI R13, RZ, 0x5, R13 ;  /* 0x00000005ff0d7819 */ /* 0x000fc8000001140d */
[----:B------:R-:W-:-:S05]  /*3c30*/  LEA.HI.SX32 R13, R58, R13, 0x1c ;  /* 0x0000000d3a0d7211 */ /* 0x000fca00078fe2ff */
[----:B------:R-:W-:-:S05]  /*3c40*/  IMAD.SHL.U32 R81, R13, 0x10, RZ ;  /* 0x000000100d517824 */ /* 0x000fca00078e00ff */
[----:B--2---:R-:W-:-:S04]  /*3c50*/  LOP3.LUT R12, R25, 0x30, R81, 0xf8, !PT ;  /* 0x00000030190c7812 */ /* 0x004fc800078ef851 */
[----:B------:R-:W-:-:S05]  /*3c60*/  LOP3.LUT R12, R12, R59, RZ, 0x3c, !PT ;  /* 0x0000003b0c0c7212 */ /* 0x000fca00078e3cff */
[----:B---3--:R-:W-:Y:S02]  /*3c70*/  IMAD.IADD R14, R24, 0x1, R12 ;  /* 0x00000001180e7824 */ /* 0x008fe400078e020c */
[C---:B------:R-:W-:Y:S02]  /*3c80*/  IMAD R12, R23.reuse, 0x2800, R72 ;  /* 0x00002800170c7824 */ /* 0x040fe400078e0248 */
[----:B------:R-:W-:Y:S02]  /*3c90*/  IMAD R14, R23, 0x2800, R14 ;  /* 0x00002800170e7824 */ /* 0x000fe400078e020e */
[C---:B------:R-:W-:Y:S02]  /*3ca0*/  IMAD.IADD R12, R17.reuse, 0x1, R12 ;  /* 0x00000001110c7824 */ /* 0x040fe400078e020c */
[----:B------:R-:W-:-:S04]  /*3cb0*/  IMAD.IADD R24, R17, 0x1, R14 ;  /* 0x0000000111187824 */ /* 0x000fc800078e020e */
[----:B------:R-:W1:Y:S04]  /*3cc0*/  LDS.128 R12, [R12+0xe000] ;  /* 0x00e000000c0c7984 */ /* 0x000e680000000c00 */
        /* <DEDUP_REMOVED lines=28> */
[----:B-1----:R-:W-:Y:S01]  /*3e90*/  F2FP.F16.E4M3.UNPACK_B R10, R12.H1 ;  /* 0x0000000cff0a723e */ /* 0x002fe200030006ff */
        /* <DEDUP_REMOVED lines=54> */
[----:B------:R-:W-:-:S02]  /*4200*/  HADD2.F32 R87, -RZ, R87.H1_H1 ;  /* 0x30000057ff577230 */ /* 0x000fc40000004100 */
[-C--:B------:R-:W-:Y:S01]  /*4210*/  FFMA.FTZ R92, R86, R91.reuse, -R95 ;  /* 0x0000005b565c7223 */ /* 0x080fe2000001085f */
[----:B------:R-:W-:Y:S01]  /*4220*/  HADD2.F32 R84, -RZ, R84.H1_H1 ;  /* 0x30000054ff547230 */ /* 0x000fe20000004100 */
[----:B------:R-:W-:Y:S01]  /*4230*/  F2FP.F16.E4M3.UNPACK_B R86, R82 ;  /* 0x00000052ff56723e */ /* 0x000fe200020006ff */
[----:B------:R-:W-:Y:S02]  /*4240*/  HADD2.F32 R89, -RZ, R89.H1_H1 ;  /* 0x30000059ff597230 */ /* 0x000fe40000004100 */
[----:B------:R-:W-:Y:S01]  /*4250*/  FMUL.FTZ R95, R87, R90 ;  /* 0x0000005a575f7220 */ /* 0x000fe20000410000 */
[----:B------:R-:W-:Y:S01]  /*4260*/  F2FP.F16.E4M3.UNPACK_B R82, R26 ;  /* 0x0000001aff52723e */ /* 0x000fe200020006ff */
[----:B------:R-:W-:Y:S01]  /*4270*/  FMUL.FTZ R90, R84, R90 ;  /* 0x0000005a545a7220 */ /* 0x000fe20000410000 */
[----:B------:R-:W-:Y:S01]  /*4280*/  FFMA.FTZ R88, R88, R91, R93 ;  /* 0x0000005b58587223 */ /* 0x000fe2000001005d */
[----:B------:R-:W-:Y:S01]  /*4290*/  FFMA.FTZ R99, R84, R89, -R95 ;  /* 0x0000005954637223 */ /* 0x000fe2000001085f */
[----:B------:R-:W-:Y:S01]  /*42a0*/  F2FP.F16.E4M3.UNPACK_B R84, R80 ;  /* 0x00000050ff54723e */ /* 0x000fe200020006ff */
[----:B------:R-:W-:-:S02]  /*42b0*/  HADD2.F32 R80, -RZ, R82.H0_H0 ;  /* 0x20000052ff507230 */ /* 0x000fc40000004100 */
[----:B------:R-:W-:Y:S01]  /*42c0*/  FFMA.FTZ R101, R87, R89, R90 ;  /* 0x0000005957657223 */ /* 0x000fe2000001005a */
[--C-:B------:R-:W-:Y:S01]  /*42d0*/  HADD2.F32 R91, -RZ, R86.reuse.H0_H0 ;  /* 0x20000056ff5b7230 */ /* 0x100fe20000004100 */
[----:B------:R-:W-:Y:S01]  /*42e0*/  F2FP.SATFINITE.E4M3.F32.PACK_AB_MERGE_C R8, R11, R8, RZ ;  /* 0x000000080b08723e */ /* 0x000fe200048070ff */
[----:B------:R-:W-:Y:S01]  /*42f0*/  HADD2.F32 R93, -RZ, R86.H1_H1 ;  /* 0x30000056ff5d7230 */ /* 0x000fe20000004100 */
[----:B------:R-:W-:Y:S01]  /*4300*/  F2FP.F16.E4M3.UNPACK_B R10, R25 ;  /* 0x00000019ff0a723e */ /* 0x000fe200020006ff */
[----:B------:R-:W-:Y:S02]  /*4310*/  HADD2.F32 R26, -RZ, R14.H0_H0 ;  /* 0x2000000eff1a7230 */ /* 0x000fe40000004100 */
[----:B------:R-:W-:Y:S01]  /*4320*/  FMUL.FTZ R95, R80, R91 ;  /* 0x0000005b505f7220 */ /* 0x000fe20000410000 */
[----:B------:R-:W-:Y:S01]  /*4330*/  HADD2.F32 R82, -RZ, R82.H1_H1 ;  /* 0x30000052ff527230 */ /* 0x000fe20000004100 */
[----:B------:R-:W-:Y:S01]  /*4340*/  F2FP.F16.E4M3.UNPACK_B R11, R7 ;  /* 0x00000007ff0b723e */ /* 0x000fe200020006ff */
[----:B------:R-:W-:-:S02]  /*4350*/  HADD2.F32 R14, -RZ, R14.H1_H1 ;  /* 0x3000000eff0e7230 */ /* 0x000fc40000004100 */
[----:B------:R-:W-:Y:S01]  /*4360*/  FMUL.FTZ R91, R26, R91 ;  /* 0x0000005b1a5b7220 */ /* 0x000fe20000410000 */
[--C-:B------:R-:W-:Y:S02]  /*4370*/  HADD2.F32 R87, -RZ, R84.reuse.H0_H0 ;  /* 0x20000054ff577230 */ /* 0x100fe40000004100 */
[-C--:B------:R-:W-:Y:S01]  /*4380*/  FMUL.FTZ R97, R82, R93.reuse ;  /* 0x0000005d52617220 */ /* 0x080fe20000410000 */
[----:B------:R-:W-:Y:S02]  /*4390*/  HADD2.F32 R89, -RZ, R84.H1_H1 ;  /* 0x30000054ff597230 */ /* 0x000fe40000004100 */
[----:B------:R-:W-:Y:S01]  /*43a0*/  FMUL.FTZ R93, R14, R93 ;  /* 0x0000005d0e5d7220 */ /* 0x000fe20000410000 */
[----:B------:R-:W-:Y:S01]  /*43b0*/  F2FP.SATFINITE.E4M3.F32.PACK_AB_MERGE_C R24, R85, R24, R9 ;  /* 0x000000185518723e */ /* 0x000fe20004807009 */
[----:B------:R-:W-:Y:S01]  /*43c0*/  FFMA.FTZ R95, R26, R87, -R95 ;  /* 0x000000571a5f7223 */ /* 0x000fe2000001085f */
[----:B------:R-:W-:Y:S01]  /*43d0*/  F2FP.F16.E4M3.UNPACK_B R9, R13 ;  /* 0x0000000dff09723e */ /* 0x000fe200020006ff */
[----:B------:R-:W-:Y:S01]  /*43e0*/  FFMA.FTZ R26, R80, R87, R91 ;  /* 0x00000057501a7223 */ /* 0x000fe2000001005b */
[----:B------:R-:W-:Y:S01]  /*43f0*/  FFMA.FTZ R93, R82, R89, R93 ;  /* 0x00000059525d7223 */ /* 0x000fe2000001005d */
[----:B------:R-:W-:Y:S01]  /*4400*/  F2FP.SATFINITE.E4M3.F32.PACK_AB_MERGE_C R12, R83, R12, R8 ;  /* 0x0000000c530c723e */ /* 0x000fe20004807008 */
[----:B------:R-:W-:Y:S01]  /*4410*/  HADD2.F32 R80, -RZ, R10.H0_H0 ;  /* 0x2000000aff507230 */ /* 0x000fe20000004100 */
[----:B------:R-:W-:Y:S01]  /*4420*/  F2FP.F16.E4M3.UNPACK_B R82, R6 ;  /* 0x00000006ff52723e */ /* 0x000fe200020006ff */
[----:B------:R-:W-:Y:S01]  /*4430*/  HADD2.F32 R85, -RZ, R11.H0_H0 ;  /* 0x2000000bff557230 */ /* 0x000fe20000004100 */
[----:B------:R-:W-:Y:S01]  /*4440*/  F2FP.F16.E4M3.UNPACK_B R13, R13.H1 ;  /* 0x0000000dff0d723e */ /* 0x000fe200030006ff */
[----:B------:R-:W-:Y:S01]  /*4450*/  HADD2.F32 R8, -RZ, R9.H0_H0 ;  /* 0x20000009ff087230 */ /* 0x000fe20000004100 */
[----:B------:R-:W-:Y:S01]  /*4460*/  F2FP.F16.E4M3.UNPACK_B R25, R25.H1 ;  /* 0x00000019ff19723e */ /* 0x000fe200030006ff */
[----:B------:R-:W-:-:S02]  /*4470*/  HADD2.F32 R83, -RZ, R82.H0_H0 ;  /* 0x20000052ff537230 */ /* 0x000fc40000004100 */
[-C--:B------:R-:W-:Y:S01]  /*4480*/  FMUL.FTZ R87, R80, R85.reuse ;  /* 0x0000005550577220 */ /* 0x080fe20000410000 */
[----:B------:R-:W-:Y:S02]  /*4490*/  HADD2.F32 R10, -RZ, R10.H1_H1 ;  /* 0x3000000aff0a7230 */ /* 0x000fe40000004100 */
[C---:B------:R-:W-:Y:S01]  /*44a0*/  FMUL.FTZ R85, R8.reuse, R85 ;  /* 0x0000005508557220 */ /* 0x040fe20000410000 */
[----:B------:R-:W-:Y:S02]  /*44b0*/  HADD2.F32 R84, -RZ, R11.H1_H1 ;  /* 0x3000000bff547230 */ /* 0x000fe40000004100 */
[-C--:B------:R-:W-:Y:S01]  /*44c0*/  FFMA.FTZ R8, R8, R83.reuse, -R87 ;  /* 0x0000005308087223 */ /* 0x080fe20000010857 */
[----:B------:R-:W-:Y:S02]  /*44d0*/  HADD2.F32 R11, -RZ, R9.H1_H1 ;  /* 0x30000009ff0b7230 */ /* 0x000fe40000004100 */
[----:B------:R-:W-:Y:S01]  /*44e0*/  FFMA.FTZ R9, R80, R83, R85 ;  /* 0x0000005350097223 */ /* 0x000fe20000010055 */
[----:B------:R-:W-:-:S02]  /*44f0*/  HADD2.F32 R82, -RZ, R82.H1_H1 ;  /* 0x30000052ff527230 */ /* 0x000fc40000004100 */
[CC--:B------:R-:W-:Y:S01]  /*4500*/  FMUL.FTZ R80, R10.reuse, R84.reuse ;  /* 0x000000540a507220 */ /* 0x0c0fe20000410000 */
[----:B------:R-:W-:Y:S01]  /*4510*/  F2FP.F16.E4M3.UNPACK_B R83, R7.H1 ;  /* 0x00000007ff53723e */ /* 0x000fe200030006ff */
[----:B------:R-:W-:Y:S01]  /*4520*/  FMUL.FTZ R85, R11, R84 ;  /* 0x000000540b557220 */ /* 0x000fe20000410000 */
[----:B------:R-:W-:Y:S01]  /*4530*/  F2FP.SATFINITE.E4M3.F32.PACK_AB_MERGE_C R88, R101, R88, RZ ;  /* 0x000000586558723e */ /* 0x000fe200048070ff */
[----:B------:R-:W-:Y:S01]  /*4540*/  FFMA.FTZ R11, R11, R82, -R80 ;  /* 0x000000520b0b7223 */ /* 0x000fe20000010850 */
[----:B------:R-:W-:Y:S01]  /*4550*/  HADD2.F32 R7, -RZ, R13.H0_H0 ;  /* 0x2000000dff077230 */ /* 0x000fe20000004100 */
[----:B------:R-:W-:Y:S01]  /*4560*/  F2FP.F16.E4M3.UNPACK_B R6, R6.H1 ;  /* 0x00000006ff06723e */ /* 0x000fe200030006ff */
[----:B------:R-:W-:Y:S01]  /*4570*/  HADD2.F32 R80, -RZ, R25.H0_H0 ;  /* 0x20000019ff507230 */ /* 0x000fe20000004100 */
[----:B------:R-:W-:Y:S01]  /*4580*/  F2FP.SATFINITE.E4M3.F32.PACK_AB_MERGE_C R26, R93, R26, R88 ;  /* 0x0000001a5d1a723e */ /* 0x000fe20004807058 */
[----:B------:R-:W-:Y:S02]  /*4590*/  HADD2.F32 R84, -RZ, R83.H0_H0 ;  /* 0x20000053ff547230 */ /* 0x000fe40000004100 */
[----:B------:R-:W-:Y:S01]  /*45a0*/  FFMA.FTZ R10, R10, R82, R85 ;  /* 0x000000520a0a7223 */ /* 0x000fe20000010055 */
[----:B------:R-:W-:-:S02]  /*45b0*/  HADD2.F32 R25, -RZ, R25.H1_H1 ;  /* 0x30000019ff197230 */ /* 0x000fc40000004100 */
[----:B------:R-:W-:Y:S01]  /*45c0*/  FFMA.FTZ R14, R14, R89, -R97 ;  /* 0x000000590e0e7223 */ /* 0x000fe20000010861 */
[----:B------:R-:W-:Y:S02]  /*45d0*/  HADD2.F32 R86, -RZ, R83.H1_H1 ;  /* 0x30000053ff567230 */ /* 0x000fe40000004100 */
[-C--:B------:R-:W-:Y:S01]  /*45e0*/  FMUL.FTZ R88, R80, R84.reuse ;  /* 0x0000005450587220 */ /* 0x080fe20000410000 */
[----:B------:R-:W-:Y:S02]  /*45f0*/  HADD2.F32 R13, -RZ, R13.H1_H1 ;  /* 0x3000000dff0d7230 */ /* 0x000fe40000004100 */
[----:B------:R-:W-:Y:S01]  /*4600*/  FMUL.FTZ R83, R7, R84 ;  /* 0x0000005407537220 */ /* 0x000fe20000410000 */
[--C-:B------:R-:W-:Y:S01]  /*4610*/  HADD2.F32 R82, -RZ, R6.reuse.H0_H0 ;  /* 0x20000006ff527230 */ /* 0x100fe20000004100 */
[----:B------:R-:W-:Y:S01]  /*4620*/  F2FP.SATFINITE.E4M3.F32.PACK_AB_MERGE_C R92, R99, R92, RZ ;  /* 0x0000005c635c723e */ /* 0x000fe200048070ff */
[----:B------:R-:W-:Y:S02]  /*4630*/  HADD2.F32 R84, -RZ, R6.H1_H1 ;  /* 0x30000006ff547230 */ /* 0x000fe40000004100 */
[-C--:B------:R-:W-:Y:S01]  /*4640*/  FMUL.FTZ R6, R25, R86.reuse ;  /* 0x0000005619067220 */ /* 0x080fe20000410000 */
[C---:B------:R-:W-:Y:S01]  /*4650*/  FMUL.FTZ R86, R13.reuse, R86 ;  /* 0x000000560d567220 */ /* 0x040fe20000410000 */
[----:B------:R-:W-:Y:S01]  /*4660*/  F2FP.SATFINITE.E4M3.F32.PACK_AB_MERGE_C R14, R14, R95, R92 ;  /* 0x0000005f0e0e723e */ /* 0x000fe2000480705c */
[----:B------:R-:W-:Y:S01]  /*4670*/  FFMA.FTZ R90, R80, R82, R83 ;  /* 0x00000052505a7223 */ /* 0x000fe20000010053 */
[-C--:B------:R-:W-:Y:S01]  /*4680*/  FFMA.FTZ R92, R13, R84.reuse, -R6 ;  /* 0x000000540d5c7223 */ /* 0x080fe20000010806 */
[----:B------:R-:W-:Y:S01]  /*4690*/  F2FP.F16.E4M3.UNPACK_B R80, R27 ;  /* 0x0000001bff50723e */ /* 0x000fe200020006ff */
[----:B------:R-:W-:Y:S01]  /*46a0*/  FFMA.FTZ R91, R25, R84, R86 ;  /* 0x00000054195b7223 */ /* 0x000fe20000010056 */
[----:B------:R-:W-:Y:S01]  /*46b0*/  F2FP.F16.E4M3.UNPACK_B R6, R15 ;  /* 0x0000000fff06723e */ /* 0x000fe200020006ff */
[----:B------:R-:W-:Y:S01]  /*46c0*/  FFMA.FTZ R89, R7, R82, -R88 ;  /* 0x0000005207597223 */ /* 0x000fe20000010858 */
[----:B------:R-:W-:Y:S01]  /*46d0*/  F2FP.F16.E4M3.UNPACK_B R27, R27.H1 ;  /* 0x0000001bff1b723e */ /* 0x000fe200030006ff */
[----:B------:R-:W-:Y:S01]  /*46e0*/  HADD2.F32 R25, -RZ, R80.H0_H0 ;  /* 0x20000050ff197230 */ /* 0x000fe20000004100 */
        /* <DEDUP_REMOVED lines=14> */
[CC--:B------:R-:W-:Y:S01]  /*47d0*/  FMUL.FTZ R96, R4.reuse, R87.reuse ;  /* 0x0000005704607220 */ /* 0x0c0fe20000410000 */
[----:B------:R-:W-:Y:S01]  /*47e0*/  FMUL.FTZ R87, R13, R87 ;  /* 0x000000570d577220 */ /* 0x000fe20000410000 */
[----:B------:R-:W-:Y:S02]  /*47f0*/  HADD2.F32 R27, -RZ, R27.H1_H1 ;  /* 0x3000001bff1b7230 */ /* 0x000fe40000004100 */
[-C--:B------:R-:W-:Y:S01]  /*4800*/  FMUL.FTZ R94, R25, R88.reuse ;  /* 0x00000058195e7220 */ /* 0x080fe20000410000 */
[----:B------:R-:W-:Y:S02]  /*4810*/  HADD2.F32 R86, -RZ, R86.H1_H1 ;  /* 0x30000056ff567230 */ /* 0x000fe40000004100 */
[----:B------:R-:W-:Y:S01]  /*4820*/  FFMA.FTZ R87, R4, R83, R87 ;  /* 0x0000005304577223 */ /* 0x000fe20000010057 */
[----:B------:R-:W-:Y:S02]  /*4830*/  HADD2.F32 R15, -RZ, R15.H1_H1 ;  /* 0x3000000fff0f7230 */ /* 0x000fe40000004100 */
[----:B------:R-:W-:Y:S01]  /*4840*/  FMUL.FTZ R88, R7, R88 ;  /* 0x0000005807587220 */ /* 0x000fe20000410000 */
[----:B------:R-:W-:-:S02]  /*4850*/  HADD2.F32 R84, -RZ, R5.H0_H0 ;  /* 0x20000005ff547230 */ /* 0x000fc40000004100 */
[-C--:B------:R-:W-:Y:S01]  /*4860*/  FMUL.FTZ R4, R27, R86.reuse ;  /* 0x000000561b047220 */ /* 0x080fe20000410000 */
[----:B------:R-:W-:Y:S02]  /*4870*/  HADD2.F32 R85, -RZ, R85.H1_H1 ;  /* 0x30000055ff557230 */ /* 0x000fe40000004100 */
[----:B------:R-:W-:Y:S01]  /*4880*/  FMUL.FTZ R86, R15, R86 ;  /* 0x000000560f567220 */ /* 0x000fe20000410000 */
[----:B------:R-:W-:Y:S02]  /*4890*/  HADD2.F32 R6, -RZ, R6.H1_H1 ;  /* 0x30000006ff067230 */ /* 0x000fe40000004100 */
[----:B------:R-:W-:Y:S01]  /*48a0*/  FFMA.FTZ R94, R7, R84, -R94 ;  /* 0x00000054075e7223 */ /* 0x000fe2000001085e */
[----:B------:R-:W-:Y:S02]  /*48b0*/  HADD2.F32 R82, -RZ, R82.H1_H1 ;  /* 0x30000052ff527230 */ /* 0x000fe40000004100 */
[----:B------:R-:W-:Y:S01]  /*48c0*/  FMUL.FTZ R7, R80, R85 ;  /* 0x0000005550077220 */ /* 0x000fe20000410000 */
[----:B------:R-:W-:-:S02]  /*48d0*/  HADD2.F32 R5, -RZ, R5.H1_H1 ;  /* 0x30000005ff057230 */ /* 0x000fc40000004100 */
[----:B------:R-:W-:Y:S01]  /*48e0*/  FFMA.FTZ R96, R13, R83, -R96 ;  /* 0x000000530d607223 */ /* 0x000fe20000010860 */
[C---:B------:R-:W-:Y:S01]  /*48f0*/  FMUL.FTZ R85, R6.reuse, R85 ;  /* 0x0000005506557220 */ /* 0x040fe20000410000 */
[-C--:B------:R-:W-:Y:S01]  /*4900*/  FFMA.FTZ R15, R15, R82.reuse, -R4 ;  /* 0x000000520f0f7223 */ /* 0x080fe20000010804 */
[----:B------:R-:W-:Y:S01]  /*4910*/  FFMA.FTZ R86, R27, R82, R86 ;  /* 0x000000521b567223 */ /* 0x000fe20000010056 */
[----:B------:R-:W-:Y:S01]  /*4920*/  FFMA.FTZ R88, R25, R84, R88 ;  /* 0x0000005419587223 */ /* 0x000fe20000010058 */
[-C--:B------:R-:W-:Y:S01]  /*4930*/  FFMA.FTZ R7, R6, R5.reuse, -R7 ;  /* 0x0000000506077223 */ /* 0x080fe20000010807 */
[----:B------:R-:W-:Y:S01]  /*4940*/  FFMA.FTZ R85, R80, R5, R85 ;  /* 0x0000000550557223 */ /* 0x000fe20000010055 */
[----:B------:R-:W-:Y:S02]  /*4950*/  F2FP.SATFINITE.E4M3.F32.PACK_AB_MERGE_C R15, R15, R96, RZ ;  /* 0x000000600f0f723e */ /* 0x000fe400048070ff */
[----:B------:R-:W-:Y:S02]  /*4960*/  F2FP.SATFINITE.E4M3.F32.PACK_AB_MERGE_C R86, R86, R87, RZ ;  /* 0x000000575656723e */ /* 0x000fe400048070ff */
[----:B------:R-:W-:-:S02]  /*4970*/  F2FP.SATFINITE.E4M3.F32.PACK_AB_MERGE_C R13, R11, R8, R89 ;  /* 0x000000080b0d723e */ /* 0x000fc40004807059 */
[----:B------:R-:W-:Y:S02]  /*4980*/  F2FP.SATFINITE.E4M3.F32.PACK_AB_MERGE_C R15, R7, R94, R15 ;  /* 0x0000005e070f723e */ /* 0x000fe4000480700f */
[----:B------:R-:W-:Y:S02]  /*4990*/  F2FP.SATFINITE.E4M3.F32.PACK_AB_MERGE_C R25, R10, R9, R90 ;  /* 0x000000090a19723e */ /* 0x000fe4000480705a */
[----:B------:R-:W-:-:S07]  /*49a0*/  F2FP.SATFINITE.E4M3.F32.PACK_AB_MERGE_C R27, R85, R88, R86 ;  /* 0x00000058551b723e */ /* 0x000fce0004807056 */
.L_x_1129:
[----:B------:R-:W-:Y:S05]  /*49b0*/  BSYNC B1 ;  /* 0x0000000000017941 */ /* 0x000fea0003800000 */
.L_x_1128:
[----:B-1----:R3:W-:Y:S01]  /*49c0*/  STG.E.128 desc[UR40][R54.64], R12 ;  /* 0x0000000c36007986 */ /* 0x0027e2000c101d28 */
        /* <DEDUP_REMOVED lines=9> */
.L_x_1111:
[----:B------:R-:W2:Y:S02]  /*4a60*/  LDL R4, [R1+0x10] ;  /* 0x0000100001047983 */ /* 0x000ea40000100800 */
[----:B--2---:R-:W-:-:S13]  /*4a70*/  ISETP.NE.AND P0, PT, R4, 0x3, PT ;  /* 0x000000030400780c */ /* 0x004fda0003f05270 */
[----:B------:R-:W-:Y:S05]  /*4a80*/  @!P0 BRA `(.L_x_1130) ;  /* 0x0000000000048947 */ /* 0x000fea0003800000 */
[----:B------:R-:W-:Y:S01]  /*4a90*/  BPT.TRAP 0x1 ;  /* 0x000000040000795c */ /* 0x000fe20000300000 */
.L_x_1130:
[----:B------:R-:W2:Y:S01]  /*4aa0*/  LDL R4, [R1+0x18] ;  /* 0x0000180001047983 */ /* 0x000ea20000100800 */
[----:B------:R-:W-:Y:S01]  /*4ab0*/  IMAD R73, R23, 0x8, R17 ;  /* 0x0000000817497824 */ /* 0x000fe200078e0211 */
[----:B------:R-:W-:Y:S01]  /*4ac0*/  BSSY B1, `(.L_x_1131) ;  /* 0x0000006000017945 */ /* 0x000fe20003800000 */
[----:B--2---:R-:W-:Y:S01]  /*4ad0*/  SHF.L.U32 R76, R4, 0x1f, RZ ;  /* 0x0000001f044c7819 */ /* 0x004fe200000006ff */
[----:B------:R-:W-:-:S03]  /*4ae0*/  IMAD R4, R47, -0xa0, R48 ;  /* 0xffffff602f047824 */ /* 0x000fc600078e0230 */
[----:B------:R-:W0:Y:S02]  /*4af0*/  SYNCS.PHASECHK.TRANS64.TRYWAIT P1, [R73+URZ+0x13290], R76 ;  /* 0x0132904c490075a7 */ /* 0x000e24000802017f */
[----:B------:R-:W-:Y:S01]  /*4b00*/  VIMNMX R4, R4, 0xa0, PT ;  /* 0x000000a004047848 */ /* 0x000fe20003fe0100 */
[----:B0-----:R-:W-:Y:S06]  /*4b10*/  @!P1 BRA `(.L_x_1132) ;  /* 0x000001b400989947 */ /* 0x001fec0003800000 */
.L_x_1413:
[----:B------:R-:W-:Y:S05]  /*4b20*/  BSYNC B1 ;  /* 0x0000000000017941 */ /* 0x000fea0003800000 */
.L_x_1131:
[----:B------:R-:W1:Y:S02]  /*4b30*/  S2R R5, SR_TID.X ;  /* 0x0000000000057919 */ /* 0x000e640000002100 */
[C---:B-1----:R-:W-:Y:S02]  /*4b40*/  VIADD R6, R5.reuse, 0xffffff80 ;  /* 0xffffff8005067836 */ /* 0x042fe40000000000 */
[----:B------:R-:W-:-:S05]  /*4b50*/  VIADD R5, R5, 0xffffff80 ;  /* 0xffffff8005057836 */ /* 0x000fca0000000000 */
[----:B------:R-:W-:-:S04]  /*4b60*/  LEA.HI R5, R5, R6, RZ, 0x1 ;  /* 0x0000000605057211 */ /* 0x000fc800078f08ff */
[----:B------:R-:W-:-:S04]  /*4b70*/  SHF.R.S32.HI R5, RZ, 0x1, R5 ;  /* 0x00000001ff057819 */ /* 0x000fc80000011405 */
[----:B------:R-:W-:-:S13]  /*4b80*/  ISETP.GE.AND P1, PT, R5, R4, PT ;  /* 0x000000040500720c */ /* 0x000fda0003f26270 */
[----:B------:R-:W-:Y:S05]  /*4b90*/  @P1 BRA `(.L_x_1118) ;  /* 0x0000000000101947 */ /* 0x000fea0003800000 */
[----:B------:R-:W1:Y:S04]  /*4ba0*/  @!P3 LDS.128 R4, [R75+0xe000] ;  /* 0x00e000004b04b984 */ /* 0x000e680000000c00 */
[----:B------:R-:W2:Y:S04]  /*4bb0*/  @!P2 LDS.128 R8, [R74+0xe000] ;  /* 0x00e000004a08a984 */ /* 0x000ea80000000c00 */
[----:B-1----:R1:W-:Y:S04]  /*4bc0*/  @!P3 STG.E.128 desc[UR40][R12.64], R4 ;  /* 0x000000040c00b986 */ /* 0x0023e8000c101d28 */
[----:B--2---:R1:W-:Y:S02]  /*4bd0*/  @!P2 STG.E.128 desc[UR40][R12.64+0x20], R8 ;  /* 0x000020080c00a986 */ /* 0x0043e4000c101d28 */
.L_x_1118:
[----:B------:R-:W-:Y:S05]  /*4be0*/  BSYNC B0 ;  /* 0x0000000000007941 */ /* 0x000fea0003800000 */
.L_x_1110:
[----:B-12---:R-:W1:Y:S01]  /*4bf0*/  S2R R4, SR_TID.X ;  /* 0x0000000000047919 */ /* 0x006e620000002100 */
[----:B------:R-:W-:Y:S01]  /*4c00*/  @!PT LDS RZ, [RZ] ;  /* 0x00000000fffff984 */ /* 0x000fe20000000800 */
[----:B------:R-:W-:Y:S01]  /*4c10*/  @!PT LDS RZ, [RZ] ;  /* 0x00000000fffff984 */ /* 0x000fe20000000800 */
[----:B------:R-:W-:Y:S01]  /*4c20*/  @!PT LDS RZ, [RZ] ;  /* 0x00000000fffff984 */ /* 0x000fe20000000800 */
[----:B------:R-:W-:Y:S01]  /*4c30*/  @!PT LDS RZ, [RZ] ;  /* 0x00000000fffff984 */ /* 0x000fe20000000800 */
[----:B------:R2:W-:Y:S06]  /*4c40*/  MEMBAR.ALL.CTA ;  /* 0x0000000000007992 */ /* 0x0005ec0000008000 */
[----:B--2---:R-:W2:Y:S01]  /*4c50*/  FENCE.VIEW.ASYNC.S ;  /* 0x00000000000073c6 */ /* 0x004ea20000000000 */
[----:B------:R-:W-:Y:S05]  /*4c60*/  WARPSYNC.ALL ;  /* 0x0000000000007948 */ /* 0x000fea0003800000 */
[----:B------:R-:W-:Y:S01]  /*4c70*/  BSSY B0, `(.L_x_1133) ;  /* 0x0000009000007945 */ /* 0x000fe20003800000 */
[----:B-1----:R-:W-:Y:S01]  /*4c80*/  LOP3.LUT R4, R4, 0x7f, RZ, 0xc0, !PT ;  /* 0x0000007f04047812 */ /* 0x002fe200078ec0ff */
[----:B--2---:R1:W-:Y:S03]  /*4c90*/  BAR.SYNC.DEFER_BLOCKING R60, 0x80 ;  /* 0x0002003c0000751d */ /* 0x0043e60000010000 */
[----:B------:R-:W-:-:S13]  /*4ca0*/  ISETP.NE.AND P5, PT, R4, RZ, PT ;  /* 0x000000ff0400720c */ /* 0x000fda0003fa5270 */
[----:B------:R-:W-:-:S05]  /*4cb0*/  @!P5 VIADD R4, R73, 0x132a0 ;  /* 0x000132a04904d836 */ /* 0x000fca0000000000 */
[----:B------:R-:W-:-:S04]  /*4cc0*/  @!P5 PRMT R4, RZ, 0x654, R4 ;  /* 0x00000654ff04d816 */ /* 0x000fc80000000004 */
[----:B------:R1:W-:Y:S01]  /*4cd0*/  @!P5 SYNCS.ARRIVE.TRANS64.RED.A1T0 RZ, [R4+URZ], RZ ;  /* 0x000000ff04ffd9a7 */ /* 0x0003e2000810043f */
[----:B------:R-:W-:Y:S05]  /*4ce0*/  @!P0 BRA `(.L_x_1134) ;  /* 0x0000000000048947 */ /* 0x000fea0003800000 */
[----:B------:R-:W-:Y:S01]  /*4cf0*/  BPT.TRAP 0x1 ;  /* 0x000000040000795c */ /* 0x000fe20000300000 */
.L_x_1134:
[----:B------:R-:W-:Y:S05]  /*4d00*/  BSYNC B0 ;  /* 0x0000000000007941 */ /* 0x000fea0003800000 */
.L_x_1133:
[----:B------:R-:W2:Y:S01]  /*4d10*/  SYNCS.PHASECHK.TRANS64.TRYWAIT P0, [R73+URZ+0x132b0], R76 ;  /* 0x0132b04c490075a7 */ /* 0x000ea2000800017f */
[----:B------:R-:W-:Y:S04]  /*4d20*/  BSSY B0, `(.L_x_1135) ;  /* 0x0000002000007945 */ /* 0x000fe80003800000 */
[----:B--2---:R-:W-:Y:S05]  /*4d30*/  @!P0 BRA `(.L_x_1136) ;  /* 0x000001b400248947 */ /* 0x004fea0003800000 */
.L_x_1414:
[----:B------:R-:W-:Y:S05]  /*4d40*/  BSYNC B0 ;  /* 0x0000000000007941 */ /* 0x000fea0003800000 */
.L_x_1135:
        /* <DEDUP_REMOVED lines=11> */
[----:B---3--:R-:W-:-:S04]  /*4e00*/  IADD3 R12, P0, R6, UR6, RZ ;  /* 0x00000006060c7c10 */ /* 0x008fc8000ff1e0ff */
[----:B------:R-:W-:Y:S02]  /*4e10*/  IADD3.X R13, R7, UR7, R5, P0, !PT ;  /* 0x00000007070d7c10 */ /* 0x000fe400087fe405 */
[----:B------:R-:W-:-:S13]  /*4e20*/  ISETP.GE.AND P0, PT, R156, UR4, PT ;  /* 0x000000049c007c0c */ /* 0x000fda000bf06270 */
[----:B------:R-:W1:Y:S04]  /*4e30*/  @!P0 LDS.128 R4, [R75+0x6000] ;  /* 0x006000004b048984 */ /* 0x000e680000000c00 */
[----:B-1----:R-:W-:Y:S01]  /*4e40*/  @!P0 STG.E.128 desc[UR40][R12.64], R4 ;  /* 0x000000040c008986 */ /* 0x002fe2000c101d28 */
[----:B------:R-:W-:-:S13]  /*4e50*/  ISETP.GE.AND P0, PT, R77, UR4, PT ;  /* 0x000000044d007c0c */ /* 0x000fda000bf06270 */
[----:B------:R-:W1:Y:S04]  /*4e60*/  @!P0 LDS.128 R8, [R74+0x6000] ;  /* 0x006000004a088984 */ /* 0x000e680000000c00 */
[----:B-1----:R1:W-:Y:S02]  /*4e70*/  @!P0 STG.E.128 desc[UR40][R12.64+0x20], R8 ;  /* 0x000020080c008986 */ /* 0x0023e4000c101d28 */
.L_x_1138:
[----:B------:R-:W-:Y:S05]  /*4e80*/  BSYNC B0 ;  /* 0x0000000000007941 */ /* 0x000fea0003800000 */
.L_x_1137:
[----:B------:R-:W5:Y:S01]  /*4e90*/  LDL.LU R5, [R1+0x18] ;  /* 0x0000180001057983 */ /* 0x000f620000300800 */
[----:B------:R-:W-:Y:S01]  /*4ea0*/  VIADD R23, R23, 0x1 ;  /* 0x0000000117177836 */ /* 0x000fe20000000000 */
[----:B------:R-:W-:Y:S01]  /*4eb0*/  LOP3.LUT P6, RZ, R22, 0x2, RZ, 0xc0, !PT ;  /* 0x0000000216ff7812 */ /* 0x000fe200078cc0ff */
[----:B0-2---:R-:W-:Y:S01]  /*4ec0*/  @!P5 VIADD R73, R73, 0x132c0 ;  /* 0x000132c04949d836 */ /* 0x005fe20000000000 */
        /* <DEDUP_REMOVED lines=9> */
[----:B-1----:R-:W-:Y:S02]  /*4f60*/  SEL R4, RZ, 0x1, P1 ;  /* 0x00000001ff047807 */ /* 0x002fe40000800000 */
[----:B------:R-:W-:Y:S02]  /*4f70*/  PLOP3.LUT P0, PT, PT, PT, PT, 0x8, 0x0 ;  /* 0x000000000000781c */ /* 0x000fe40003f0e170 */
[----:B------:R-:W-:Y:S01]  /*4f80*/  SEL R23, R23, RZ, P1 ;  /* 0x000000ff17177207 */ /* 0x000fe20000800000 */
[----:B------:R0:W-:Y:S01]  /*4f90*/  @!P5 SYNCS.ARRIVE.TRANS64.RED.A1T0 RZ, [R73+URZ], RZ ;  /* 0x000000ff49ffd9a7 */ /* 0x0001e2000810043f */
[----:B-----5:R-:W-:-:S05]  /*4fa0*/  LOP3.LUT R5, R5, R4, RZ, 0x3c, !PT ;  /* 0x0000000405057212 */ /* 0x020fca00078e3cff */
[----:B------:R0:W-:Y:S01]  /*4fb0*/  STL [R1+0x18], R5 ;  /* 0x0000180501007387 */ /* 0x0001e20000100800 */
[----:B------:R-:W-:Y:S05]  /*4fc0*/  @P6 BRA `(.L_x_1139) ;  /* 0xffffffd400306947 */ /* 0x000fea000383ffff */
.L_x_1105:
[----:B------:R-:W-:Y:S04]  /*4fd0*/  BSSY B0, `(.L_x_1140) ;  /* 0x0000004000007945 */ /* 0x000fe80003800000 */
[----:B------:R-:W-:Y:S05]  /*4fe0*/  @P0 BRA `(.L_x_1141) ;  /* 0x0000000000080947 */ /* 0x000fea0003800000 */
[----:B------:R-:W1:Y:S02]  /*4ff0*/  FENCE.VIEW.ASYNC.G ;  /* 0x00000000000073c6 */ /* 0x000e640000000100 */
[----:B-1----:R-:W-:Y:S06]  /*5000*/  BAR.ARV 0xc, 0x200 ;  /* 0x0308000000007b1d */ /* 0x002fec0000002000 */
.L_x_1141:
[----:B------:R-:W-:Y:S05]  /*5010*/  BSYNC B0 ;  /* 0x0000000000007941 */ /* 0x000fea0003800000 */
.L_x_1140:
[----:B------:R-:W2:Y:S01]  /*5020*/  LDL R21, [R1+0x2c] ;  /* 0x00002c0001157983 */ /* 0x000ea20000100800 */
[----:B------:R-:W-:Y:S01]  /*5030*/  ULDC.64 UR4, c[0x0][0x990] ;  /* 0x0002640000047ab9 */ /* 0x000fe20000000a00 */
[----:B------:R-:W-:Y:S02]  /*5040*/  ULDC.64 UR6, c[0x0][0x998] ;  /* 0x0002660000067ab9 */ /* 0x000fe40000000a00 */
[----:B------:R-:W4:Y:S01]  /*5050*/  LDL R20, [R1+0x28] ;  /* 0x0000280001147983 */ /* 0x000f220000100800 */
[----:B------:R-:W-:Y:S02]  /*5060*/  ISETP.NE.U32.AND P0, PT, RZ, UR4, PT ;  /* 0x00000004ff007c0c */ /* 0x000fe4000bf05070 */
[----:B------:R-:W-:Y:S01]  /*5070*/  ISETP.NE.U32.AND P1, PT, RZ, UR6, PT ;  /* 0x00000006ff007c0c */ /* 0x000fe2000bf25070 */
[----:B---3--:R-:W3:Y:S01]  /*5080*/  LDL R14, [R1+0x1c] ;  /* 0x00001c00010e7983 */ /* 0x008ee20000100800 */
[----:B------:R-:W-:Y:S02]  /*5090*/  ISETP.NE.AND.EX P0, PT, RZ, UR5, PT, P0 ;  /* 0x00000005ff007c0c */ /* 0x000fe4000bf05300 */
[----:B------:R-:W-:-:S11]  /*50a0*/  ISETP.NE.AND.EX P1, PT, RZ, UR7, PT, P1 ;  /* 0x00000007ff007c0c */ /* 0x000fd6000bf25310 */
[----:B------:R-:W1:Y:S08]  /*50b0*/  @P0 LDC.64 R6, c[0x0][0x9a8] ;  /* 0x00026a00ff060b82 */ /* 0x000e700000000a00 */
[----:B------:R-:W1:Y:S08]  /*50c0*/  @P1 LDC.64 R8, c[0x0][0x9b8] ;  /* 0x00026e00ff081b82 */ /* 0x000e700000000a00 */
[----:B------:R-:W1:Y:S08]  /*50d0*/  @P0 LDC.64 R10, c[0x0][0x9b0] ;  /* 0x00026c00ff0a0b82 */ /* 0x000e700000000a00 */
[----:B------:R-:W1:Y:S01]  /*50e0*/  @P1 LDC.64 R12, c[0x0][0x9c0] ;  /* 0x00027000ff0c1b82 */ /* 0x000e620000000a00 */
[----:B--2---:R-:W-:-:S02]  /*50f0*/  @P0 SHF.R.S32.HI R3, RZ, 0x1f, R21 ;  /* 0x0000001fff030819 */ /* 0x004fc40000011415 */
[----:B0-----:R-:W-:Y:S02]  /*5100*/  @P1 SHF.R.S32.HI R5, RZ, 0x1f, R21 ;  /* 0x0000001fff051819 */ /* 0x001fe40000011415 */
[----:B----4-:R-:W-:Y:S01]  /*5110*/  @P0 SHF.R.S32.HI R15, RZ, 0x1f, R20 ;  /* 0x0000001fff0f0819 */ /* 0x010fe20000011414 */
[-C--:B-1----:R-:W-:Y:S02]  /*5120*/  @P0 IMAD R0, R3, R6.reuse, RZ ;  /* 0x0000000603000224 */ /* 0x082fe400078e02ff */
[----:B------:R-:W-:-:S04]  /*5130*/  @P0 IMAD.WIDE.U32 R2, R21, R6, RZ ;  /* 0x0000000615020225 */ /* 0x000fc800078e00ff */
[----:B------:R-:W-:Y:S02]  /*5140*/  @P0 IMAD R7, R21, R7, R0 ;  /* 0x0000000715070224 */ /* 0x000fe400078e0200 */
[-C--:B------:R-:W-:Y:S02]  /*5150*/  @P1 IMAD R4, R5, R8.reuse, RZ ;  /* 0x0000000805041224 */ /* 0x080fe400078e02ff */
[----:B------:R-:W-:Y:S01]  /*5160*/  @P0 IMAD.IADD R3, R3, 0x1, R7 ;  /* 0x0000000103030824 */ /* 0x000fe200078e0207 */
[----:B------:R-:W-:Y:S01]  /*5170*/  @P1 SHF.R.S32.HI R7, RZ, 0x1f, R20 ;  /* 0x0000001fff071819 */ /* 0x000fe20000011414 */
[C---:B------:R-:W-:Y:S02]  /*5180*/  @P1 IMAD R9, R21.reuse, R9, R4 ;  /* 0x0000000915091224 */ /* 0x040fe400078e0204 */
[----:B------:R-:W-:-:S04]  /*5190*/  @P1 IMAD.WIDE.U32 R4, R21, R8, RZ ;  /* 0x0000000815041225 */ /* 0x000fc800078e00ff */
[----:B------:R-:W-:Y:S02]  /*51a0*/  @P0 IMAD R0, R15, R10, RZ ;  /* 0x0000000a0f000224 */ /* 0x000fe400078e02ff */
[----:B------:R-:W-:Y:S02]  /*51b0*/  @P1 IMAD R6, R7, R12, RZ ;  /* 0x0000000c07061224 */ /* 0x000fe400078e02ff */
[----:B------:R-:W-:Y:S02]  /*51c0*/  @P1 IMAD.IADD R5, R5, 0x1, R9 ;  /* 0x0000000105051824 */ /* 0x000fe400078e0209 */
[C---:B------:R-:W-:Y:S02]  /*51d0*/  @P0 IMAD R9, R20.reuse, R11, R0 ;  /* 0x0000000b14090224 */ /* 0x040fe400078e0200 */
[----:B------:R-:W-:-:S04]  /*51e0*/  @P0 IMAD.WIDE.U32 R2, R20, R10, R2 ;  /* 0x0000000a14020225 */ /* 0x000fc800078e0002 */
[C---:B------:R-:W-:Y:S02]  /*51f0*/  @P1 IMAD R11, R20.reuse, R13, R6 ;  /* 0x0000000d140b1224 */ /* 0x040fe400078e0206 */
[----:B------:R-:W-:Y:S01]  /*5200*/  @P1 IMAD.WIDE.U32 R6, R20, R12, R4 ;  /* 0x0000000c14061225 */ /* 0x000fe200078e0004 */
[----:B------:R-:W-:Y:S01]  /*5210*/  @P0 LEA R4, P2, R2, UR4, 0x2 ;  /* 0x0000000402040c11 */ /* 0x000fe2000f8410ff */
[----:B------:R-:W0:Y:S01]  /*5220*/  LDC.64 R12, c[0x0][0x9e0] ;  /* 0x00027800ff0c7b82 */ /* 0x000e220000000a00 */
[----:B------:R-:W-:Y:S01]  /*5230*/  ULDC UR4, c[0x0][0x988] ;  /* 0x0002620000047ab9 */ /* 0x000fe20000000800 */
[----:B------:R-:W-:Y:S01]  /*5240*/  @P0 IMAD.IADD R5, R3, 0x1, R9 ;  /* 0x0000000103050824 */ /* 0x000fe200078e0209 */
[----:B------:R-:W-:Y:S01]  /*5250*/  @P1 LEA R8, P3, R6, UR6, 0x2 ;  /* 0x0000000606081c11 */ /* 0x000fe2000f8610ff */
[----:B------:R-:W-:Y:S02]  /*5260*/  @P1 IMAD.IADD R3, R7, 0x1, R11 ;  /* 0x0000000107031824 */ /* 0x000fe400078e020b */
[----:B------:R-:W-:Y:S01]  /*5270*/  IMAD.MOV.U32 R0, RZ, RZ, 0x3f800000 ;  /* 0x3f800000ff007424 */ /* 0x000fe200078e00ff */
[----:B------:R-:W-:-:S02]  /*5280*/  @P0 LEA.HI.X R5, R2, UR5, R5, 0x2, P2 ;  /* 0x0000000502050c11 */ /* 0x000fc400090f1405 */
[----:B------:R-:W-:Y:S01]  /*5290*/  @P1 LEA.HI.X R9, R6, UR7, R3, 0x2, P3 ;  /* 0x0000000706091c11 */ /* 0x000fe200098f1403 */
[----:B------:R-:W-:Y:S01]  /*52a0*/  IMAD.MOV.U32 R3, RZ, RZ, 0x3f800000 ;  /* 0x3f800000ff037424 */ /* 0x000fe200078e00ff */
[----:B------:R-:W1:Y:S03]  /*52b0*/  LDC R2, c[0x0][0x448] ;  /* 0x00011200ff027b82 */ /* 0x000e660000000800 */
[----:B------:R-:W2:Y:S04]  /*52c0*/  @P1 LDG.E R0, desc[UR40][R8.64] ;  /* 0x0000002808001981 */ /* 0x000ea8000c1e1900 */
[----:B------:R-:W2:Y:S01]  /*52d0*/  @P0 LDG.E R3, desc[UR40][R4.64] ;  /* 0x0000002804030981 */ /* 0x000ea2000c1e1900 */
[----:B-1----:R-:W-:-:S13]  /*52e0*/  ISETP.NE.AND P1, PT, R2, 0x1, PT ;  /* 0x000000010200780c */ /* 0x002fda0003f25270 */
[----:B------:R-:W1:Y:S08]  /*52f0*/  @P1 LDC R2, c[0x0][0x44c] ;  /* 0x00011300ff021b82 */ /* 0x000e700000000800 */
[----:B------:R-:W4:Y:S01]  /*5300*/  @P1 LDC R11, c[0x0][0x450] ;  /* 0x00011400ff0b1b82 */ /* 0x000f220000000800 */
[----:B---3--:R-:W-:Y:S01]  /*5310*/  VIADD R7, R14, 0xbf ;  /* 0x000000bf0e077836 */ /* 0x008fe20000000000 */
[----:B0-----:R-:W-:-:S03]  /*5320*/  ISETP.GE.AND P2, PT, R13, 0x1, PT ;  /* 0x000000010d00780c */ /* 0x001fc60003f46270 */
[----:B-1----:R-:W-:-:S05]  /*5330*/  @P1 IMAD.HI.U32 R2, R7, R2, RZ ;  /* 0x0000000207021227 */ /* 0x002fca00078e00ff */
[----:B----4-:R-:W-:-:S05]  /*5340*/  @P1 SHF.R.U32.HI R7, RZ, R11, R2 ;  /* 0x0000000bff071219 */ /* 0x010fca0000011602 */
[----:B------:R-:W-:Y:S02]  /*5350*/  IMAD.IADD R7, R46, 0x1, R7 ;  /* 0x000000012e077824 */ /* 0x000fe400078e0207 */
[----:B--2---:R-:W-:Y:S02]  /*5360*/  FMUL.FTZ R0, R3, R0 ;  /* 0x0000000003007220 */ /* 0x004fe40000410000 */
[----:B------:R-:W-:Y:S02]  /*5370*/  IMAD.IADD R3, R7, 0x1, R12 ;  /* 0x0000000107037824 */ /* 0x000fe400078e020c */
[----:B------:R-:W-:Y:S01]  /*5380*/  FMUL.FTZ R2, R0, UR4 ;  /* 0x0000000400027c20 */ /* 0x000fe20008410000 */
[----:B------:R-:W-:Y:S06]  /*5390*/  @!P2 BRA `(.L_x_1142) ;  /* 0x000000000048a947 */ /* 0x000fec0003800000 */
        /* <DEDUP_REMOVED lines=11> */
.L_x_1144:
[----:B------:R-:W-:-:S13]  /*5450*/  ISETP.NE.AND P0, PT, R13, 0x1, PT ;  /* 0x000000010d00780c */ /* 0x000fda0003f05270 */
[----:B------:R-:W0:Y:S02]  /*5460*/  @P0 LDC.64 R4, c[0x0][0x9e8] ;  /* 0x00027a00ff040b82 */ /* 0x000e240000000a00 */
[----:B0-----:R-:W-:-:S05]  /*5470*/  @P0 IMAD.HI.U32 R4, R0, R4, RZ ;  /* 0x0000000400040227 */ /* 0x001fca00078e00ff */
[----:B------:R-:W-:-:S07]  /*5480*/  @P0 SHF.R.U32.HI R0, RZ, R5, R4 ;  /* 0x00000005ff000219 */ /* 0x000fce0000011604 */
.L_x_1145:
[----:B------:R-:W-:Y:S05]  /*5490*/  BSYNC B0 ;  /* 0x0000000000007941 */ /* 0x000fea0003800000 */
.L_x_1143:
[----:B------:R-:W-:-:S05]  /*54a0*/  IMAD R0, R0, R13, R13 ;  /* 0x0000000d00007224 */ /* 0x000fca00078e020d */
[----:B------:R-:W-:-:S07]  /*54b0*/  VIMNMX R3, R3, R0, PT ;  /* 0x0000000003037248 */ /* 0x000fce0003fe0100 */
.L_x_1142:
[----:B------:R-:W0:Y:S01]  /*54c0*/  @P1 LDC R0, c[0x0][0x44c] ;  /* 0x00011300ff001b82 */ /* 0x000e220000000800 */
[----:B------:R-:W-:Y:S01]  /*54d0*/  VIADD R3, R3, 0x9f ;  /* 0x0000009f03037836 */ /* 0x000fe20000000000 */
[----:B------:R-:W-:Y:S01]  /*54e0*/  ULDC UR4, c[0x0][0x9dc] ;  /* 0x0002770000047ab9 */ /* 0x000fe20000000800 */
[----:B------:R-:W-:Y:S02]  /*54f0*/  IMAD.MOV.U32 R5, RZ, RZ, R14 ;  /* 0x000000ffff057224 */ /* 0x000fe400078e000e */
[----:B------:R-:W-:-:S03]  /*5500*/  IMAD.HI R3, R3, 0x66666667, RZ ;  /* 0x6666666703037827 */ /* 0x000fc600078e02ff */
[----:B------:R-:W1:Y:S01]  /*5510*/  @P1 LDC R7, c[0x0][0x450] ;  /* 0x00011400ff071b82 */ /* 0x000e620000000800 */
[----:B0-----:R-:W-:Y:S01]  /*5520*/  @P1 IMAD.HI.U32 R4, R14, R0, RZ ;  /* 0x000000000e041227 */ /* 0x001fe200078e00ff */
[----:B------:R-:W-:-:S04]  /*5530*/  SHF.R.U32.HI R0, RZ, 0x1f, R3 ;  /* 0x0000001fff007819 */ /* 0x000fc80000011603 */
[----:B------:R-:W-:Y:S02]  /*5540*/  LEA.HI.SX32 R0, R3, R0, 0x1a ;  /* 0x0000000003007211 */ /* 0x000fe400078fd2ff */
[----:B-1----:R-:W-:Y:S02]  /*5550*/  @P1 SHF.R.U32.HI R5, RZ, R7, R4 ;  /* 0x00000007ff051219 */ /* 0x002fe40000011604 */
[----:B------:R-:W-:-:S03]  /*5560*/  VIMNMX R105, R105, R0, PT ;  /* 0x0000000069697248 */ /* 0x000fc60003fe0100 */
        /* <DEDUP_REMOVED lines=13> */
.L_x_1148:
[----:B------:R-:W-:-:S13]  /*5640*/  ISETP.NE.AND P0, PT, R13, 0x1, PT ;  /* 0x000000010d00780c */ /* 0x000fda0003f05270 */
[----:B------:R-:W0:Y:S02]  /*5650*/  @P0 LDC.64 R4, c[0x0][0x9e8] ;  /* 0x00027a00ff040b82 */ /* 0x000e240000000a00 */
[----:B0-----:R-:W-:-:S05]  /*5660*/  @P0 IMAD.HI.U32 R4, R3, R4, RZ ;  /* 0x0000000403040227 */ /* 0x001fca00078e00ff */
[----:B------:R-:W-:-:S07]  /*5670*/  @P0 SHF.R.U32.HI R3, RZ, R5, R4 ;  /* 0x00000005ff030219 */ /* 0x000fce0000011604 */
.L_x_1149:
[----:B------:R-:W-:Y:S05]  /*5680*/  BSYNC B0 ;  /* 0x0000000000007941 */ /* 0x000fea0003800000 */
.L_x_1147:
[----:B------:R-:W-:-:S05]  /*5690*/  IMAD R3, R3, R13, RZ ;  /* 0x0000000d03037224 */ /* 0x000fca00078e02ff */
[----:B------:R-:W-:-:S07]  /*56a0*/  VIMNMX R0, R0, R3, !PT ;  /* 0x0000000300007248 */ /* 0x000fce0007fe0100 */
.L_x_1146:
[----:B------:R-:W-:Y:S01]  /*56b0*/  IMAD.HI R0, R0, 0x66666667, RZ ;  /* 0x6666666700007827 */ /* 0x000fe200078e02ff */
[----:B------:R-:W-:Y:S02]  /*56c0*/  PLOP3.LUT P0, PT, PT, PT, PT, 0x80, 0x0 ;  /* 0x000000000000781c */ /* 0x000fe40003f0f070 */
[----:B------:R-:W-:Y:S02]  /*56d0*/  CS2R R56, SRZ ;  /* 0x0000000000387805 */ /* 0x000fe4000001ff00 */
[----:B------:R-:W-:Y:S01]  /*56e0*/  CS2R R54, SRZ ;  /* 0x0000000000367805 */ /* 0x000fe2000001ff00 */
[----:B------:R-:W-:Y:S01]  /*56f0*/  IMAD.MOV.U32 R20, RZ, RZ, RZ ;  /* 0x000000ffff147224 */ /* 0x000fe200078e00ff */
[----:B------:R-:W-:Y:S02]  /*5700*/  SHF.R.U32.HI R3, RZ, 0x1f, R0 ;  /* 0x0000001fff037819 */ /* 0x000fe40000011600 */
[----:B------:R-:W-:Y:S02]  /*5710*/  CS2R R6, SRZ ;  /* 0x0000000000067805 */ /* 0x000fe4000001ff00 */
[----:B------:R-:W-:-:S02]  /*5720*/  CS2R R52, SRZ ;  /* 0x0000000000347805 */ /* 0x000fc4000001ff00 */
[----:B------:R-:W-:Y:S02]  /*5730*/  CS2R R8, SRZ ;  /* 0x0000000000087805 */ /* 0x000fe4000001ff00 */
[----:B------:R-:W-:Y:S02]  /*5740*/  LEA.HI.SX32 R3, R0, R3, 0x1a ;  /* 0x0000000300037211 */ /* 0x000fe400078fd2ff */
[----:B------:R-:W-:Y:S02]  /*5750*/  CS2R R46, SRZ ;  /* 0x00000000002e7805 */ /* 0x000fe4000001ff00 */
[----:B------:R-:W-:Y:S02]  /*5760*/  CS2R R10, SRZ ;  /* 0x00000000000a7805 */ /* 0x000fe4000001ff00 */
[----:B------:R-:W-:Y:S02]  /*5770*/  CS2R R12, SRZ ;  /* 0x00000000000c7805 */ /* 0x000fe4000001ff00 */
[----:B------:R-:W-:Y:S01]  /*5780*/  VIMNMX R4, RZ, R3, !PT ;  /* 0x00000003ff047248 */ /* 0x000fe20007fe0100 */
[----:B------:R-:W-:Y:S01]  /*5790*/  IMAD.MOV.U32 R44, RZ, RZ, RZ ;  /* 0x000000ffff2c7224 */ /* 0x000fe200078e00ff */
[----:B------:R-:W-:-:S02]  /*57a0*/  CS2R R14, SRZ ;  /* 0x00000000000e7805 */ /* 0x000fc4000001ff00 */
[----:B------:R-:W-:Y:S02]  /*57b0*/  CS2R R38, SRZ ;  /* 0x0000000000267805 */ /* 0x000fe4000001ff00 */
[----:B------:R-:W-:Y:S01]  /*57c0*/  ISETP.GT.AND P1, PT, R105, R4, PT ;  /* 0x000000046900720c */ /* 0x000fe20003f24270 */
[----:B------:R0:W-:Y:S01]  /*57d0*/  STL [R1+0x40], R4 ;  /* 0x0000400401007387 */ /* 0x0001e20000100800 */
[----:B------:R-:W-:Y:S02]  /*57e0*/  CS2R R36, SRZ ;  /* 0x0000000000247805 */ /* 0x000fe4000001ff00 */
[----:B------:R-:W-:Y:S02]  /*57f0*/  CS2R R24, SRZ ;  /* 0x0000000000187805 */ /* 0x000fe4000001ff00 */
[----:B------:R-:W-:Y:S02]  /*5800*/  CS2R R28, SRZ ;  /* 0x00000000001c7805 */ /* 0x000fe4000001ff00 */
[----:B------:R-:W-:-:S02]  /*5810*/  CS2R R26, SRZ ;  /* 0x00000000001a7805 */ /* 0x000fc4000001ff00 */
[----:B------:R-:W-:Y:S02]  /*5820*/  CS2R R32, SRZ ;  /* 0x0000000000207805 */ /* 0x000fe4000001ff00 */
[----:B------:R-:W-:Y:S01]  /*5830*/  CS2R R58, SRZ ;  /* 0x00000000003a7805 */ /* 0x000fe2000001ff00 */
[----:B0-----:R-:W-:Y:S06]  /*5840*/  @!P1 BRA `(.L_x_1150) ;  /* 0x0000012400749947 */ /* 0x001fec0003800000 */
[----:B------:R-:W0:Y:S01]  /*5850*/  S2R R4, SR_TID.X ;  /* 0x0000000000047919 */ /* 0x000e220000002100 */
[----:B------:R-:W-:Y:S01]  /*5860*/  VIADD R26, R17, 0xb000 ;  /* 0x0000b000111a7836 */ /* 0x000fe20000000000 */
[----:B------:R-:W-:Y:S04]  /*5870*/  BSSY B6, `(.L_x_1151) ;  /* 0x000001e000067945 */ /* 0x000fe80003800000 */
[----:B------:R-:W-:Y:S01]  /*5880*/  LOP3.LUT P0, RZ, R26, 0x9f, RZ, 0xc0, !PT ;  /* 0x0000009f1aff7812 */ /* 0x000fe2000780c0ff */
[----:B0-----:R-:W-:-:S05]  /*5890*/  VIADD R24, R4, 0xffffff80 ;  /* 0xffffff8004187836 */ /* 0x001fca0000000000 */
[----:B------:R-:W-:-:S04]  /*58a0*/  SHF.R.S32.HI R25, RZ, 0x1f, R24 ;  /* 0x0000001fff197819 */ /* 0x000fc80000011418 */
[----:B------:R-:W-:-:S04]  /*58b0*/  LEA.HI R0, R25, R24, RZ, 0x7 ;  /* 0x0000001819007211 */ /* 0x000fc800078f38ff */
[----:B------:R-:W-:-:S06]  /*58c0*/  SHF.R.S32.HI R0, RZ, 0x7, R0 ;  /* 0x00000007ff007819 */ /* 0x000fcc0000011400 */
        /* <DEDUP_REMOVED lines=24> */
.L_x_1152:
[----:B------:R-:W-:Y:S05]  /*5a50*/  BSYNC B6 ;  /* 0x0000000000067941 */ /* 0x000fea0003800000 */
.L_x_1151:
        /* <DEDUP_REMOVED lines=13> */
.L_x_1156:
[----:B-1----:R1:W2:Y:S02]  /*5b30*/  SYNCS.PHASECHK.TRANS64.TRYWAIT P0, [R17+URZ+0x13200], R0 ;  /* 0x01320000110075a7 */ /* 0x0022a4000800017f */
[----:B--2---:R-:W-:Y:S05]  /*5b40*/  @!P0 NANOSLEEP.SYNCS 0x989680 ;  /* 0x009896800000895d */ /* 0x004fea0003900000 */
[----:B------:R-:W2:Y:S02]  /*5b50*/  @!P0 SYNCS.PHASECHK.TRANS64 P0, [R17+URZ+0x13200], R0 ;  /* 0x01320000110085a7 */ /* 0x000ea4000800007f */
[----:B--2---:R-:W-:Y:S05]  /*5b60*/  @!P0 BRA `(.L_x_1156) ;  /* 0xfffffffc00f08947 */ /* 0x004fea000383ffff */
.L_x_1155:
[----:B------:R-:W-:Y:S05]  /*5b70*/  BSYNC B0 ;  /* 0x0000000000007941 */ /* 0x000fea0003800000 */
.L_x_1154:
[----:B------:R-:W-:Y:S05]  /*5b80*/  BRA `(.L_x_1157) ;  /* 0x0000002c00347947 */ /* 0x000fea0003800000 */
.L_x_1153:
[----:B------:R-:W-:Y:S01]  /*5b90*/  LOP3.LUT P0, RZ, R26, 0x1bf, RZ, 0xc0, !PT ;  /* 0x000001bf1aff7812 */ /* 0x000fe2000780c0ff */
[----:B------:R-:W-:Y:S01]  /*5ba0*/  ULDC.64 UR4, c[0x0][0x3f8] ;  /* 0x0000fe0000047ab9 */ /* 0x000fe20000000a00 */
[----:B-----5:R-:W-:Y:S01]  /*5bb0*/  SHF.R.S32.HI R0, RZ, 0x1f, R45 ;  /* 0x0000001fff007819 */ /* 0x020fe2000001142d */
[----:B------:R-:W-:Y:S01]  /*5bc0*/  ULDC.64 UR6, c[0x0][0x408] ;  /* 0x0001020000067ab9 */ /* 0x000fe20000000a00 */
[----:B------:R-:W-:Y:S01]  /*5bd0*/  IMAD.WIDE.U32 R26, R45, UR4, RZ ;  /* 0x000000042d1a7c25 */ /* 0x000fe2000f8e00ff */
[----:B------:R-:W-:Y:S03]  /*5be0*/  BSSY B6, `(.L_x_1158) ;  /* 0x0000019000067945 */ /* 0x000fe60003800000 */
[C---:B------:R-:W-:Y:S02]  /*5bf0*/  IMAD R4, R0.reuse, UR4, RZ ;  /* 0x0000000400047c24 */ /* 0x040fe4000f8e02ff */
[----:B------:R-:W-:-:S02]  /*5c00*/  IMAD R0, R0, UR6, RZ ;  /* 0x0000000600007c24 */ /* 0x000fc4000f8e02ff */
[C---:B------:R-:W-:Y:S02]  /*5c10*/  IMAD R29, R45.reuse, UR5, R4 ;  /* 0x000000052d1d7c24 */ /* 0x040fe4000f8e0204 */
[C---:B------:R-:W-:Y:S02]  /*5c20*/  IMAD R33, R45.reuse, UR7, R0 ;  /* 0x000000072d217c24 */ /* 0x040fe4000f8e0200 */
[----:B------:R-:W-:-:S04]  /*5c30*/  IMAD.WIDE.U32 R30, R45, UR6, RZ ;  /* 0x000000062d1e7c25 */ /* 0x000fc8000f8e00ff */
[----:B------:R-:W-:Y:S02]  /*5c40*/  IMAD.IADD R29, R29, 0x1, R27 ;  /* 0x000000011d1d7824 */ /* 0x000fe400078e021b */
        /* <DEDUP_REMOVED lines=18> */
.L_x_1159:
[----:B------:R-:W-:Y:S05]  /*5d70*/  BSYNC B6 ;  /* 0x0000000000067941 */ /* 0x000fea0003800000 */
.L_x_1158:
[----:B------:R-:W2:Y:S01]  /*5d80*/  LDL R20, [R1+0x1c] ;  /* 0x00001c0001147983 */ /* 0x000ea20000100800 */
[----:B------:R-:W-:Y:S01]  /*5d90*/  ULDC.U8 UR4, c[0x0][0x410] ;  /* 0x0001040000047ab9 */ /* 0x000fe20000000000 */
[----:B------:R-:W0:Y:S01]  /*5da0*/  S2R R21, SR_TID.X ;  /* 0x0000000000157919 */ /* 0x000e220000002100 */
[----:B------:R-:W-:Y:S01]  /*5db0*/  ISETP.NE.AND P0, PT, RZ, UR4, PT ;  /* 0x00000004ff007c0c */ /* 0x000fe2000bf05270 */
[----:B------:R-:W-:Y:S01]  /*5dc0*/  BSSY B0, `(.L_x_1160) ;  /* 0x00002a1000007945 */ /* 0x000fe20003800000 */
[C---:B0-----:R-:W-:Y:S02]  /*5dd0*/  VIADD R35, R21.reuse, 0xffffff80 ;  /* 0xffffff8015237836 */ /* 0x041fe40000000000 */
[----:B------:R-:W-:-:S05]  /*5de0*/  VIADD R34, R21, 0xffffff80 ;  /* 0xffffff8015227836 */ /* 0x000fca0000000000 */
[----:B------:R-:W-:-:S04]  /*5df0*/  LEA.HI R34, R34, R35, RZ, 0x1 ;  /* 0x0000002322227211 */ /* 0x000fc800078f08ff */
[----:B------:R-:W-:-:S05]  /*5e00*/  SHF.R.S32.HI R34, RZ, 0x1, R34 ;  /* 0x00000001ff227819 */ /* 0x000fca0000011422 */
[----:B--2---:R-:W-:Y:S01]  /*5e10*/  IMAD.IADD R10, R34, 0x1, R20 ;  /* 0x00000001220a7824 */ /* 0x004fe200078e0214 */
[----:B------:R-:W-:Y:S06]  /*5e20*/  @!P0 BRA `(.L_x_1161) ;  /* 0x0000001400508947 */ /* 0x000fec0003800000 */
[----:B------:R-:W2:Y:S01]  /*5e30*/  LDL.64 R36, [R1] ;  /* 0x0000000001247983 */ /* 0x000ea20000100a00 */
[----:B------:R-:W0:Y:S01]  /*5e40*/  LDC R20, c[0x0][0x448] ;  /* 0x00011200ff147b82 */ /* 0x000e220000000800 */
[----:B------:R-:W-:Y:S01]  /*5e50*/  IMAD.MOV.U32 R5, RZ, RZ, R10 ;  /* 0x000000ffff057224 */ /* 0x000fe200078e000a */
[----:B------:R-:W-:Y:S01]  /*5e60*/  ULDC.64 UR4, c[0x0][0x3f8] ;  /* 0x0000fe0000047ab9 */ /* 0x000fe20000000a00 */
[----:B------:R-:W-:Y:S01]  /*5e70*/  IMAD.MOV.U32 R6, RZ, RZ, R26 ;  /* 0x000000ffff067224 */ /* 0x000fe200078e001a */
[----:B------:R-:W-:Y:S01]  /*5e80*/  ULDC.64 UR6, c[0x0][0x408] ;  /* 0x0001020000067ab9 */ /* 0x000fe20000000a00 */
[----:B------:R-:W-:Y:S01]  /*5e90*/  IMAD.MOV.U32 R8, RZ, RZ, R30 ;  /* 0x000000ffff087224 */ /* 0x000fe200078e001e */
[----:B------:R-:W-:Y:S01]  /*5ea0*/  ULDC.64 UR8, c[0x0][0x400] ;  /* 0x0001000000087ab9 */ /* 0x000fe20000000a00 */
[----:B------:R-:W-:Y:S01]  /*5eb0*/  IMAD.MOV.U32 R9, RZ, RZ, R33 ;  /* 0x000000ffff097224 */ /* 0x000fe200078e0021 */
[----:B0-----:R-:W-:-:S13]  /*5ec0*/  ISETP.NE.AND P0, PT, R20, 0x1, PT ;  /* 0x000000011400780c */ /* 0x001fda0003f05270 */
[----:B------:R-:W0:Y:S08]  /*5ed0*/  @P0 LDC R3, c[0x0][0x44c] ;  /* 0x00011300ff030b82 */ /* 0x000e300000000800 */
[----:B------:R-:W1:Y:S01]  /*5ee0*/  @P0 LDC R7, c[0x0][0x450] ;  /* 0x00011400ff070b82 */ /* 0x000e620000000800 */
[----:B0-----:R-:W-:-:S05]  /*5ef0*/  @P0 IMAD.HI.U32 R0, R10, R3, RZ ;  /* 0x000000030a000227 */ /* 0x001fca00078e00ff */
[----:B-1----:R-:W-:Y:S01]  /*5f00*/  @P0 SHF.R.U32.HI R5, RZ, R7, R0 ;  /* 0x00000007ff050219 */ /* 0x002fe20000011600 */
[----:B------:R-:W-:-:S03]  /*5f10*/  IMAD.MOV.U32 R7, RZ, RZ, R29 ;  /* 0x000000ffff077224 */ /* 0x000fc600078e001d */
[----:B------:R-:W-:Y:S01]  /*5f20*/  SHF.R.S32.HI R0, RZ, 0x1f, R5 ;  /* 0x0000001fff007819 */ /* 0x000fe20000011405 */
[----:B------:R-:W-:-:S04]  /*5f30*/  IMAD.WIDE.U32 R6, R5, UR4, R6 ;  /* 0x0000000405067c25 */ /* 0x000fc8000f8e0006 */
[----:B------:R-:W-:Y:S02]  /*5f40*/  IMAD R4, R0, UR4, RZ ;  /* 0x0000000400047c24 */ /* 0x000fe4000f8e02ff */
[----:B------:R-:W-:-:S04]  /*5f50*/  IMAD.WIDE.U32 R8, R5, UR6, R8 ;  /* 0x0000000605087c25 */ /* 0x000fc8000f8e0008 */
[----:B------:R-:W-:Y:S02]  /*5f60*/  IMAD R0, R0, UR6, RZ ;  /* 0x0000000600007c24 */ /* 0x000fe4000f8e02ff */
[C---:B------:R-:W-:Y:S01]  /*5f70*/  IMAD R13, R5.reuse, UR5, R4 ;  /* 0x00000005050d7c24 */ /* 0x040fe2000f8e0204 */
[----:B------:R-:W-:Y:S01]  /*5f80*/  ULDC.64 UR4, c[0x0][0x3e8] ;  /* 0x0000fa0000047ab9 */ /* 0x000fe20000000a00 */
[----:B------:R-:W-:Y:S01]  /*5f90*/  IMAD R11, R5, UR7, R0 ;  /* 0x00000007050b7c24 */ /* 0x000fe2000f8e0200 */
[----:B------:R-:W-:Y:S01]  /*5fa0*/  IADD3 R3, P0, R6, UR4, RZ ;  /* 0x0000000406037c10 */ /* 0x000fe2000ff1e0ff */
[----:B------:R-:W-:Y:S01]  /*5fb0*/  UMOV UR4, 0xffffffff ;  /* 0xffffffff00047882 */ /* 0x000fe20000000000 */
[----:B------:R-:W-:Y:S02]  /*5fc0*/  IADD3 R5, P1, R8, UR8, RZ ;  /* 0x0000000808057c10 */ /* 0x000fe4000ff3e0ff */
[----:B------:R-:W-:Y:S02]  /*5fd0*/  IADD3.X R13, R7, UR5, R13, P0, !PT ;  /* 0x00000005070d7c10 */ /* 0x000fe400087fe40d */
[----:B------:R-:W-:Y:S01]  /*5fe0*/  IADD3.X R4, R9, UR9, R11, P1, !PT ;  /* 0x0000000909047c10 */ /* 0x000fe20008ffe40b */
[----:B--2---:R-:W-:Y:S01]  /*5ff0*/  VIADD R29, R36, 0x10 ;  /* 0x00000010241d7836 */ /* 0x004fe20000000000 */
[----:B------:R-:W-:Y:S07]  /*6000*/  BRA.DIV UR4, `(.L_x_1162) ;  /* 0x000001a204847947 */ /* 0x000fee000b800000 */
[----:B------:R0:W1:Y:S04]  /*6010*/  SHFL.IDX PT, R0, R13, RZ, 0x1e1f ;  /* 0x001e1fff0d007589 */ /* 0x00006800000e0000 */
[----:B------:R-:W2:Y:S04]  /*6020*/  SHFL.IDX PT, R3, R3, RZ, 0x1e1f ;  /* 0x001e1fff03037589 */ /* 0x000ea800000e0000 */
[----:B------:R-:W3:Y:S04]  /*6030*/  SHFL.IDX PT, R4, R4, RZ, 0x1e1f ;  /* 0x001e1fff04047589 */ /* 0x000ee800000e0000 */
[----:B------:R0:W4:Y:S02]  /*6040*/  SHFL.IDX PT, R14, R5, RZ, 0x1e1f ;  /* 0x001e1fff050e7589 */ /* 0x00012400000e0000 */
.L_x_1420:
[----:B0-----:R-:W5:Y:S04]  /*6050*/  LDL R5, [R1+0x8] ;  /* 0x0000080001057983 */ /* 0x001f680000100800 */
[----:B------:R-:W2:Y:S01]  /*6060*/  LDL R7, [R1+0x54] ;  /* 0x0000540001077983 */ /* 0x000ea20000100800 */
[----:B------:R-:W-:Y:S01]  /*6070*/  BSSY B1, `(.L_x_1163) ;  /* 0x0000021000017945 */ /* 0x000fe20003800000 */
[----:B------:R-:W-:Y:S02]  /*6080*/  CS2R R12, SRZ ;  /* 0x00000000000c7805 */ /* 0x000fe4000001ff00 */
[----:B------:R-:W-:Y:S01]  /*6090*/  CS2R R8, SRZ ;  /* 0x0000000000087805 */ /* 0x000fe2000001ff00 */
[----:B-----5:R-:W-:Y:S01]  /*60a0*/  IMAD R5, R5, R20, RZ ;  /* 0x0000001405057224 */ /* 0x020fe200078e02ff */
[----:B------:R-:W-:-:S02]  /*60b0*/  CS2R R20, SRZ ;  /* 0x0000000000147805 */ /* 0x000fc4000001ff00 */
[----:B--2---:R-:W-:Y:S02]  /*60c0*/  LEA.HI R6, R7, R7, RZ, 0x1 ;  /* 0x0000000707067211 */ /* 0x004fe400078f08ff */
[----:B------:R-:W-:Y:S02]  /*60d0*/  ISETP.GE.AND P0, PT, R10, R5, PT ;  /* 0x000000050a00720c */ /* 0x000fe40003f06270 */
[----:B------:R-:W-:Y:S02]  /*60e0*/  CS2R R10, SRZ ;  /* 0x00000000000a7805 */ /* 0x000fe4000001ff00 */
[----:B------:R-:W-:-:S05]  /*60f0*/  LOP3.LUT R6, R6, 0xfffffffe, RZ, 0xc0, !PT ;  /* 0xfffffffe06067812 */ /* 0x000fca00078ec0ff */
[----:B------:R-:W-:-:S05]  /*6100*/  IMAD.IADD R6, R7, 0x1, -R6 ;  /* 0x0000000107067824 */ /* 0x000fca00078e0a06 */
[----:B------:R-:W-:Y:S01]  /*6110*/  SHF.L.U32 R30, R6, 0x1f, RZ ;  /* 0x0000001f061e7819 */ /* 0x000fe200000006ff */
[----:B------:R-:W-:Y:S06]  /*6120*/  @P0 BRA `(.L_x_1164) ;  /* 0x0000000000540947 */ /* 0x000fec0003800000 */
[----:B------:R-:W-:Y:S01]  /*6130*/  ULDC UR4, c[0x0][0x3f4] ;  /* 0x0000fd0000047ab9 */ /* 0x000fe20000000800 */
[----:B------:R-:W-:Y:S02]  /*6140*/  SHF.R.S32.HI R9, RZ, 0x1f, R29 ;  /* 0x0000001fff097819 */ /* 0x000fe4000001141d */
[----:B------:R-:W-:Y:S02]  /*6150*/  CS2R R10, SRZ ;  /* 0x00000000000a7805 */ /* 0x000fe4000001ff00 */
[----:B------:R-:W-:Y:S02]  /*6160*/  ISETP.GE.AND P4, PT, R36, UR4, PT ;  /* 0x0000000424007c0c */ /* 0x000fe4000bf86270 */
[----:B------:R-:W-:Y:S02]  /*6170*/  ISETP.GE.AND P5, PT, R29, UR4, PT ;  /* 0x000000041d007c0c */ /* 0x000fe4000bfa6270 */
[----:B------:R-:W-:Y:S02]  /*6180*/  CS2R R20, SRZ ;  /* 0x0000000000147805 */ /* 0x000fe4000001ff00 */
[----:B------:R-:W-:-:S07]  /*6190*/  CS2R R12, SRZ ;  /* 0x00000000000c7805 */ /* 0x000fce000001ff00 */
[CC--:B----4-:R-:W-:Y:S02]  /*61a0*/  @!P4 IADD3 R32, P1, R36.reuse, R14.reuse, RZ ;  /* 0x0000000e2420c210 */ /* 0x0d0fe40007f3e0ff */
[CC--:B------:R-:W-:Y:S02]  /*61b0*/  @!P5 IADD3 R26, P2, R29.reuse, R3.reuse, RZ ;  /* 0x000000031d1ad210 */ /* 0x0c0fe40007f5e0ff */
[----:B------:R-:W-:Y:S02]  /*61c0*/  @!P5 IADD3 R14, P3, R29, R14, RZ ;  /* 0x0000000e1d0ed210 */ /* 0x000fe40007f7e0ff */
[----:B------:R-:W-:Y:S01]  /*61d0*/  @!P4 IADD3 R6, P0, R36, R3, RZ ;  /* 0x000000032406c210 */ /* 0x000fe20007f1e0ff */
[--C-:B-1----:R-:W-:Y:S01]  /*61e0*/  @!P5 IMAD.X R27, R0, 0x1, R9.reuse, P2 ;  /* 0x00000001001bd824 */ /* 0x102fe200010e0609 */
[----:B------:R-:W-:Y:S01]  /*61f0*/  @!P4 SHF.R.S32.HI R3, RZ, 0x1f, R36 ;  /* 0x0000001fff03c819 */ /* 0x000fe20000011424 */
[----:B---3--:R-:W-:Y:S01]  /*6200*/  @!P5 IMAD.X R15, R4, 0x1, R9, P3 ;  /* 0x00000001040fd824 */ /* 0x008fe200018e0609 */
[----:B------:R-:W-:-:S02]  /*6210*/  CS2R R8, SRZ ;  /* 0x0000000000087805 */ /* 0x000fc4000001ff00 */
[----:B------:R0:W5:Y:S01]  /*6220*/  @!P5 LD.E.64 R10, desc[UR40][R26.64] ;  /* 0x000000281a0ad980 */ /* 0x000162000c101b00 */
[--C-:B------:R-:W-:Y:S02]  /*6230*/  @!P4 IMAD.X R7, R0, 0x1, R3.reuse, P0 ;  /* 0x000000010007c824 */ /* 0x100fe400000e0603 */
[----:B------:R-:W-:Y:S01]  /*6240*/  @!P4 IMAD.X R33, R4, 0x1, R3, P1 ;  /* 0x000000010421c824 */ /* 0x000fe200008e0603 */
[----:B------:R0:W5:Y:S04]  /*6250*/  @!P5 LD.E.64 R8, desc[UR40][R14.64] ;  /* 0x000000280e08d980 */ /* 0x000168000c101b00 */
[----:B------:R0:W5:Y:S04]  /*6260*/  @!P4 LD.E.64 R20, desc[UR40][R6.64] ;  /* 0x000000280614c980 */ /* 0x000168000c101b00 */
[----:B------:R0:W5:Y:S02]  /*6270*/  @!P4 LD.E.64 R12, desc[UR40][R32.64] ;  /* 0x00000028200cc980 */ /* 0x000164000c101b00 */
.L_x_1164:
[----:B------:R-:W-:Y:S05]  /*6280*/  BSYNC B1 ;  /* 0x0000000000017941 */ /* 0x000fea0003800000 */
.L_x_1163:
[----:B-1----:R-:W2:Y:S01]  /*6290*/  LDL.LU R0, [R1+0x24] ;  /* 0x0000240001007983 */ /* 0x002ea20000300800 */
[----:B------:R-:W1:Y:S01]  /*62a0*/  SYNCS.PHASECHK.TRANS64.TRYWAIT P0, [R17+URZ+0x13200], R30 ;  /* 0x0132001e110075a7 */ /* 0x000e62000800017f */
[----:B------:R-:W-:Y:S01]  /*62b0*/  BSSY B1, `(.L_x_1165) ;  /* 0x0000005000017945 */ /* 0x000fe20003800000 */
[----:B--2---:R-:W-:-:S05]  /*62c0*/  IMAD R0, R0, -0xc0, R5 ;  /* 0xffffff4000007824 */ /* 0x004fca00078e0205 */
[----:B------:R-:W-:-:S04]  /*62d0*/  VIMNMX R0, R0, 0xc0, PT ;  /* 0x000000c000007848 */ /* 0x000fc80003fe0100 */
[----:B------:R-:W-:Y:S01]  /*62e0*/  ISETP.GE.AND P1, PT, R34, R0, PT ;  /* 0x000000002200720c */ /* 0x000fe20003f26270 */
[----:B-1----:R-:W-:-:S12]  /*62f0*/  @!P0 BRA `(.L_x_1166) ;  /* 0x000001a000348947 */ /* 0x002fd80003800000 */
.L_x_1421:
[----:B------:R-:W-:Y:S05]  /*6300*/  BSYNC B1 ;  /* 0x0000000000017941 */ /* 0x000fea0003800000 */
.L_x_1165:
[----:B------:R-:W-:Y:S05]  /*6310*/  @P1 BRA `(.L_x_1167) ;  /* 0x00000024002c1947 */ /* 0x000fea0003800000 */
[----:B---3--:R-:W2:Y:S01]  /*6320*/  LDL.64 R4, [R1] ;  /* 0x0000000001047983 */ /* 0x008ea20000100a00 */
[----:B------:R-:W3:Y:S03]  /*6330*/  LDC R0, c[0x0][0x3f4] ;  /* 0x0000fd00ff007b82 */ /* 0x000ee60000000800 */
[----:B------:R0:W5:Y:S01]  /*6340*/  LDL R39, [R1+0x34] ;  /* 0x0000340001277983 */ /* 0x0001620000100800 */
[----:B------:R-:W-:Y:S01]  /*6350*/  BSSY B1, `(.L_x_1168) ;  /* 0x000007b000017945 */ /* 0x000fe20003800000 */
[-C--:B---3--:R-:W-:Y:S02]  /*6360*/  ISETP.GE.AND P1, PT, R29, R0.reuse, PT ;  /* 0x000000001d00720c */ /* 0x088fe40003f26270 */
[----:B--2---:R-:W-:-:S13]  /*6370*/  ISETP.GE.AND P0, PT, R4, R0, PT ;  /* 0x000000000400720c */ /* 0x004fda0003f06270 */
[----:B0-----:R-:W-:Y:S05]  /*6380*/  @P0 BRA `(.L_x_1169) ;  /* 0x0000000400dc0947 */ /* 0x001fea0003800000 */
[----:B-----5:R-:W-:Y:S01]  /*6390*/  IMAD.IADD R0, R17, 0x1, R39 ;  /* 0x0000000111007824 */ /* 0x020fe200078e0227 */
[----:B----4-:R-:W-:Y:S02]  /*63a0*/  SHF.R.U32.HI R14, RZ, 0x8, R20 ;  /* 0x00000008ff0e7819 */ /* 0x010fe40000011614 */
[----:B------:R-:W-:Y:S02]  /*63b0*/  LOP3.LUT R3, R20, 0xff, RZ, 0xc0, !PT ;  /* 0x000000ff14037812 */ /* 0x000fe400078ec0ff */
[----:B------:R-:W0:Y:S01]  /*63c0*/  LDS.128 R4, [R0+0xb000] ;  /* 0x00b0000000047984 */ /* 0x000e220000000c00 */
[----:B------:R-:W-:Y:S02]  /*63d0*/  LOP3.LUT R14, R14, 0xff, RZ, 0xc0, !PT ;  /* 0x000000ff0e0e7812 */ /* 0x000fe400078ec0ff */
[----:B------:R-:W-:Y:S02]  /*63e0*/  SHF.R.U32.HI R26, RZ, 0x8, R21 ;  /* 0x00000008ff1a7819 */ /* 0x000fe40000011615 */
[----:B-1----:R-:W-:-:S02]  /*63f0*/  SHF.R.U32.HI R30, RZ, 0x8, R13 ;  /* 0x00000008ff1e7819 */ /* 0x002fc4000001160d */
        /* <DEDUP_REMOVED lines=10> */
[----:B------:R-:W-:Y:S01]  /*64a0*/  LOP3.LUT R27, R14, 0xff, RZ, 0xc0, !PT ;  /* 0x000000ff0e1b7812 */ /* 0x000fe200078ec0ff */
        /* <DEDUP_REMOVED lines=101> */
.L_x_1169:
[----:B------:R-:W-:Y:S05]  /*6b00*/  BSYNC B1 ;  /* 0x0000000000017941 */ /* 0x000fea0003800000 */
.L_x_1168:
[----:B------:R-:W-:Y:S05]  /*6b10*/  @P1 BRA `(.L_x_1167) ;  /* 0x0000001c002c1947 */ /* 0x000fea0003800000 */
[----:B------:R-:W-:Y:S02]  /*6b20*/  LEA.HI R24, R25, R24, RZ, 0x2 ;  /* 0x0000001819187211 */ /* 0x000fe400078f10ff */
[----:B-----5:R-:W-:Y:S02]  /*6b30*/  SHF.R.U32.HI R13, RZ, 0x8, R11 ;  /* 0x00000008ff0d7819 */ /* 0x020fe4000001160b */
[--C-:B0-----:R-:W-:Y:S02]  /*6b40*/  SHF.R.S32.HI R0, RZ, 0x2, R24.reuse ;  /* 0x00000002ff007819 */ /* 0x101fe40000011418 */
[----:B------:R-:W-:Y:S02]  /*6b50*/  SHF.R.S32.HI R3, RZ, 0x1f, R24 ;  /* 0x0000001fff037819 */ /* 0x000fe40000011418 */
[----:B------:R-:W-:Y:S02]  /*6b60*/  SHF.R.U32.HI R24, RZ, 0x8, R9 ;  /* 0x00000008ff187819 */ /* 0x000fe40000011609 */
[----:B------:R-:W-:-:S02]  /*6b70*/  LEA.HI R3, R3, R0, RZ, 0x2 ;  /* 0x0000000003037211 */ /* 0x000fc400078f10ff */
[----:B------:R-:W-:Y:S02]  /*6b80*/  SHF.R.U32.HI R15, RZ, 0x8, R8 ;  /* 0x00000008ff0f7819 */ /* 0x000fe40000011608 */
[----:B------:R-:W-:Y:S02]  /*6b90*/  LOP3.LUT R3, R3, 0xfffffffc, RZ, 0xc0, !PT ;  /* 0xfffffffc03037812 */ /* 0x000fe400078ec0ff */
[----:B----4-:R-:W-:Y:S02]  /*6ba0*/  LOP3.LUT R14, R11, 0xff, RZ, 0xc0, !PT ;  /* 0x000000ff0b0e7812 */ /* 0x010fe400078ec0ff */
[----:B------:R-:W-:Y:S01]  /*6bb0*/  LOP3.LUT R25, R9, 0xff, RZ, 0xc0, !PT ;  /* 0x000000ff09197812 */ /* 0x000fe200078ec0ff */
[----:B------:R-:W-:Y:S01]  /*6bc0*/  IMAD.IADD R3, R0, 0x1, -R3 ;  /* 0x0000000100037824 */ /* 0x000fe200078e0a03 */
[----:B------:R-:W-:Y:S02]  /*6bd0*/  LOP3.LUT R13, R13, 0xff, RZ, 0xc0, !PT ;  /* 0x000000ff0d0d7812 */ /* 0x000fe400078ec0ff */
[----:B------:R-:W-:-:S02]  /*6be0*/  LOP3.LUT R24, R24, 0xff, RZ, 0xc0, !PT ;  /* 0x000000ff18187812 */ /* 0x000fc400078ec0ff */
[----:B------:R-:W-:Y:S01]  /*6bf0*/  LOP3.LUT P0, RZ, R3, 0x2, RZ, 0xc0, !PT ;  /* 0x0000000203ff7812 */ /* 0x000fe2000780c0ff */
[----:B------:R-:W-:Y:S01]  /*6c00*/  IMAD.IADD R3, R17, 0x1, R39 ;  /* 0x0000000111037824 */ /* 0x000fe200078e0227 */
[----:B------:R-:W-:Y:S02]  /*6c10*/  LOP3.LUT R20, R8, 0xff, RZ, 0xc0, !PT ;  /* 0x000000ff08147812 */ /* 0x000fe400078ec0ff */
[----:B------:R-:W-:Y:S01]  /*6c20*/  LOP3.LUT R15, R15, 0xff, RZ, 0xc0, !PT ;  /* 0x000000ff0f0f7812 */ /* 0x000fe200078ec0ff */
[----:B------:R-:W-:Y:S01]  /*6c30*/  VIADD R0, R3, 0x20 ;  /* 0x0000002003007836 */ /* 0x000fe20000000000 */
[----:B------:R-:W-:Y:S02]  /*6c40*/  PRMT R14, R13, 0x7604, R14 ;  /* 0x000076040d0e7816 */ /* 0x000fe4000000000e */
[----:B------:R-:W-:Y:S02]  /*6c50*/  PRMT R25, R24, 0x7604, R25 ;  /* 0x0000760418197816 */ /* 0x000fe40000000019 */
[----:B------:R-:W-:-:S02]  /*6c60*/  SHF.R.U32.HI R13, RZ, 0x10, R11 ;  /* 0x00000010ff0d7819 */ /* 0x000fc4000001160b */
[----:B------:R-:W-:Y:S01]  /*6c70*/  SHF.R.U32.HI R24, RZ, 0x10, R9 ;  /* 0x00000010ff187819 */ /* 0x000fe20000011609 */
[----:B------:R-:W-:Y:S01]  /*6c80*/  @P0 VIADD R0, R3, 0xffffffe0 ;  /* 0xffffffe003000836 */ /* 0x000fe20000000000 */
[----:B------:R-:W-:Y:S02]  /*6c90*/  SHF.R.U32.HI R3, RZ, 0x8, R10 ;  /* 0x00000008ff037819 */ /* 0x000fe4000001160a */
[----:B------:R-:W-:Y:S02]  /*6ca0*/  LOP3.LUT R12, R10, 0xff, RZ, 0xc0, !PT ;  /* 0x000000ff0a0c7812 */ /* 0x000fe400078ec0ff */
[----:B------:R-:W0:Y:S01]  /*6cb0*/  LDS.128 R4, [R0+0xb000] ;  /* 0x00b0000000047984 */ /* 0x000e220000000c00 */
[----:B------:R-:W-:Y:S02]  /*6cc0*/  LOP3.LUT R3, R3, 0xff, RZ, 0xc0, !PT ;  /* 0x000000ff03037812 */ /* 0x000fe400078ec0ff */
[----:B------:R-:W-:Y:S02]  /*6cd0*/  PRMT R21, R15, 0x7604, R20 ;  /* 0x000076040f157816 */ /* 0x000fe40000000014 */
[----:B------:R-:W-:-:S02]  /*6ce0*/  SHF.R.U32.HI R15, RZ, 0x10, R8 ;  /* 0x00000010ff0f7819 */ /* 0x000fc40000011608 */
[----:B------:R-:W-:Y:S02]  /*6cf0*/  LOP3.LUT R13, R13, 0xff, RZ, 0xc0, !PT ;  /* 0x000000ff0d0d7812 */ /* 0x000fe400078ec0ff */
[----:B------:R-:W-:Y:S02]  /*6d00*/  LOP3.LUT R24, R24, 0xff, RZ, 0xc0, !PT ;  /* 0x000000ff18187812 */ /* 0x000fe400078ec0ff */
[----:B------:R-:W-:Y:S02]  /*6d10*/  PRMT R12, R3, 0x7604, R12 ;  /* 0x00007604030c7816 */ /* 0x000fe4000000000c */
[----:B------:R-:W-:Y:S02]  /*6d20*/  SHF.R.U32.HI R3, RZ, 0x10, R10 ;  /* 0x00000010ff037819 */ /* 0x000fe4000001160a */
[----:B------:R-:W-:Y:S02]  /*6d30*/  LOP3.LUT R20, R15, 0xff, RZ, 0xc0, !PT ;  /* 0x000000ff0f147812 */ /* 0x000fe400078ec0ff */
[----:B------:R-:W-:-:S02]  /*6d40*/  PRMT R15, R13, 0x7054, R14 ;  /* 0x000070540d0f7816 */ /* 0x000fc4000000000e */
[----:B------:R-:W-:Y:S02]  /*6d50*/  PRMT R25, R24, 0x7054, R25 ;  /* 0x0000705418197816 */ /* 0x000fe40000000019 */
[----:B------:R-:W-:Y:S02]  /*6d60*/  LOP3.LUT R3, R3, 0xff, RZ, 0xc0, !PT ;  /* 0x000000ff03037812 */ /* 0x000fe400078ec0ff */
[----:B------:R-:W-:Y:S02]  /*6d70*/  LOP3.LUT R15, R15, 0xff000000, R11, 0xf8, !PT ;  /* 0xff0000000f0f7812 */ /* 0x000fe400078ef80b */
[----:B------:R-:W-:Y:S02]  /*6d80*/  LOP3.LUT R25, R25, 0xff000000, R9, 0xf8, !PT ;  /* 0xff00000019197812 */ /* 0x000fe400078ef809 */
[----:B------:R-:W-:Y:S02]  /*6d90*/  PRMT R13, R3, 0x7054, R12 ;  /* 0x00007054030d7816 */ /* 0x000fe4000000000c */
[----:B------:R-:W-:-:S02]  /*6da0*/  PRMT R21, R20, 0x7054, R21 ;  /* 0x0000705414157816 */ /* 0x000fc40000000015 */
[----:B------:R-:W-:Y:S02]  /*6db0*/  F2FP.F16.E4M3.UNPACK_B R12, R15 ;  /* 0x0000000fff0c723e */ /* 0x000fe400020006ff */
[-C--:B------:R-:W-:Y:S02]  /*6dc0*/  F2FP.F16.E4M3.UNPACK_B R20, R25.reuse ;  /* 0x00000019ff14723e */ /* 0x080fe400020006ff */
[----:B------:R-:W-:Y:S01]  /*6dd0*/  LOP3.LUT R21, R21, 0xff000000, R8, 0xf8, !PT ;  /* 0xff00000015157812 */ /* 0x000fe200078ef808 */
[----:B------:R-:W-:Y:S01]  /*6de0*/  HADD2.F32 R14, -RZ, R12.H1_H1 ;  /* 0x3000000cff0e7230 */ /* 0x000fe20000004100 */
[----:B------:R-:W-:Y:S01]  /*6df0*/  LOP3.LUT R13, R13, 0xff000000, R10, 0xf8, !PT ;  /* 0xff0000000d0d7812 */ /* 0x000fe200078ef80a */
[--C-:B------:R-:W-:Y:S01]  /*6e00*/  HADD2.F32 R24, -RZ, R20.reuse.H1_H1 ;  /* 0x30000014ff187230 */ /* 0x100fe20000004100 */
[----:B------:R-:W-:Y:S01]  /*6e10*/  F2FP.F16.E4M3.UNPACK_B R25, R25.H1 ;  /* 0x00000019ff19723e */ /* 0x000fe200030006ff */
[----:B------:R-:W-:Y:S01]  /*6e20*/  HADD2.F32 R20, -RZ, R20.H0_H0 ;  /* 0x20000014ff147230 */ /* 0x000fe20000004100 */
[-C--:B0-----:R-:W-:Y:S01]  /*6e30*/  F2FP.F16.E4M3.UNPACK_B R3, R6.reuse.H1 ;  /* 0x00000006ff03723e */ /* 0x081fe200030006ff */
[----:B------:R-:W-:Y:S01]  /*6e40*/  HADD2.F32 R12, -RZ, R12.H0_H0 ;  /* 0x2000000cff0c7230 */ /* 0x000fe20000004100 */
[----:B------:R-:W-:-:S02]  /*6e50*/  F2FP.F16.E4M3.UNPACK_B R6, R6 ;  /* 0x00000006ff06723e */ /* 0x000fc400020006ff */
[-C--:B------:R-:W-:Y:S01]  /*6e60*/  F2FP.F16.E4M3.UNPACK_B R10, R7.reuse ;  /* 0x00000007ff0a723e */ /* 0x080fe200020006ff */
[--C-:B------:R-:W-:Y:S01]  /*6e70*/  HADD2.F32 R8, -RZ, R3.reuse.H1_H1 ;  /* 0x30000003ff087230 */ /* 0x100fe20000004100 */
[----:B------:R-:W-:Y:S01]  /*6e80*/  F2FP.F16.E4M3.UNPACK_B R11, R7.H1 ;  /* 0x00000007ff0b723e */ /* 0x000fe200030006ff */
[----:B------:R-:W-:Y:S01]  /*6e90*/  HADD2.F32 R9, -RZ, R3.H0_H0 ;  /* 0x20000003ff097230 */ /* 0x000fe20000004100 */
[-C--:B------:R-:W-:Y:S02]  /*6ea0*/  F2FP.F16.E4M3.UNPACK_B R7, R5.reuse ;  /* 0x00000005ff07723e */ /* 0x080fe400020006ff */
[C---:B------:R-:W-:Y:S01]  /*6eb0*/  FMUL.FTZ R26, R8.reuse, R24 ;  /* 0x00000018081a7220 */ /* 0x040fe20000410000 */
[-C--:B------:R-:W-:Y:S01]  /*6ec0*/  FMUL.FTZ R27, R8, R14.reuse ;  /* 0x0000000e081b7220 */ /* 0x080fe20000410000 */
[----:B------:R-:W-:Y:S01]  /*6ed0*/  F2FP.F16.E4M3.UNPACK_B R8, R5.H1 ;  /* 0x00000005ff08723e */ /* 0x000fe200030006ff */
[--C-:B------:R-:W-:Y:S02]  /*6ee0*/  HADD2.F32 R5, -RZ, R6.reuse.H1_H1 ;  /* 0x30000006ff057230 */ /* 0x100fe40000004100 */
[C---:B------:R-:W-:Y:S01]  /*6ef0*/  FFMA.FTZ R29, R9.reuse, R14, -R26 ;  /* 0x0000000e091d7223 */ /* 0x040fe2000001081a */
[----:B-1----:R-:W-:Y:S01]  /*6f00*/  FFMA.FTZ R30, R9, R24, R27 ;  /* 0x00000018091e7223 */ /* 0x002fe2000001001b */
[----:B------:R-:W-:Y:S01]  /*6f10*/  HADD2.F32 R6, -RZ, R6.H0_H0 ;  /* 0x20000006ff067230 */ /* 0x000fe20000004100 */
[----:B------:R-:W-:Y:S01]  /*6f20*/  F2FP.F16.E4M3.UNPACK_B R15, R15.H1 ;  /* 0x0000000fff0f723e */ /* 0x000fe200030006ff */
[C---:B------:R-:W-:Y:S01]  /*6f30*/  FMUL.FTZ R9, R5.reuse, R20 ;  /* 0x0000001405097220 */ /* 0x040fe20000410000 */
[----:B------:R-:W-:Y:S01]  /*6f40*/  FMUL.FTZ R27, R5, R12 ;  /* 0x0000000c051b7220 */ /* 0x000fe20000410000 */
[----:B------:R-:W-:Y:S01]  /*6f50*/  HADD2.F32 R14, -RZ, R25.H0_H0 ;  /* 0x20000019ff0e7230 */ /* 0x000fe20000004100 */
[----:B------:R-:W-:Y:S01]  /*6f60*/  F2FP.F16.E4M3.UNPACK_B R3, R4 ;  /* 0x00000004ff03723e */ /* 0x000fe200020006ff */
[----:B------:R-:W-:-:S02]  /*6f70*/  HADD2.F32 R5, -RZ, R10.H1_H1 ;  /* 0x3000000aff057230 */ /* 0x000fc40000004100 */
[C---:B------:R-:W-:Y:S01]  /*6f80*/  FFMA.FTZ R26, R6.reuse, R12, -R9 ;  /* 0x0000000c061a7223 */ /* 0x040fe20000010809 */
[----:B------:R-:W-:Y:S02]  /*6f90*/  HADD2.F32 R9, -RZ, R15.H0_H0 ;  /* 0x2000000fff097230 */ /* 0x000fe40000004100 */
[----:B------:R-:W-:Y:S01]  /*6fa0*/  FFMA.FTZ R27, R6, R20, R27 ;  /* 0x00000014061b7223 */ /* 0x000fe2000001001b */
[----:B------:R-:W-:Y:S02]  /*6fb0*/  HADD2.F32 R10, -RZ, R10.H0_H0 ;  /* 0x2000000aff0a7230 */ /* 0x000fe40000004100 */
[C---:B------:R-:W-:Y:S01]  /*6fc0*/  FMUL.FTZ R31, R5.reuse, R14 ;  /* 0x0000000e051f7220 */ /* 0x040fe20000410000 */
[----:B------:R-:W-:Y:S02]  /*6fd0*/  HADD2.F32 R6, -RZ, R11.H1_H1 ;  /* 0x3000000bff067230 */ /* 0x000fe40000004100 */
[----:B------:R-:W-:Y:S01]  /*6fe0*/  FMUL.FTZ R5, R5, R9 ;  /* 0x0000000905057220 */ /* 0x000fe20000410000 */
[----:B------:R-:W-:-:S02]  /*6ff0*/  HADD2.F32 R15, -RZ, R15.H1_H1 ;  /* 0x3000000fff0f7230 */ /* 0x000fc40000004100 */
[C---:B------:R-:W-:Y:S01]  /*7000*/  FFMA.FTZ R31, R10.reuse, R9, -R31 ;  /* 0x000000090a1f7223 */ /* 0x040fe2000001081f */
[----:B------:R-:W-:Y:S02]  /*7010*/  HADD2.F32 R25, -RZ, R25.H1_H1 ;  /* 0x30000019ff197230 */ /* 0x000fe40000004100 */
[----:B------:R-:W-:Y:S01]  /*7020*/  FFMA.FTZ R32, R10, R14, R5 ;  /* 0x0000000e0a207223 */ /* 0x000fe20000010005 */
[----:B------:R-:W-:Y:S01]  /*7030*/  HADD2.F32 R11, -RZ, R11.H0_H0 ;  /* 0x2000000bff0b7230 */ /* 0x000fe20000004100 */
[----:B------:R-:W-:Y:S01]  /*7040*/  F2FP.F16.E4M3.UNPACK_B R5, R13 ;  /* 0x0000000dff05723e */ /* 0x000fe200020006ff */
[C---:B------:R-:W-:Y:S01]  /*7050*/  FMUL.FTZ R10, R6.reuse, R15 ;  /* 0x0000000f060a7220 */ /* 0x040fe20000410000 */
[----:B------:R-:W-:Y:S01]  /*7060*/  F2FP.F16.E4M3.UNPACK_B R4, R4.H1 ;  /* 0x00000004ff04723e */ /* 0x000fe200030006ff */
[----:B------:R-:W-:Y:S01]  /*7070*/  FMUL.FTZ R20, R6, R25 ;  /* 0x0000001906147220 */ /* 0x000fe20000410000 */
[----:B------:R-:W-:Y:S01]  /*7080*/  F2FP.F16.E4M3.UNPACK_B R12, R21 ;  /* 0x00000015ff0c723e */ /* 0x000fe200020006ff */
[----:B------:R-:W-:Y:S01]  /*7090*/  FFMA.FTZ R34, R11, R25, R10 ;  /* 0x000000190b227223 */ /* 0x000fe2000001000a */
[----:B------:R-:W-:-:S02]  /*70a0*/  HADD2.F32 R10, -RZ, R5.H1_H1 ;  /* 0x30000005ff0a7230 */ /* 0x000fc40000004100 */
[----:B------:R-:W-:Y:S01]  /*70b0*/  FFMA.FTZ R33, R11, R15, -R20 ;  /* 0x0000000f0b217223 */ /* 0x000fe20000010814 */
[----:B------:R-:W-:Y:S01]  /*70c0*/  HADD2.F32 R9, -RZ, R5.H0_H0 ;  /* 0x20000005ff097230 */ /* 0x000fe20000004100 */
[----:B------:R-:W-:Y:S01]  /*70d0*/  F2FP.F16.E4M3.UNPACK_B R13, R13.H1 ;  /* 0x0000000dff0d723e */ /* 0x000fe200030006ff */
[----:B------:R-:W-:Y:S01]  /*70e0*/  HADD2.F32 R14, -RZ, R12.H1_H1 ;  /* 0x3000000cff0e7230 */ /* 0x000fe20000004100 */
[----:B------:R-:W-:Y:S01]  /*70f0*/  F2FP.F16.E4M3.UNPACK_B R21, R21.H1 ;  /* 0x00000015ff15723e */ /* 0x000fe200030006ff */
[--C-:B------:R-:W-:Y:S02]  /*7100*/  HADD2.F32 R6, -RZ, R4.reuse.H1_H1 ;  /* 0x30000004ff067230 */ /* 0x100fe40000004100 */
[----:B------:R-:W-:Y:S02]  /*7110*/  HADD2.F32 R5, -RZ, R4.H0_H0 ;  /* 0x20000004ff057230 */ /* 0x000fe40000004100 */
[----:B------:R-:W-:Y:S02]  /*7120*/  HADD2.F32 R12, -RZ, R12.H0_H0 ;  /* 0x2000000cff0c7230 */ /* 0x000fe40000004100 */
[----:B------:R-:W-:Y:S01]  /*7130*/  FMUL.FTZ R20, R6, R14 ;  /* 0x0000000e06147220 */ /* 0x000fe20000410000 */
[----:B------:R-:W-:-:S02]  /*7140*/  HADD2.F32 R4, -RZ, R3.H1_H1 ;  /* 0x30000003ff047230 */ /* 0x000fc40000004100 */
[-C--:B------:R-:W-:Y:S01]  /*7150*/  FMUL.FTZ R24, R6, R10.reuse ;  /* 0x0000000a06187220 */ /* 0x080fe20000410000 */
[----:B------:R-:W-:Y:S02]  /*7160*/  HADD2.F32 R3, -RZ, R3.H0_H0 ;  /* 0x20000003ff037230 */ /* 0x000fe40000004100 */
[C---:B------:R-:W-:Y:S01]  /*7170*/  FFMA.FTZ R20, R5.reuse, R10, -R20 ;  /* 0x0000000a05147223 */ /* 0x040fe20000010814 */
[----:B------:R-:W-:Y:S02]  /*7180*/  HADD2.F32 R10, -RZ, R21.H0_H0 ;  /* 0x20000015ff0a7230 */ /* 0x000fe40000004100 */
[C---:B------:R-:W-:Y:S01]  /*7190*/  FMUL.FTZ R6, R4.reuse, R12 ;  /* 0x0000000c04067220 */ /* 0x040fe20000410000 */
[-C--:B------:R-:W-:Y:S01]  /*71a0*/  FMUL.FTZ R15, R4, R9.reuse ;  /* 0x00000009040f7220 */ /* 0x080fe20000410000 */
[----:B------:R-:W-:Y:S01]  /*71b0*/  FFMA.FTZ R25, R5, R14, R24 ;  /* 0x0000000e05197223 */ /* 0x000fe20000010018 */
[----:B------:R-:W-:Y:S02]  /*71c0*/  HADD2.F32 R5, -RZ, R13.H1_H1 ;  /* 0x3000000dff057230 */ /* 0x000fe40000004100 */
[----:B------:R-:W-:Y:S01]  /*71d0*/  FFMA.FTZ R11, R3, R9, -R6 ;  /* 0x00000009030b7223 */ /* 0x000fe20000010806 */
[----:B------:R-:W-:-:S02]  /*71e0*/  HADD2.F32 R9, -RZ, R21.H1_H1 ;  /* 0x30000015ff097230 */ /* 0x000fc40000004100 */
[----:B------:R-:W-:Y:S01]  /*71f0*/  FFMA.FTZ R12, R3, R12, R15 ;  /* 0x0000000c030c7223 */ /* 0x000fe2000001000f */
[--C-:B------:R-:W-:Y:S02]  /*7200*/  HADD2.F32 R4, -RZ, R8.reuse.H1_H1 ;  /* 0x30000008ff047230 */ /* 0x100fe40000004100 */
[----:B------:R-:W-:Y:S02]  /*7210*/  HADD2.F32 R3, -RZ, R7.H1_H1 ;  /* 0x30000007ff037230 */ /* 0x000fe40000004100 */
[----:B------:R-:W-:Y:S02]  /*7220*/  HADD2.F32 R6, -RZ, R13.H0_H0 ;  /* 0x2000000dff067230 */ /* 0x000fe40000004100 */
[C---:B------:R-:W-:Y:S01]  /*7230*/  FMUL.FTZ R13, R4.reuse, R9 ;  /* 0x00000009040d7220 */ /* 0x040fe20000410000 */
[----:B------:R-:W-:Y:S02]  /*7240*/  HADD2.F32 R8, -RZ, R8.H0_H0 ;  /* 0x20000008ff087230 */ /* 0x000fe40000004100 */
[----:B------:R-:W-:Y:S01]  /*7250*/  FMUL.FTZ R14, R4, R5 ;  /* 0x00000005040e7220 */ /* 0x000fe20000410000 */
[----:B------:R-:W-:-:S02]  /*7260*/  HADD2.F32 R7, -RZ, R7.H0_H0 ;  /* 0x20000007ff077230 */ /* 0x000fc40000004100 */
[C---:B------:R-:W-:Y:S01]  /*7270*/  FMUL.FTZ R4, R3.reuse, R10 ;  /* 0x0000000a03047220 */ /* 0x040fe20000410000 */
[-C--:B------:R-:W-:Y:S01]  /*7280*/  FMUL.FTZ R3, R3, R6.reuse ;  /* 0x0000000603037220 */ /* 0x080fe20000410000 */
[C---:B------:R-:W-:Y:S01]  /*7290*/  FFMA.FTZ R13, R8.reuse, R5, -R13 ;  /* 0x00000005080d7223 */ /* 0x040fe2000001080d */
[----:B------:R-:W-:Y:S01]  /*72a0*/  FFMA.FTZ R14, R8, R9, R14 ;  /* 0x00000009080e7223 */ /* 0x000fe2000001000e */
[C---:B------:R-:W-:Y:S01]  /*72b0*/  FFMA.FTZ R5, R7.reuse, R6, -R4 ;  /* 0x0000000607057223 */ /* 0x040fe20000010804 */
[----:B------:R-:W-:Y:S01]  /*72c0*/  FFMA.FTZ R10, R7, R10, R3 ;  /* 0x0000000a070a7223 */ /* 0x000fe20000010003 */
[----:B------:R-:W-:Y:S02]  /*72d0*/  F2FP.SATFINITE.E4M3.F32.PACK_AB_MERGE_C R6, R30, R29, RZ ;  /* 0x0000001d1e06723e */ /* 0x000fe400048070ff */
[----:B------:R-:W-:Y:S02]  /*72e0*/  F2FP.SATFINITE.E4M3.F32.PACK_AB_MERGE_C R7, R34, R33, RZ ;  /* 0x000000212207723e */ /* 0x000fe400048070ff */
[----:B------:R-:W-:-:S02]  /*72f0*/  F2FP.SATFINITE.E4M3.F32.PACK_AB_MERGE_C R4, R25, R20, RZ ;  /* 0x000000141904723e */ /* 0x000fc400048070ff */
[----:B------:R-:W-:Y:S02]  /*7300*/  F2FP.SATFINITE.E4M3.F32.PACK_AB_MERGE_C R13, R14, R13, RZ ;  /* 0x0000000d0e0d723e */ /* 0x000fe400048070ff */
[----:B------:R-:W-:Y:S02]  /*7310*/  F2FP.SATFINITE.E4M3.F32.PACK_AB_MERGE_C R6, R27, R26, R6 ;  /* 0x0000001a1b06723e */ /* 0x000fe40004807006 */
[----:B------:R-:W-:Y:S02]  /*7320*/  F2FP.SATFINITE.E4M3.F32.PACK_AB_MERGE_C R7, R32, R31, R7 ;  /* 0x0000001f2007723e */ /* 0x000fe40004807007 */
[----:B------:R-:W-:Y:S02]  /*7330*/  F2FP.SATFINITE.E4M3.F32.PACK_AB_MERGE_C R4, R12, R11, R4 ;  /* 0x0000000b0c04723e */ /* 0x000fe40004807004 */
[----:B------:R-:W-:-:S05]  /*7340*/  F2FP.SATFINITE.E4M3.F32.PACK_AB_MERGE_C R5, R10, R5, R13 ;  /* 0x000000050a05723e */ /* 0x000fca000480700d */
[----:B------:R2:W-:Y:S01]  /*7350*/  STS.128 [R0+0xb000], R4 ;  /* 0x00b0000400007388 */ /* 0x0005e20000000c00 */
[----:B------:R-:W-:Y:S05]  /*7360*/  BRA `(.L_x_1167) ;  /* 0x0000001400187947 */ /* 0x000fea0003800000 */
.L_x_1161:
[----:B------:R-:W0:Y:S01]  /*7370*/  LDC R20, c[0x0][0x448] ;  /* 0x00011200ff147b82 */ /* 0x000e220000000800 */
[----:B------:R-:W-:Y:S01]  /*7380*/  IMAD.MOV.U32 R5, RZ, RZ, R10 ;  /* 0x000000ffff057224 */ /* 0x000fe200078e000a */
[----:B------:R-:W-:Y:S01]  /*7390*/  ULDC.64 UR4, c[0x0][0x3f8] ;  /* 0x0000fe0000047ab9 */ /* 0x000fe20000000a00 */
[----:B------:R-:W-:Y:S01]  /*73a0*/  IMAD.MOV.U32 R6, RZ, RZ, R26 ;  /* 0x000000ffff067224 */ /* 0x000fe200078e001a */
[----:B------:R-:W-:Y:S01]  /*73b0*/  ULDC.64 UR6, c[0x0][0x408] ;  /* 0x0001020000067ab9 */ /* 0x000fe20000000a00 */
[----:B------:R-:W-:Y:S01]  /*73c0*/  IMAD.MOV.U32 R7, RZ, RZ, R29 ;  /* 0x000000ffff077224 */ /* 0x000fe200078e001d */
[----:B------:R-:W-:Y:S01]  /*73d0*/  ULDC.64 UR8, c[0x0][0x400] ;  /* 0x0001000000087ab9 */ /* 0x000fe20000000a00 */
[----:B------:R-:W-:Y:S02]  /*73e0*/  IMAD.MOV.U32 R8, RZ, RZ, R30 ;  /* 0x000000ffff087224 */ /* 0x000fe400078e001e */
[----:B------:R-:W-:Y:S01]  /*73f0*/  IMAD.MOV.U32 R9, RZ, RZ, R33 ;  /* 0x000000ffff097224 */ /* 0x000fe200078e0021 */
[----:B0-----:R-:W-:-:S13]  /*7400*/  ISETP.NE.AND P0, PT, R20, 0x1, PT ;  /* 0x000000011400780c */ /* 0x001fda0003f05270 */
[----:B------:R-:W0:Y:S08]  /*7410*/  @P0 LDC R3, c[0x0][0x44c] ;  /* 0x00011300ff030b82 */ /* 0x000e300000000800 */
[----:B------:R-:W1:Y:S01]  /*7420*/  @P0 LDC R0, c[0x0][0x450] ;  /* 0x00011400ff000b82 */ /* 0x000e620000000800 */
[----:B0-----:R-:W-:-:S05]  /*7430*/  @P0 IMAD.HI.U32 R3, R10, R3, RZ ;  /* 0x000000030a030227 */ /* 0x001fca00078e00ff */
[----:B-1----:R-:W-:-:S04]  /*7440*/  @P0 SHF.R.U32.HI R5, RZ, R0, R3 ;  /* 0x00000000ff050219 */ /* 0x002fc80000011603 */
        /* <DEDUP_REMOVED lines=13> */
[----:B------:R-:W-:Y:S08]  /*7520*/  BRA.DIV UR4, `(.L_x_1170) ;  /* 0x0000018e04bc7947 */ /* 0x000ff0000b800000 */
[----:B------:R0:W1:Y:S04]  /*7530*/  SHFL.IDX PT, R0, R13, RZ, 0x1e1f ;  /* 0x001e1fff0d007589 */ /* 0x00006800000e0000 */
[----:B------:R-:W2:Y:S04]  /*7540*/  SHFL.IDX PT, R3, R3, RZ, 0x1e1f ;  /* 0x001e1fff03037589 */ /* 0x000ea800000e0000 */
[----:B------:R-:W3:Y:S04]  /*7550*/  SHFL.IDX PT, R4, R4, RZ, 0x1e1f ;  /* 0x001e1fff04047589 */ /* 0x000ee800000e0000 */
[----:B------:R0:W4:Y:S02]  /*7560*/  SHFL.IDX PT, R14, R5, RZ, 0x1e1f ;  /* 0x001e1fff050e7589 */ /* 0x00012400000e0000 */
.L_x_1427:
[----:B0-----:R-:W5:Y:S01]  /*7570*/  LDL R5, [R1+0x8] ;  /* 0x0000080001057983 */ /* 0x001f620000100800 */
[----:B------:R-:W0:Y:S03]  /*7580*/  LDC R13, c[0x0][0x3f4] ;  /* 0x0000fd00ff0d7b82 */ /* 0x000e260000000800 */
[----:B------:R-:W2:Y:S01]  /*7590*/  LDL R7, [R1+0x54] ;  /* 0x0000540001077983 */ /* 0x000ea20000100800 */
[----:B------:R-:W-:Y:S01]  /*75a0*/  BSSY B1, `(.L_x_1171) ;  /* 0x0000017000017945 */ /* 0x000fe20003800000 */
[----:B------:R-:W-:Y:S02]  /*75b0*/  CS2R R24, SRZ ;  /* 0x0000000000187805 */ /* 0x000fe4000001ff00 */
[----:B------:R-:W-:Y:S02]  /*75c0*/  CS2R R26, SRZ ;  /* 0x00000000001a7805 */ /* 0x000fe4000001ff00 */
[----:B------:R-:W-:Y:S01]  /*75d0*/  CS2R R8, SRZ ;  /* 0x0000000000087805 */ /* 0x000fe2000001ff00 */
[----:B-----5:R-:W-:Y:S01]  /*75e0*/  IMAD R5, R5, R20, RZ ;  /* 0x0000001405057224 */ /* 0x020fe200078e02ff */
[----:B--2---:R-:W-:-:S04]  /*75f0*/  LEA.HI R6, R7, R7, RZ, 0x1 ;  /* 0x0000000707067211 */ /* 0x004fc800078f08ff */
[----:B------:R-:W-:Y:S02]  /*7600*/  ISETP.GE.AND P0, PT, R10, R5, PT ;  /* 0x000000050a00720c */ /* 0x000fe40003f06270 */
[----:B------:R-:W-:Y:S02]  /*7610*/  CS2R R10, SRZ ;  /* 0x00000000000a7805 */ /* 0x000fe4000001ff00 */
[----:B------:R-:W-:-:S05]  /*7620*/  LOP3.LUT R6, R6, 0xfffffffe, RZ, 0xc0, !PT ;  /* 0xfffffffe06067812 */ /* 0x000fca00078ec0ff */
[----:B------:R-:W-:-:S05]  /*7630*/  IMAD.IADD R6, R7, 0x1, -R6 ;  /* 0x0000000107067824 */ /* 0x000fca00078e0a06 */
[----:B------:R-:W-:Y:S01]  /*7640*/  SHF.L.U32 R12, R6, 0x1f, RZ ;  /* 0x0000001f060c7819 */ /* 0x000fe200000006ff */
[----:B0-----:R-:W-:Y:S06]  /*7650*/  @P0 BRA `(.L_x_1172) ;  /* 0x00000000002c0947 */ /* 0x001fec0003800000 */
[----:B------:R-:W-:Y:S01]  /*7660*/  ULDC UR4, c[0x0][0x3f4] ;  /* 0x0000fd0000047ab9 */ /* 0x000fe20000000800 */
[C---:B------:R-:W-:Y:S02]  /*7670*/  IADD3 R6, P0, R156.reuse, R3, RZ ;  /* 0x000000039c067210 */ /* 0x040fe40007f1e0ff */
[----:B------:R-:W-:Y:S02]  /*7680*/  CS2R R24, SRZ ;  /* 0x0000000000187805 */ /* 0x000fe4000001ff00 */
[C---:B------:R-:W-:Y:S02]  /*7690*/  ISETP.GE.AND P2, PT, R156.reuse, UR4, PT ;  /* 0x000000049c007c0c */ /* 0x040fe4000bf46270 */
[----:B------:R-:W-:Y:S02]  /*76a0*/  SHF.R.S32.HI R3, RZ, 0x1f, R156 ;  /* 0x0000001fff037819 */ /* 0x000fe4000001149c */
[----:B----4-:R-:W-:-:S03]  /*76b0*/  IADD3 R14, P1, R156, R14, RZ ;  /* 0x0000000e9c0e7210 */ /* 0x010fc60007f3e0ff */
[--C-:B-1----:R-:W-:Y:S02]  /*76c0*/  IMAD.X R7, R0, 0x1, R3.reuse, P0 ;  /* 0x0000000100077824 */ /* 0x102fe400000e0603 */
[----:B---3--:R-:W-:-:S04]  /*76d0*/  IMAD.X R15, R4, 0x1, R3, P1 ;  /* 0x00000001040f7824 */ /* 0x008fc800008e0603 */
[----:B------:R-:W-:Y:S05]  /*76e0*/  @P2 BRA `(.L_x_1172) ;  /* 0x0000000000082947 */ /* 0x000fea0003800000 */
[----:B------:R0:W5:Y:S04]  /*76f0*/  LD.E.128 R24, desc[UR40][R6.64] ;  /* 0x0000002806187980 */ /* 0x000168000c101d00 */
[----:B------:R0:W5:Y:S02]  /*7700*/  LD.E.128 R8, desc[UR40][R14.64] ;  /* 0x000000280e087980 */ /* 0x000164000c101d00 */
.L_x_1172:
[----:B------:R-:W-:Y:S05]  /*7710*/  BSYNC B1 ;  /* 0x0000000000017941 */ /* 0x000fea0003800000 */
.L_x_1171:
[----:B-1----:R-:W2:Y:S01]  /*7720*/  LDL.LU R0, [R1+0x24] ;  /* 0x0000240001007983 */ /* 0x002ea20000300800 */
[----:B------:R-:W1:Y:S01]  /*7730*/  SYNCS.PHASECHK.TRANS64.TRYWAIT P1, [R17+URZ+0x13200], R12 ;  /* 0x0132000c110075a7 */ /* 0x000e62000802017f */
[----:B------:R-:W3:Y:S01]  /*7740*/  S2R R3, SR_TID.X ;  /* 0x0000000000037919 */ /* 0x000ee20000002100 */
[----:B------:R-:W-:Y:S01]  /*7750*/  ISETP.GE.AND P0, PT, R156, R13, PT ;  /* 0x0000000d9c00720c */ /* 0x000fe20003f06270 */
[----:B------:R-:W-:Y:S01]  /*7760*/  BSSY B1, `(.L_x_1173) ;  /* 0x0000009000017945 */ /* 0x000fe20003800000 */
[C---:B---3--:R-:W-:Y:S02]  /*7770*/  VIADD R4, R3.reuse, 0xffffff80 ;  /* 0xffffff8003047836 */ /* 0x048fe40000000000 */
[----:B------:R-:W-:-:S05]  /*7780*/  VIADD R3, R3, 0xffffff80 ;  /* 0xffffff8003037836 */ /* 0x000fca0000000000 */
[----:B------:R-:W-:-:S04]  /*7790*/  LEA.HI R3, R3, R4, RZ, 0x1 ;  /* 0x0000000403037211 */ /* 0x000fc800078f08ff */
[----:B------:R-:W-:Y:S01]  /*77a0*/  SHF.R.S32.HI R3, RZ, 0x1, R3 ;  /* 0x00000001ff037819 */ /* 0x000fe20000011403 */
[----:B--2---:R-:W-:-:S05]  /*77b0*/  IMAD R0, R0, -0xc0, R5 ;  /* 0xffffff4000007824 */ /* 0x004fca00078e0205 */
[----:B------:R-:W-:-:S04]  /*77c0*/  VIMNMX R0, R0, 0xc0, PT ;  /* 0x000000c000007848 */ /* 0x000fc80003fe0100 */
[----:B------:R-:W-:Y:S01]  /*77d0*/  ISETP.GE.OR P0, PT, R3, R0, P0 ;  /* 0x000000000300720c */ /* 0x000fe20000706670 */
[----:B-1----:R-:W-:-:S12]  /*77e0*/  @!P1 BRA `(.L_x_1174) ;  /* 0x0000018c00789947 */ /* 0x002fd80003800000 */
.L_x_1428:
[----:B------:R-:W-:Y:S05]  /*77f0*/  BSYNC B1 ;  /* 0x0000000000017941 */ /* 0x000fea0003800000 */
.L_x_1173:
[----:B------:R-:W-:Y:S05]  /*7800*/  @P0 BRA `(.L_x_1167) ;  /* 0x0000000c00f00947 */ /* 0x000fea0003800000 */
[----:B0---4-:R-:W2:Y:S04]  /*7810*/  LDL R14, [R1+0x44] ;  /* 0x00004400010e7983 */ /* 0x011ea80000100800 */
[----:B------:R-:W3:Y:S04]  /*7820*/  LDL R21, [R1+0x48] ;  /* 0x0000480001157983 */ /* 0x000ee80000100800 */
[----:B------:R-:W4:Y:S01]  /*7830*/  LDL R51, [R1+0x58] ;  /* 0x0000580001337983 */ /* 0x000f220000100800 */
[----:B-----5:R-:W-:Y:S02]  /*7840*/  SHF.R.U32.HI R0, RZ, 0x8, R24 ;  /* 0x00000008ff007819 */ /* 0x020fe40000011618 */
[----:B------:R-:W-:-:S02]  /*7850*/  LOP3.LUT R3, R24, 0xff, RZ, 0xc0, !PT ;  /* 0x000000ff18037812 */ /* 0x000fc400078ec0ff */
[----:B------:R-:W-:Y:S02]  /*7860*/  LOP3.LUT R0, R0, 0xff, RZ, 0xc0, !PT ;  /* 0x000000ff00007812 */ /* 0x000fe400078ec0ff */
[----:B------:R-:W-:Y:S02]  /*7870*/  SHF.R.U32.HI R4, RZ, 0x8, R25 ;  /* 0x00000008ff047819 */ /* 0x000fe40000011619 */
[----:B------:R-:W-:Y:S01]  /*7880*/  PRMT R20, R0, 0x7604, R3 ;  /* 0x0000760400147816 */ /* 0x000fe20000000003 */
[----:B------:R-:W-:Y:S01]  /*7890*/  IMAD.IADD R0, R156, 0x1, R13 ;  /* 0x000000019c007824 */ /* 0x000fe200078e020d */
[----:B------:R-:W-:Y:S02]  /*78a0*/  LOP3.LUT R5, R25, 0xff, RZ, 0xc0, !PT ;  /* 0x000000ff19057812 */ /* 0x000fe400078ec0ff */
[----:B------:R-:W-:Y:S02]  /*78b0*/  LOP3.LUT R4, R4, 0xff, RZ, 0xc0, !PT ;  /* 0x000000ff04047812 */ /* 0x000fe400078ec0ff */
[----:B------:R-:W-:-:S02]  /*78c0*/  SHF.R.U32.HI R3, RZ, 0x8, R26 ;  /* 0x00000008ff037819 */ /* 0x000fc4000001161a */
[----:B------:R-:W-:Y:S02]  /*78d0*/  PRMT R30, R4, 0x7604, R5 ;  /* 0x00007604041e7816 */ /* 0x000fe40000000005 */
[----:B------:R-:W-:Y:S02]  /*78e0*/  SHF.R.U32.HI R7, RZ, 0x8, R8 ;  /* 0x00000008ff077819 */ /* 0x000fe40000011608 */
[----:B------:R-:W-:Y:S02]  /*78f0*/  LOP3.LUT R4, R26, 0xff, RZ, 0xc0, !PT ;  /* 0x000000ff1a047812 */ /* 0x000fe400078ec0ff */
[----:B------:R-:W-:Y:S02]  /*7900*/  LOP3.LUT R3, R3, 0xff, RZ, 0xc0, !PT ;  /* 0x000000ff03037812 */ /* 0x000fe400078ec0ff */
[----:B-1----:R-:W-:Y:S02]  /*7910*/  LOP3.LUT R12, R8, 0xff, RZ, 0xc0, !PT ;  /* 0x000000ff080c7812 */ /* 0x002fe400078ec0ff */
[----:B------:R-:W-:-:S02]  /*7920*/  LOP3.LUT R7, R7, 0xff, RZ, 0xc0, !PT ;  /* 0x000000ff07077812 */ /* 0x000fc400078ec0ff */
[----:B------:R-:W-:Y:S02]  /*7930*/  PRMT R32, R3, 0x7604, R4 ;  /* 0x0000760403207816 */ /* 0x000fe40000000004 */
[----:B------:R-:W-:Y:S02]  /*7940*/  SHF.R.U32.HI R15, RZ, 0x8, R11 ;  /* 0x00000008ff0f7819 */ /* 0x000fe4000001160b */
[----:B------:R-:W-:Y:S02]  /*7950*/  SHF.R.U32.HI R3, RZ, 0x8, R9 ;  /* 0x00000008ff037819 */ /* 0x000fe40000011609 */
[----:B------:R-:W-:Y:S02]  /*7960*/  PRMT R33, R7, 0x7604, R12 ;  /* 0x0000760407217816 */ /* 0x000fe4000000000c */
[----:B------:R-:W-:Y:S02]  /*7970*/  SHF.R.U32.HI R5, RZ, 0x8, R27 ;  /* 0x00000008ff057819 */ /* 0x000fe4000001161b */
[----:B------:R-:W-:-:S02]  /*7980*/  LOP3.LUT R12, R9, 0xff, RZ, 0xc0, !PT ;  /* 0x000000ff090c7812 */ /* 0x000fc400078ec0ff */
[----:B------:R-:W-:Y:S02]  /*7990*/  LOP3.LUT R15, R15, 0xff, RZ, 0xc0, !PT ;  /* 0x000000ff0f0f7812 */ /* 0x000fe400078ec0ff */
[----:B------:R-:W-:Y:S02]  /*79a0*/  LOP3.LUT R3, R3, 0xff, RZ, 0xc0, !PT ;  /* 0x000000ff03037812 */ /* 0x000fe400078ec0ff */
[----:B------:R-:W-:Y:S02]  /*79b0*/  LOP3.LUT R36, R11, 0xff, RZ, 0xc0, !PT ;  /* 0x000000ff0b247812 */ /* 0x000fe400078ec0ff */
[----:B------:R-:W-:Y:S02]  /*79c0*/  LOP3.LUT R6, R27, 0xff, RZ, 0xc0, !PT ;  /* 0x000000ff1b067812 */ /* 0x000fe400078ec0ff */
[----:B------:R-:W-:Y:S02]  /*79d0*/  LOP3.LUT R5, R5, 0xff, RZ, 0xc0, !PT ;  /* 0x000000ff05057812 */ /* 0x000fe400078ec0ff */
[----:B------:R-:W-:-:S02]  /*79e0*/  PRMT R35, R3, 0x7604, R12 ;  /* 0x0000760403237816 */ /* 0x000fc4000000000c */
[----:B------:R-:W-:Y:S02]  /*79f0*/  PRMT R39, R15, 0x7604, R36 ;  /* 0x000076040f277816 */ /* 0x000fe40000000024 */
[----:B------:R-:W-:Y:S02]  /*7a00*/  PRMT R34, R5, 0x7604, R6 ;  /* 0x0000760405227816 */ /* 0x000fe40000000006 */
[----:B------:R-:W-:Y:S02]  /*7a10*/  SHF.R.U32.HI R31, RZ, 0x10, R27 ;  /* 0x00000010ff1f7819 */ /* 0x000fe4000001161b */
[----:B------:R-:W-:Y:S02]  /*7a20*/  SHF.R.U32.HI R3, RZ, 0x10, R24 ;  /* 0x00000010ff037819 */ /* 0x000fe40000011618 */
[----:B------:R-:W-:Y:S02]  /*7a30*/  SHF.R.U32.HI R29, RZ, 0x10, R26 ;  /* 0x00000010ff1d7819 */ /* 0x000fe4000001161a */
[----:B------:R-:W-:-:S02]  /*7a40*/  LOP3.LUT R31, R31, 0xff, RZ, 0xc0, !PT ;  /* 0x000000ff1f1f7812 */ /* 0x000fc400078ec0ff */
[----:B------:R-:W-:Y:S02]  /*7a50*/  LOP3.LUT R3, R3, 0xff, RZ, 0xc0, !PT ;  /* 0x000000ff03037812 */ /* 0x000fe400078ec0ff */
[----:B------:R-:W-:Y:S02]  /*7a60*/  LOP3.LUT R29, R29, 0xff, RZ, 0xc0, !PT ;  /* 0x000000ff1d1d7812 */ /* 0x000fe400078ec0ff */
[----:B------:R-:W-:Y:S02]  /*7a70*/  PRMT R31, R31, 0x7054, R34 ;  /* 0x000070541f1f7816 */ /* 0x000fe40000000022 */
[----:B------:R-:W-:Y:S02]  /*7a80*/  SHF.R.U32.HI R34, RZ, 0x10, R11 ;  /* 0x00000010ff227819 */ /* 0x000fe4000001160b */
[----:B------:R-:W-:Y:S02]  /*7a90*/  PRMT R3, R3, 0x7054, R20 ;  /* 0x0000705403037816 */ /* 0x000fe40000000014 */
[----:B------:R-:W-:-:S02]  /*7aa0*/  PRMT R29, R29, 0x7054, R32 ;  /* 0x000070541d1d7816 */ /* 0x000fc40000000020 */
[----:B------:R-:W-:Y:S02]  /*7ab0*/  SHF.R.U32.HI R20, RZ, 0x10, R8 ;  /* 0x00000010ff147819 */ /* 0x000fe40000011608 */
[----:B------:R-:W-:Y:S02]  /*7ac0*/  SHF.R.U32.HI R32, RZ, 0x10, R10 ;  /* 0x00000010ff207819 */ /* 0x000fe4000001160a */
[----:B------:R-:W-:Y:S02]  /*7ad0*/  LOP3.LUT R34, R34, 0xff, RZ, 0xc0, !PT ;  /* 0x000000ff22227812 */ /* 0x000fe400078ec0ff */
[----:B------:R-:W-:Y:S02]  /*7ae0*/  LOP3.LUT R20, R20, 0xff, RZ, 0xc0, !PT ;  /* 0x000000ff14147812 */ /* 0x000fe400078ec0ff */
[----:B------:R-:W-:Y:S02]  /*7af0*/  LOP3.LUT R32, R32, 0xff, RZ, 0xc0, !PT ;  /* 0x000000ff20207812 */ /* 0x000fe400078ec0ff */
[----:B------:R-:W-:-:S02]  /*7b00*/  PRMT R43, R34, 0x7054, R39 ;  /* 0x00007054222b7816 */ /* 0x000fc40000000027 */
[----:B------:R-:W-:Y:S02]  /*7b10*/  PRMT R33, R20, 0x7054, R33 ;  /* 0x0000705414217816 */ /* 0x000fe40000000021 */
[----:B------:R-:W-:Y:S02]  /*7b20*/  LOP3.LUT R43, R43, 0xff000000, R11, 0xf8, !PT ;  /* 0xff0000002b2b7812 */ /* 0x000fe400078ef80b */
[----:B------:R-:W-:Y:S02]  /*7b30*/  LOP3.LUT R20, R3, 0xff000000, R24, 0xf8, !PT ;  /* 0xff00000003147812 */ /* 0x000fe400078ef818 */
[----:B------:R-:W-:Y:S02]  /*7b40*/  LOP3.LUT R3, R29, 0xff000000, R26, 0xf8, !PT ;  /* 0xff0000001d037812 */ /* 0x000fe400078ef81a */
[----:B------:R-:W-:Y:S02]  /*7b50*/  LOP3.LUT R29, R33, 0xff000000, R8, 0xf8, !PT ;  /* 0xff000000211d7812 */ /* 0x000fe400078ef808 */
[----:B--2---:R-:W-:-:S02]  /*7b60*/  SHF.R.U32.HI R13, RZ, 0x3, R14 ;  /* 0x00000003ff0d7819 */ /* 0x004fc4000001160e */
[----:B------:R-:W-:Y:S02]  /*7b70*/  LOP3.LUT R0, R14, 0x30, R0, 0xf8, !PT ;  /* 0x000000300e007812 */ /* 0x000fe400078ef800 */
[----:B------:R-:W-:Y:S02]  /*7b80*/  LOP3.LUT R14, R10, 0xff, RZ, 0xc0, !PT ;  /* 0x000000ff0a0e7812 */ /* 0x000fe400078ec0ff */
[----:B------:R-:W-:Y:S02]  /*7b90*/  LOP3.LUT R0, R0, R13, RZ, 0x3c, !PT ;  /* 0x0000000d00007212 */ /* 0x000fe400078e3cff */
[----:B------:R-:W-:Y:S01]  /*7ba0*/  SHF.R.U32.HI R13, RZ, 0x8, R10 ;  /* 0x00000008ff0d7819 */ /* 0x000fe2000001160a */
[----:B----4-:R-:W0:Y:S01]  /*7bb0*/  LDS.128 R4, [R51+0xb000] ;  /* 0x00b0000033047984 */ /* 0x010e220000000c00 */
[----:B---3--:R-:W-:Y:S02]  /*7bc0*/  IADD3 R0, R17, R21, R0 ;  /* 0x0000001511007210 */ /* 0x008fe40007ffe000 */
[----:B------:R-:W-:-:S02]  /*7bd0*/  LOP3.LUT R13, R13, 0xff, RZ, 0xc0, !PT ;  /* 0x000000ff0d0d7812 */ /* 0x000fc400078ec0ff */
[----:B------:R-:W-:Y:S02]  /*7be0*/  SHF.R.U32.HI R21, RZ, 0x10, R25 ;  /* 0x00000010ff157819 */ /* 0x000fe40000011619 */
[----:B------:R-:W-:Y:S02]  /*7bf0*/  PRMT R37, R13, 0x7604, R14 ;  /* 0x000076040d257816 */ /* 0x000fe4000000000e */
[----:B------:R-:W1:Y:S01]  /*7c00*/  LDS.128 R12, [R0+0xb000] ;  /* 0x00b00000000c7984 */ /* 0x000e620000000c00 */
[----:B------:R-:W-:Y:S02]  /*7c10*/  LOP3.LUT R21, R21, 0xff, RZ, 0xc0, !PT ;  /* 0x000000ff15157812 */ /* 0x000fe400078ec0ff */
[----:B------:R-:W-:Y:S02]  /*7c20*/  PRMT R41, R32, 0x7054, R37 ;  /* 0x0000705420297816 */ /* 0x000fe40000000025 */
[----:B------:R-:W-:Y:S02]  /*7c30*/  PRMT R21, R21, 0x7054, R30 ;  /* 0x0000705415157816 */ /* 0x000fe4000000001e */
[----:B------:R-:W-:-:S02]  /*7c40*/  SHF.R.U32.HI R30, RZ, 0x10, R9 ;  /* 0x00000010ff1e7819 */ /* 0x000fc40000011609 */
[----:B------:R-:W-:Y:S02]  /*7c50*/  LOP3.LUT R32, R21, 0xff000000, R25, 0xf8, !PT ;  /* 0xff00000015207812 */ /* 0x000fe400078ef819 */
[----:B------:R-:W-:Y:S02]  /*7c60*/  LOP3.LUT R30, R30, 0xff, RZ, 0xc0, !PT ;  /* 0x000000ff1e1e7812 */ /* 0x000fe400078ec0ff */
[----:B------:R-:W-:Y:S02]  /*7c70*/  LOP3.LUT R8, R41, 0xff000000, R10, 0xf8, !PT ;  /* 0xff00000029087812 */ /* 0x000fe400078ef80a */
[----:B------:R-:W-:Y:S02]  /*7c80*/  PRMT R35, R30, 0x7054, R35 ;  /* 0x000070541e237816 */ /* 0x000fe40000000023 */
[----:B------:R-:W-:Y:S02]  /*7c90*/  F2FP.F16.E4M3.UNPACK_B R26, R32 ;  /* 0x00000020ff1a723e */ /* 0x000fe400020006ff */
[----:B------:R-:W-:-:S02]  /*7ca0*/  LOP3.LUT R39, R35, 0xff000000, R9, 0xf8, !PT ;  /* 0xff00000023277812 */ /* 0x000fc400078ef809 */
[----:B------:R-:W-:Y:S01]  /*7cb0*/  LOP3.LUT R37, R31, 0xff000000, R27, 0xf8, !PT ;  /* 0xff0000001f257812 */ /* 0x000fe200078ef81b */
[--C-:B------:R-:W-:Y:S01]  /*7cc0*/  HADD2.F32 R38, -RZ, R26.reuse.H0_H0 ;  /* 0x2000001aff267230 */ /* 0x100fe20000004100 */
[-C--:B------:R-:W-:Y:S01]  /*7cd0*/  F2FP.F16.E4M3.UNPACK_B R40, R39.reuse ;  /* 0x00000027ff28723e */ /* 0x080fe200020006ff */
[----:B------:R-:W-:Y:S01]  /*7ce0*/  HADD2.F32 R26, -RZ, R26.H1_H1 ;  /* 0x3000001aff1a7230 */ /* 0x000fe20000004100 */
[----:B------:R-:W-:Y:S02]  /*7cf0*/  F2FP.F16.E4M3.UNPACK_B R39, R39.H1 ;  /* 0x00000027ff27723e */ /* 0x000fe400030006ff */
[----:B------:R-:W-:Y:S01]  /*7d00*/  F2FP.F16.E4M3.UNPACK_B R32, R32.H1 ;  /* 0x00000020ff20723e */ /* 0x000fe200030006ff */
[--C-:B------:R-:W-:Y:S02]  /*7d10*/  HADD2.F32 R42, -RZ, R40.reuse.H0_H0 ;  /* 0x20000028ff2a7230 */ /* 0x100fe40000004100 */
[----:B------:R-:W-:Y:S01]  /*7d20*/  HADD2.F32 R40, -RZ, R40.H1_H1 ;  /* 0x30000028ff287230 */ /* 0x000fe20000004100 */
[----:B0-----:R-:W-:-:S02]  /*7d30*/  F2FP.F16.E4M3.UNPACK_B R10, R5 ;  /* 0x00000005ff0a723e */ /* 0x001fc400020006ff */
[----:B------:R-:W-:Y:S02]  /*7d40*/  F2FP.F16.E4M3.UNPACK_B R24, R5.H1 ;  /* 0x00000005ff18723e */ /* 0x000fe400030006ff */
[-C--:B------:R-:W-:Y:S01]  /*7d50*/  F2FP.F16.E4M3.UNPACK_B R30, R7.reuse ;  /* 0x00000007ff1e723e */ /* 0x080fe200020006ff */
[----:B------:R-:W-:Y:S01]  /*7d60*/  HADD2.F32 R9, -RZ, R10.H0_H0 ;  /* 0x2000000aff097230 */ /* 0x000fe20000004100 */
[----:B------:R-:W-:Y:S02]  /*7d70*/  F2FP.F16.E4M3.UNPACK_B R33, R7.H1 ;  /* 0x00000007ff21723e */ /* 0x000fe400030006ff */
[----:B------:R-:W-:Y:S02]  /*7d80*/  F2FP.F16.E4M3.UNPACK_B R31, R4.H1 ;  /* 0x00000004ff1f723e */ /* 0x000fe400030006ff */
[----:B-1----:R-:W-:Y:S02]  /*7d90*/  F2FP.F16.E4M3.UNPACK_B R11, R13 ;  /* 0x0000000dff0b723e */ /* 0x002fe400020006ff */
[----:B------:R-:W-:-:S02]  /*7da0*/  F2FP.F16.E4M3.UNPACK_B R27, R12 ;  /* 0x0000000cff1b723e */ /* 0x000fc400020006ff */
[----:B------:R-:W-:Y:S01]  /*7db0*/  F2FP.F16.E4M3.UNPACK_B R35, R12.H1 ;  /* 0x0000000cff23723e */ /* 0x000fe200030006ff */
[--C-:B------:R-:W-:Y:S01]  /*7dc0*/  HADD2.F32 R5, -RZ, R11.reuse.H0_H0 ;  /* 0x2000000bff057230 */ /* 0x100fe20000004100 */
[----:B------:R-:W-:Y:S01]  /*7dd0*/  F2FP.F16.E4M3.UNPACK_B R25, R13.H1 ;  /* 0x0000000dff19723e */ /* 0x000fe200030006ff */
[----:B------:R-:W-:Y:S01]  /*7de0*/  HADD2.F32 R11, -RZ, R11.H1_H1 ;  /* 0x3000000bff0b7230 */ /* 0x000fe20000004100 */
[-C--:B------:R-:W-:Y:S02]  /*7df0*/  F2FP.F16.E4M3.UNPACK_B R34, R15.reuse ;  /* 0x0000000fff22723e */ /* 0x080fe400020006ff */
[C---:B------:R-:W-:Y:S01]  /*7e00*/  FMUL.FTZ R12, R5.reuse, R42 ;  /* 0x0000002a050c7220 */ /* 0x040fe20000410000 */
[-C--:B------:R-:W-:Y:S01]  /*7e10*/  FMUL.FTZ R13, R5, R38.reuse ;  /* 0x00000026050d7220 */ /* 0x080fe20000410000 */
[----:B------:R-:W-:Y:S01]  /*7e20*/  F2FP.F16.E4M3.UNPACK_B R36, R15.H1 ;  /* 0x0000000fff24723e */ /* 0x000fe200030006ff */
[----:B------:R-:W-:Y:S02]  /*7e30*/  HADD2.F32 R15, -RZ, R32.H0_H0 ;  /* 0x20000020ff0f7230 */ /* 0x000fe40000004100 */
[----:B------:R-:W-:Y:S01]  /*7e40*/  FFMA.FTZ R5, R9, R38, -R12 ;  /* 0x0000002609057223 */ /* 0x000fe2000001080c */
[----:B------:R-:W-:-:S02]  /*7e50*/  HADD2.F32 R12, -RZ, R10.H1_H1 ;  /* 0x3000000aff0c7230 */ /* 0x000fc40000004100 */
[----:B------:R-:W-:Y:S01]  /*7e60*/  FFMA.FTZ R9, R9, R42, R13 ;  /* 0x0000002a09097223 */ /* 0x000fe2000001000d */
[----:B------:R-:W-:Y:S02]  /*7e70*/  HADD2.F32 R38, -RZ, R39.H0_H0 ;  /* 0x20000027ff267230 */ /* 0x000fe40000004100 */
[C---:B------:R-:W-:Y:S01]  /*7e80*/  FMUL.FTZ R41, R11.reuse, R40 ;  /* 0x000000280b297220 */ /* 0x040fe20000410000 */
[----:B------:R-:W-:Y:S02]  /*7e90*/  HADD2.F32 R10, -RZ, R25.H0_H0 ;  /* 0x20000019ff0a7230 */ /* 0x000fe40000004100 */
[----:B------:R-:W-:Y:S01]  /*7ea0*/  FMUL.FTZ R11, R11, R26 ;  /* 0x0000001a0b0b7220 */ /* 0x000fe20000410000 */
[----:B------:R-:W-:Y:S01]  /*7eb0*/  HADD2.F32 R13, -RZ, R24.H0_H0 ;  /* 0x20000018ff0d7230 */ /* 0x000fe20000004100 */
[----:B------:R-:W-:Y:S01]  /*7ec0*/  F2FP.F16.E4M3.UNPACK_B R21, R4 ;  /* 0x00000004ff15723e */ /* 0x000fe200020006ff */
[----:B------:R-:W-:Y:S02]  /*7ed0*/  HADD2.F32 R32, -RZ, R32.H1_H1 ;  /* 0x30000020ff207230 */ /* 0x000fe40000004100 */
[C---:B------:R-:W-:Y:S01]  /*7ee0*/  FMUL.FTZ R42, R10.reuse, R38 ;  /* 0x000000260a2a7220 */ /* 0x040fe20000410000 */
[-C--:B------:R-:W-:Y:S01]  /*7ef0*/  FMUL.FTZ R45, R10, R15.reuse ;  /* 0x0000000f0a2d7220 */ /* 0x080fe20000410000 */
[C---:B------:R-:W-:Y:S01]  /*7f00*/  FFMA.FTZ R10, R12.reuse, R26, -R41 ;  /* 0x0000001a0c0a7223 */ /* 0x040fe20000010829 */
[----:B------:R-:W-:Y:S01]  /*7f10*/  FFMA.FTZ R12, R12, R40, R11 ;  /* 0x000000280c0c7223 */ /* 0x000fe2000001000b */
[C---:B------:R-:W-:Y:S01]  /*7f20*/  FFMA.FTZ R11, R13.reuse, R15, -R42 ;  /* 0x0000000f0d0b7223 */ /* 0x040fe2000001082a */
[----:B------:R-:W-:Y:S01]  /*7f30*/  FFMA.FTZ R13, R13, R38, R45 ;  /* 0x000000260d0d7223 */ /* 0x000fe2000001002d */
[----:B------:R-:W-:Y:S01]  /*7f40*/  F2FP.F16.E4M3.UNPACK_B R41, R43 ;  /* 0x0000002bff29723e */ /* 0x000fe200020006ff */
[----:B------:R-:W-:Y:S01]  /*7f50*/  HADD2.F32 R40, -RZ, R39.H1_H1 ;  /* 0x30000027ff287230 */ /* 0x000fe20000004100 */
[----:B------:R-:W-:Y:S01]  /*7f60*/  F2FP.F16.E4M3.UNPACK_B R38, R37 ;  /* 0x00000025ff26723e */ /* 0x000fe200020006ff */
[----:B------:R-:W-:Y:S01]  /*7f70*/  HADD2.F32 R15, -RZ, R25.H1_H1 ;  /* 0x30000019ff0f7230 */ /* 0x000fe20000004100 */
[----:B------:R-:W-:Y:S01]  /*7f80*/  F2FP.F16.E4M3.UNPACK_B R43, R43.H1 ;  /* 0x0000002bff2b723e */ /* 0x000fe200030006ff */
[----:B------:R-:W-:Y:S01]  /*7f90*/  HADD2.F32 R26, -RZ, R24.H1_H1 ;  /* 0x30000018ff1a7230 */ /* 0x000fe20000004100 */
[----:B------:R-:W-:Y:S01]  /*7fa0*/  F2FP.F16.E4M3.UNPACK_B R4, R6 ;  /* 0x00000006ff04723e */ /* 0x000fe200020006ff */
[----:B------:R-:W-:-:S02]  /*7fb0*/  HADD2.F32 R42, -RZ, R41.H0_H0 ;  /* 0x20000029ff2a7230 */ /* 0x000fc40000004100 */
[C---:B------:R-:W-:Y:S01]  /*7fc0*/  FMUL.FTZ R45, R15.reuse, R40 ;  /* 0x000000280f2d7220 */ /* 0x040fe20000410000 */
[----:B------:R-:W-:Y:S02]  /*7fd0*/  HADD2.F32 R24, -RZ, R34.H0_H0 ;  /* 0x20000022ff187230 */ /* 0x000fe40000004100 */
[----:B------:R-:W-:Y:S01]  /*7fe0*/  FMUL.FTZ R15, R15, R32 ;  /* 0x000000200f0f7220 */ /* 0x000fe20000410000 */
[----:B------:R-:W-:Y:S01]  /*7ff0*/  HADD2.F32 R39, -RZ, R38.H0_H0 ;  /* 0x20000026ff277230 */ /* 0x000fe20000004100 */
[----:B------:R-:W-:Y:S01]  /*8000*/  F2FP.F16.E4M3.UNPACK_B R7, R6.H1 ;  /* 0x00000006ff07723e */ /* 0x000fe200030006ff */
[----:B------:R-:W-:Y:S02]  /*8010*/  HADD2.F32 R25, -RZ, R30.H0_H0 ;  /* 0x2000001eff197230 */ /* 0x000fe40000004100 */
[C---:B------:R-:W-:Y:S01]  /*8020*/  FMUL.FTZ R44, R24.reuse, R42 ;  /* 0x0000002a182c7220 */ /* 0x040fe20000410000 */
[----:B------:R-:W-:Y:S02]  /*8030*/  HADD2.F32 R41, -RZ, R41.H1_H1 ;  /* 0x30000029ff297230 */ /* 0x000fe40000004100 */
[-C--:B------:R-:W-:Y:S01]  /*8040*/  FMUL.FTZ R47, R24, R39.reuse ;  /* 0x00000027182f7220 */ /* 0x080fe20000410000 */
[C---:B------:R-:W-:Y:S01]  /*8050*/  FFMA.FTZ R24, R26.reuse, R32, -R45 ;  /* 0x000000201a187223 */ /* 0x040fe2000001082d */
[----:B------:R-:W-:Y:S01]  /*8060*/  FFMA.FTZ R26, R26, R40, R15 ;  /* 0x000000281a1a7223 */ /* 0x000fe2000001000f */
[----:B------:R-:W-:Y:S01]  /*8070*/  FFMA.FTZ R15, R25, R39, -R44 ;  /* 0x00000027190f7223 */ /* 0x000fe2000001082c */
[----:B------:R-:W-:-:S02]  /*8080*/  HADD2.F32 R39, -RZ, R38.H1_H1 ;  /* 0x30000026ff277230 */ /* 0x000fc40000004100 */
[----:B------:R-:W-:Y:S01]  /*8090*/  FFMA.FTZ R25, R25, R42, R47 ;  /* 0x0000002a19197223 */ /* 0x000fe2000001002f */
[----:B------:R-:W-:Y:S01]  /*80a0*/  F2FP.F16.E4M3.UNPACK_B R38, R37.H1 ;  /* 0x00000025ff26723e */ /* 0x000fe200030006ff */
[----:B------:R-:W-:Y:S01]  /*80b0*/  HADD2.F32 R32, -RZ, R30.H1_H1 ;  /* 0x3000001eff207230 */ /* 0x000fe20000004100 */
[-C--:B------:R-:W-:Y:S01]  /*80c0*/  F2FP.F16.E4M3.UNPACK_B R6, R14.reuse ;  /* 0x0000000eff06723e */ /* 0x080fe200020006ff */
[----:B------:R-:W-:Y:S01]  /*80d0*/  HADD2.F32 R30, -RZ, R34.H1_H1 ;  /* 0x30000022ff1e7230 */ /* 0x000fe20000004100 */
[----:B------:R-:W-:Y:S01]  /*80e0*/  F2FP.F16.E4M3.UNPACK_B R14, R14.H1 ;  /* 0x0000000eff0e723e */ /* 0x000fe200030006ff */
[----:B------:R-:W-:Y:S01]  /*80f0*/  HADD2.F32 R42, -RZ, R43.H0_H0 ;  /* 0x2000002bff2a7230 */ /* 0x000fe20000004100 */
[----:B------:R-:W-:Y:S01]  /*8100*/  F2FP.SATFINITE.E4M3.F32.PACK_AB_MERGE_C R11, R24, R11, RZ ;  /* 0x0000000b180b723e */ /* 0x000fe200048070ff */
[----:B------:R-:W-:Y:S02]  /*8110*/  HADD2.F32 R37, -RZ, R36.H0_H0 ;  /* 0x20000024ff257230 */ /* 0x000fe40000004100 */
[----:B------:R-:W-:Y:S01]  /*8120*/  FMUL.FTZ R45, R30, R41 ;  /* 0x000000291e2d7220 */ /* 0x000fe20000410000 */
[----:B------:R-:W-:-:S02]  /*8130*/  HADD2.F32 R40, -RZ, R38.H0_H0 ;  /* 0x20000026ff287230 */ /* 0x000fc40000004100 */
[-C--:B------:R-:W-:Y:S01]  /*8140*/  FMUL.FTZ R44, R30, R39.reuse ;  /* 0x000000271e2c7220 */ /* 0x080fe20000410000 */
[----:B------:R-:W-:Y:S02]  /*8150*/  HADD2.F32 R34, -RZ, R33.H0_H0 ;  /* 0x20000021ff227230 */ /* 0x000fe40000004100 */
[C---:B------:R-:W-:Y:S01]  /*8160*/  FMUL.FTZ R47, R37.reuse, R42 ;  /* 0x0000002a252f7220 */ /* 0x040fe20000410000 */
[C---:B------:R-:W-:Y:S01]  /*8170*/  FFMA.FTZ R30, R32.reuse, R39, -R45 ;  /* 0x00000027201e7223 */ /* 0x040fe2000001082d */
[-C--:B------:R-:W-:Y:S01]  /*8180*/  FMUL.FTZ R37, R37, R40.reuse ;  /* 0x0000002825257220 */ /* 0x080fe20000410000 */
[----:B------:R-:W-:Y:S01]  /*8190*/  FFMA.FTZ R32, R32, R41, R44 ;  /* 0x0000002920207223 */ /* 0x000fe2000001002c */
[C---:B------:R-:W-:Y:S01]  /*81a0*/  FFMA.FTZ R47, R34.reuse, R40, -R47 ;  /* 0x00000028222f7223 */ /* 0x040fe2000001082f */
[----:B------:R-:W-:Y:S01]  /*81b0*/  HADD2.F32 R40, -RZ, R38.H1_H1 ;  /* 0x30000026ff287230 */ /* 0x000fe20000004100 */
[----:B------:R-:W-:Y:S01]  /*81c0*/  F2FP.F16.E4M3.UNPACK_B R41, R29.H1 ;  /* 0x0000001dff29723e */ /* 0x000fe200030006ff */
[----:B------:R-:W-:Y:S01]  /*81d0*/  FFMA.FTZ R45, R34, R42, R37 ;  /* 0x0000002a222d7223 */ /* 0x000fe20000010025 */
[----:B------:R-:W-:Y:S01]  /*81e0*/  F2FP.F16.E4M3.UNPACK_B R38, R20.H1 ;  /* 0x00000014ff26723e */ /* 0x000fe200030006ff */
[----:B------:R-:W-:Y:S01]  /*81f0*/  HADD2.F32 R43, -RZ, R43.H1_H1 ;  /* 0x3000002bff2b7230 */ /* 0x000fe20000004100 */
[----:B------:R-:W-:Y:S01]  /*8200*/  F2FP.SATFINITE.E4M3.F32.PACK_AB_MERGE_C R13, R26, R13, RZ ;  /* 0x0000000d1a0d723e */ /* 0x000fe200048070ff */
[----:B------:R-:W-:Y:S01]  /*8210*/  HADD2.F32 R37, -RZ, R36.H1_H1 ;  /* 0x30000024ff257230 */ /* 0x000fe20000004100 */
[----:B------:R-:W-:Y:S01]  /*8220*/  F2FP.SATFINITE.E4M3.F32.PACK_AB_MERGE_C R5, R10, R5, R11 ;  /* 0x000000050a05723e */ /* 0x000fe2000480700b */
[----:B------:R-:W-:Y:S01]  /*8230*/  HADD2.F32 R42, -RZ, R41.H0_H0 ;  /* 0x20000029ff2a7230 */ /* 0x000fe20000004100 */
[----:B------:R-:W-:Y:S01]  /*8240*/  F2FP.SATFINITE.E4M3.F32.PACK_AB_MERGE_C R9, R12, R9, R13 ;  /* 0x000000090c09723e */ /* 0x000fe2000480700d */
[----:B------:R-:W-:-:S02]  /*8250*/  HADD2.F32 R36, -RZ, R35.H0_H0 ;  /* 0x20000023ff247230 */ /* 0x000fc40000004100 */
[C---:B------:R-:W-:Y:S01]  /*8260*/  FMUL.FTZ R49, R37.reuse, R43 ;  /* 0x0000002b25317220 */ /* 0x040fe20000410000 */
[----:B------:R-:W-:Y:S02]  /*8270*/  HADD2.F32 R39, -RZ, R38.H0_H0 ;  /* 0x20000026ff277230 */ /* 0x000fe40000004100 */
[----:B------:R-:W-:Y:S01]  /*8280*/  FMUL.FTZ R46, R37, R40 ;  /* 0x00000028252e7220 */ /* 0x000fe20000410000 */
[----:B------:R-:W-:Y:S02]  /*8290*/  HADD2.F32 R34, -RZ, R33.H1_H1 ;  /* 0x30000021ff227230 */ /* 0x000fe40000004100 */
[C---:B------:R-:W-:Y:S01]  /*82a0*/  FMUL.FTZ R44, R36.reuse, R42 ;  /* 0x0000002a242c7220 */ /* 0x040fe20000410000 */
[----:B------:R-:W-:Y:S02]  /*82b0*/  HADD2.F32 R33, -RZ, R31.H0_H0 ;  /* 0x2000001fff217230 */ /* 0x000fe40000004100 */
[----:B------:R-:W-:Y:S01]  /*82c0*/  FMUL.FTZ R37, R36, R39 ;  /* 0x0000002724257220 */ /* 0x000fe20000410000 */
[----:B------:R-:W-:-:S02]  /*82d0*/  HADD2.F32 R36, -RZ, R41.H1_H1 ;  /* 0x30000029ff247230 */ /* 0x000fc40000004100 */
[C---:B------:R-:W-:Y:S01]  /*82e0*/  FFMA.FTZ R48, R34.reuse, R40, -R49 ;  /* 0x0000002822307223 */ /* 0x040fe20000010831 */
[----:B------:R-:W-:Y:S02]  /*82f0*/  HADD2.F32 R35, -RZ, R35.H1_H1 ;  /* 0x30000023ff237230 */ /* 0x000fe40000004100 */
[----:B------:R-:W-:Y:S01]  /*8300*/  FFMA.FTZ R50, R34, R43, R46 ;  /* 0x0000002b22327223 */ /* 0x000fe2000001002e */
[----:B------:R-:W-:Y:S02]  /*8310*/  HADD2.F32 R38, -RZ, R38.H1_H1 ;  /* 0x30000026ff267230 */ /* 0x000fe40000004100 */
[C---:B------:R-:W-:Y:S01]  /*8320*/  FFMA.FTZ R44, R33.reuse, R39, -R44 ;  /* 0x00000027212c7223 */ /* 0x040fe2000001082c */
[----:B------:R-:W-:Y:S01]  /*8330*/  FFMA.FTZ R42, R33, R42, R37 ;  /* 0x0000002a212a7223 */ /* 0x000fe20000010025 */
[----:B------:R-:W-:Y:S01]  /*8340*/  F2FP.F16.E4M3.UNPACK_B R34, R29 ;  /* 0x0000001dff22723e */ /* 0x000fe200020006ff */
[----:B------:R-:W-:Y:S01]  /*8350*/  HADD2.F32 R31, -RZ, R31.H1_H1 ;  /* 0x3000001fff1f7230 */ /* 0x000fe20000004100 */
[----:B------:R-:W-:Y:S01]  /*8360*/  F2FP.F16.E4M3.UNPACK_B R33, R20 ;  /* 0x00000014ff21723e */ /* 0x000fe200020006ff */
[C---:B------:R-:W-:Y:S01]  /*8370*/  FMUL.FTZ R20, R35.reuse, R36 ;  /* 0x0000002423147220 */ /* 0x040fe20000410000 */
[----:B------:R-:W-:Y:S01]  /*8380*/  FMUL.FTZ R37, R35, R38 ;  /* 0x0000002623257220 */ /* 0x000fe20000410000 */
[----:B------:R-:W-:Y:S01]  /*8390*/  HADD2.F32 R35, -RZ, R34.H0_H0 ;  /* 0x20000022ff237230 */ /* 0x000fe20000004100 */
[----:B------:R-:W-:Y:S01]  /*83a0*/  F2FP.SATFINITE.E4M3.F32.PACK_AB_MERGE_C R45, R50, R45, RZ ;  /* 0x0000002d322d723e */ /* 0x000fe200048070ff */
[----:B------:R-:W-:-:S02]  /*83b0*/  HADD2.F32 R29, -RZ, R27.H0_H0 ;  /* 0x2000001bff1d7230 */ /* 0x000fc40000004100 */
[C---:B------:R-:W-:Y:S01]  /*83c0*/  FFMA.FTZ R39, R31.reuse, R38, -R20 ;  /* 0x000000261f277223 */ /* 0x040fe20000010814 */
[----:B------:R-:W-:Y:S01]  /*83d0*/  FFMA.FTZ R41, R31, R36, R37 ;  /* 0x000000241f297223 */ /* 0x000fe20000010025 */
[----:B------:R-:W-:Y:S01]  /*83e0*/  HADD2.F32 R31, -RZ, R33.H0_H0 ;  /* 0x20000021ff1f7230 */ /* 0x000fe20000004100 */
[----:B------:R-:W-:Y:S01]  /*83f0*/  F2FP.SATFINITE.E4M3.F32.PACK_AB_MERGE_C R11, R32, R25, R45 ;  /* 0x00000019200b723e */ /* 0x000fe2000480702d */
[----:B------:R-:W-:Y:S02]  /*8400*/  HADD2.F32 R20, -RZ, R21.H0_H0 ;  /* 0x20000015ff147230 */ /* 0x000fe40000004100 */
[C---:B------:R-:W-:Y:S01]  /*8410*/  FMUL.FTZ R37, R29.reuse, R35 ;  /* 0x000000231d257220 */ /* 0x040fe20000410000 */
[----:B------:R-:W-:Y:S02]  /*8420*/  HADD2.F32 R36, -RZ, R34.H1_H1 ;  /* 0x30000022ff247230 */ /* 0x000fe40000004100 */
[----:B------:R-:W-:Y:S01]  /*8430*/  FMUL.FTZ R29, R29, R31 ;  /* 0x0000001f1d1d7220 */ /* 0x000fe20000410000 */
[----:B------:R-:W-:-:S02]  /*8440*/  HADD2.F32 R27, -RZ, R27.H1_H1 ;  /* 0x3000001bff1b7230 */ /* 0x000fc40000004100 */
[C---:B------:R-:W-:Y:S01]  /*8450*/  FFMA.FTZ R37, R20.reuse, R31, -R37 ;  /* 0x0000001f14257223 */ /* 0x040fe20000010825 */
[----:B------:R-:W-:Y:S01]  /*8460*/  HADD2.F32 R34, -RZ, R33.H1_H1 ;  /* 0x30000021ff227230 */ /* 0x000fe20000004100 */
[----:B------:R-:W-:Y:S01]  /*8470*/  F2FP.F16.E4M3.UNPACK_B R31, R8.H1 ;  /* 0x00000008ff1f723e */ /* 0x000fe200030006ff */
[----:B------:R-:W-:Y:S02]  /*8480*/  HADD2.F32 R21, -RZ, R21.H1_H1 ;  /* 0x30000015ff157230 */ /* 0x000fe40000004100 */
[----:B------:R-:W-:Y:S01]  /*8490*/  FFMA.FTZ R35, R20, R35, R29 ;  /* 0x0000002314237223 */ /* 0x000fe2000001001d */
[-C--:B------:R-:W-:Y:S01]  /*84a0*/  F2FP.F16.E4M3.UNPACK_B R20, R3.reuse.H1 ;  /* 0x00000003ff14723e */ /* 0x080fe200030006ff */
[C---:B------:R-:W-:Y:S01]  /*84b0*/  FMUL.FTZ R29, R27.reuse, R34 ;  /* 0x000000221b1d7220 */ /* 0x040fe20000410000 */
[----:B------:R-:W-:Y:S01]  /*84c0*/  FMUL.FTZ R38, R27, R36 ;  /* 0x000000241b267220 */ /* 0x000fe20000410000 */
[----:B------:R-:W-:Y:S01]  /*84d0*/  HADD2.F32 R33, -RZ, R31.H0_H0 ;  /* 0x2000001fff217230 */ /* 0x000fe20000004100 */
[----:B------:R-:W-:Y:S01]  /*84e0*/  F2FP.F16.E4M3.UNPACK_B R3, R3 ;  /* 0x00000003ff03723e */ /* 0x000fe200020006ff */
[----:B------:R-:W-:-:S02]  /*84f0*/  HADD2.F32 R27, -RZ, R14.H0_H0 ;  /* 0x2000000eff1b7230 */ /* 0x000fc40000004100 */
[C---:B------:R-:W-:Y:S01]  /*8500*/  FFMA.FTZ R36, R21.reuse, R36, R29 ;  /* 0x0000002415247223 */ /* 0x040fe2000001001d */
[----:B------:R-:W-:Y:S01]  /*8510*/  FFMA.FTZ R38, R21, R34, -R38 ;  /* 0x0000002215267223 */ /* 0x000fe20000010826 */
[----:B------:R-:W-:Y:S02]  /*8520*/  HADD2.F32 R29, -RZ, R20.H1_H1 ;  /* 0x30000014ff1d7230 */ /* 0x000fe40000004100 */
[----:B------:R-:W-:Y:S02]  /*8530*/  HADD2.F32 R31, -RZ, R31.H1_H1 ;  /* 0x3000001fff1f7230 */ /* 0x000fe40000004100 */
[----:B------:R-:W-:Y:S01]  /*8540*/  FMUL.FTZ R43, R27, R33 ;  /* 0x000000211b2b7220 */ /* 0x000fe20000410000 */
[----:B------:R-:W-:Y:S02]  /*8550*/  HADD2.F32 R14, -RZ, R14.H1_H1 ;  /* 0x3000000eff0e7230 */ /* 0x000fe40000004100 */
[----:B------:R-:W-:Y:S02]  /*8560*/  HADD2.F32 R21, -RZ, R20.H0_H0 ;  /* 0x20000014ff157230 */ /* 0x000fe40000004100 */
[----:B------:R-:W-:-:S02]  /*8570*/  HADD2.F32 R20, -RZ, R7.H0_H0 ;  /* 0x20000007ff147230 */ /* 0x000fc40000004100 */
[C---:B------:R-:W-:Y:S01]  /*8580*/  FMUL.FTZ R34, R14.reuse, R31 ;  /* 0x0000001f0e227220 */ /* 0x040fe20000410000 */
[----:B------:R-:W-:Y:S02]  /*8590*/  HADD2.F32 R7, -RZ, R7.H1_H1 ;  /* 0x30000007ff077230 */ /* 0x000fe40000004100 */
[----:B------:R-:W-:Y:S01]  /*85a0*/  FMUL.FTZ R46, R14, R29 ;  /* 0x0000001d0e2e7220 */ /* 0x000fe20000410000 */
[-C--:B------:R-:W-:Y:S01]  /*85b0*/  FMUL.FTZ R27, R27, R21.reuse ;  /* 0x000000151b1b7220 */ /* 0x080fe20000410000 */
[----:B------:R-:W-:Y:S01]  /*85c0*/  F2FP.F16.E4M3.UNPACK_B R14, R8 ;  /* 0x00000008ff0e723e */ /* 0x000fe200020006ff */
[C---:B------:R-:W-:Y:S01]  /*85d0*/  FFMA.FTZ R43, R20.reuse, R21, -R43 ;  /* 0x00000015142b7223 */ /* 0x040fe2000001082b */
[C---:B------:R-:W-:Y:S01]  /*85e0*/  FFMA.FTZ R40, R7.reuse, R29, -R34 ;  /* 0x0000001d07287223 */ /* 0x040fe20000010822 */
[----:B------:R-:W-:Y:S01]  /*85f0*/  FFMA.FTZ R33, R20, R33, R27 ;  /* 0x0000002114217223 */ /* 0x000fe2000001001b */
[----:B------:R-:W-:Y:S01]  /*8600*/  FFMA.FTZ R46, R7, R31, R46 ;  /* 0x0000001f072e7223 */ /* 0x000fe2000001002e */
[----:B------:R-:W-:-:S02]  /*8610*/  HADD2.F32 R20, -RZ, R14.H0_H0 ;  /* 0x2000000eff147230 */ /* 0x000fc40000004100 */
[----:B------:R-:W-:Y:S01]  /*8620*/  HADD2.F32 R7, -RZ, R6.H0_H0 ;  /* 0x20000006ff077230 */ /* 0x000fe20000004100 */
[----:B------:R-:W-:Y:S01]  /*8630*/  F2FP.SATFINITE.E4M3.F32.PACK_AB_MERGE_C R40, R40, R43, RZ ;  /* 0x0000002b2828723e */ /* 0x000fe200048070ff */
[--C-:B------:R-:W-:Y:S01]  /*8640*/  HADD2.F32 R8, -RZ, R3.reuse.H0_H0 ;  /* 0x20000003ff087230 */ /* 0x100fe20000004100 */
[----:B------:R-:W-:Y:S01]  /*8650*/  F2FP.SATFINITE.E4M3.F32.PACK_AB_MERGE_C R33, R46, R33, RZ ;  /* 0x000000212e21723e */ /* 0x000fe200048070ff */
[----:B------:R-:W-:Y:S02]  /*8660*/  HADD2.F32 R21, -RZ, R3.H1_H1 ;  /* 0x30000003ff157230 */ /* 0x000fe40000004100 */
[----:B------:R-:W-:Y:S02]  /*8670*/  HADD2.F32 R27, -RZ, R14.H1_H1 ;  /* 0x3000000eff1b7230 */ /* 0x000fe40000004100 */
[C---:B------:R-:W-:Y:S01]  /*8680*/  FMUL.FTZ R14, R7.reuse, R20 ;  /* 0x00000014070e7220 */ /* 0x040fe20000410000 */
[----:B------:R-:W-:Y:S02]  /*8690*/  HADD2.F32 R6, -RZ, R6.H1_H1 ;  /* 0x30000006ff067230 */ /* 0x000fe40000004100 */
[----:B------:R-:W-:Y:S01]  /*86a0*/  FMUL.FTZ R7, R7, R8 ;  /* 0x0000000807077220 */ /* 0x000fe20000410000 */
[----:B------:R-:W-:-:S02]  /*86b0*/  HADD2.F32 R3, -RZ, R4.H0_H0 ;  /* 0x20000004ff037230 */ /* 0x000fc40000004100 */
[----:B------:R-:W-:Y:S02]  /*86c0*/  HADD2.F32 R4, -RZ, R4.H1_H1 ;  /* 0x30000004ff047230 */ /* 0x000fe40000004100 */
[C---:B------:R-:W-:Y:S01]  /*86d0*/  FMUL.FTZ R29, R6.reuse, R27 ;  /* 0x0000001b061d7220 */ /* 0x040fe20000410000 */
[-C--:B------:R-:W-:Y:S01]  /*86e0*/  FMUL.FTZ R34, R6, R21.reuse ;  /* 0x0000001506227220 */ /* 0x080fe20000410000 */
[C---:B------:R-:W-:Y:S01]  /*86f0*/  FFMA.FTZ R6, R3.reuse, R8, -R14 ;  /* 0x0000000803067223 */ /* 0x040fe2000001080e */
[----:B------:R-:W-:Y:S01]  /*8700*/  FFMA.FTZ R3, R3, R20, R7 ;  /* 0x0000001403037223 */ /* 0x000fe20000010007 */
[C---:B------:R-:W-:Y:S01]  /*8710*/  FFMA.FTZ R29, R4.reuse, R21, -R29 ;  /* 0x00000015041d7223 */ /* 0x040fe2000001081d */
[----:B------:R-:W-:Y:S01]  /*8720*/  FFMA.FTZ R34, R4, R27, R34 ;  /* 0x0000001b04227223 */ /* 0x000fe20000010022 */
[----:B------:R-:W-:Y:S02]  /*8730*/  F2FP.SATFINITE.E4M3.F32.PACK_AB_MERGE_C R7, R48, R47, RZ ;  /* 0x0000002f3007723e */ /* 0x000fe400048070ff */
[----:B------:R-:W-:-:S02]  /*8740*/  F2FP.SATFINITE.E4M3.F32.PACK_AB_MERGE_C R4, R39, R44, RZ ;  /* 0x0000002c2704723e */ /* 0x000fc400048070ff */
[----:B------:R-:W-:Y:S02]  /*8750*/  F2FP.SATFINITE.E4M3.F32.PACK_AB_MERGE_C R8, R41, R42, RZ ;  /* 0x0000002a2908723e */ /* 0x000fe400048070ff */
[----:B------:R-:W-:Y:S02]  /*8760*/  F2FP.SATFINITE.E4M3.F32.PACK_AB_MERGE_C R7, R30, R15, R7 ;  /* 0x0000000f1e07723e */ /* 0x000fe40004807007 */
[----:B------:R-:W-:Y:S02]  /*8770*/  F2FP.SATFINITE.E4M3.F32.PACK_AB_MERGE_C R4, R38, R37, R4 ;  /* 0x000000252604723e */ /* 0x000fe40004807004 */
[----:B------:R-:W-:Y:S02]  /*8780*/  F2FP.SATFINITE.E4M3.F32.PACK_AB_MERGE_C R6, R29, R6, R40 ;  /* 0x000000061d06723e */ /* 0x000fe40004807028 */
[----:B------:R-:W-:Y:S02]  /*8790*/  F2FP.SATFINITE.E4M3.F32.PACK_AB_MERGE_C R8, R36, R35, R8 ;  /* 0x000000232408723e */ /* 0x000fe40004807008 */
[----:B------:R-:W-:Y:S01]  /*87a0*/  F2FP.SATFINITE.E4M3.F32.PACK_AB_MERGE_C R10, R34, R3, R33 ;  /* 0x00000003220a723e */ /* 0x000fe20004807021 */
[----:B------:R0:W-:Y:S04]  /*87b0*/  STS.128 [R51+0xb000], R4 ;  /* 0x00b0000433007388 */ /* 0x0001e80000000c00 */
[----:B------:R0:W-:Y:S02]  /*87c0*/  STS.128 [R0+0xb000], R8 ;  /* 0x00b0000800007388 */ /* 0x0001e40000000c00 */
.L_x_1167:
[----:B------:R-:W-:Y:S05]  /*87d0*/  BSYNC B0 ;  /* 0x0000000000007941 */ /* 0x000fea0003800000 */
.L_x_1160:
[----:B------:R-:W-:Y:S01]  /*87e0*/  @!PT LDS RZ, [RZ] ;  /* 0x00000000fffff984 */ /* 0x000fe20000000800 */
[----:B------:R-:W-:Y:S01]  /*87f0*/  @!PT LDS RZ, [RZ] ;  /* 0x00000000fffff984 */ /* 0x000fe20000000800 */
[----:B------:R-:W-:Y:S01]  /*8800*/  @!PT LDS RZ, [RZ] ;  /* 0x00000000fffff984 */ /* 0x000fe20000000800 */
[----:B------:R-:W-:Y:S01]  /*8810*/  @!PT LDS RZ, [RZ] ;  /* 0x00000000fffff984 */ /* 0x000fe20000000800 */
[----:B------:R1:W-:Y:S06]  /*8820*/  MEMBAR.ALL.CTA ;  /* 0x0000000000007992 */ /* 0x0003ec0000008000 */
[----:B-1----:R-:W1:Y:S01]  /*8830*/  FENCE.VIEW.ASYNC.S ;  /* 0x00000000000073c6 */ /* 0x002e620000000000 */
[----:B------:R-:W-:Y:S05]  /*8840*/  WARPSYNC.ALL ;  /* 0x0000000000007948 */ /* 0x000fea0003800000 */
[----:B-1----:R-:W-:Y:S06]  /*8850*/  BAR.SYNC.DEFER_BLOCKING 0xd, 0x180 ;  /* 0x0346000000007b1d */ /* 0x002fec0000010000 */
.L_x_1157:
[----:B012---:R-:W2:Y:S02]  /*8860*/  LDL R0, [R1+0x10] ;  /* 0x0000100001007983 */ /* 0x007ea40000100800 */
[----:B--2---:R-:W-:-:S13]  /*8870*/  ISETP.NE.AND P0, PT, R0, 0x3, PT ;  /* 0x000000030000780c */ /* 0x004fda0003f05270 */
[----:B------:R-:W-:Y:S05]  /*8880*/  @!P0 BRA `(.L_x_1175) ;  /* 0x0000000000048947 */ /* 0x000fea0003800000 */
[----:B------:R-:W-:Y:S01]  /*8890*/  BPT.TRAP 0x1 ;  /* 0x000000040000795c */ /* 0x000fe20000300000 */
.L_x_1175:
[----:B----4-:R-:W-:Y:S01]  /*88a0*/  IMAD R14, R18, 0x8, R17 ;  /* 0x00000008120e7824 */ /* 0x010fe200078e0211 */
[----:B------:R-:W-:-:S04]  /*88b0*/  SHF.L.U32 R3, R19, 0x1f, RZ ;  /* 0x0000001f13037819 */ /* 0x000fc800000006ff */
[----:B------:R0:W1:Y:S01]  /*88c0*/  SYNCS.PHASECHK.TRANS64.TRYWAIT P2, [R14+URZ+0x13230], R3 ;  /* 0x013230030e0075a7 */ /* 0x000062000804017f */
[----:B------:R-:W-:Y:S05]  /*88d0*/  @!P0 BRA `(.L_x_1176) ;  /* 0x0000000000048947 */ /* 0x000fea0003800000 */
[----:B------:R-:W-:Y:S01]  /*88e0*/  BPT.TRAP 0x1 ;  /* 0x000000040000795c */ /* 0x000fe20000300000 */
.L_x_1176:
[----:B------:R-:W3:Y:S02]  /*88f0*/  S2R R0, SR_TID.X ;  /* 0x0000000000007919 */ /* 0x000ee40000002100 */
[----:B---3--:R-:W-:Y:S01]  /*8900*/  LOP3.LUT R4, R0, 0x7f, RZ, 0xc0, !PT ;  /* 0x0000007f00047812 */ /* 0x008fe200078ec0ff */
[----:B------:R-:W-:-:S03]  /*8910*/  VIADD R0, R17, 0xe000 ;  /* 0x0000e00011007836 */ /* 0x000fc60000000000 */
[----:B------:R-:W-:Y:S02]  /*8920*/  ISETP.NE.AND P1, PT, R4, RZ, PT ;  /* 0x000000ff0400720c */ /* 0x000fe40003f25270 */
[----:B------:R-:W-:-:S04]  /*8930*/  SHF.R.U32.HI R0, RZ, 0x4, R0 ;  /* 0x00000004ff007819 */ /* 0x000fc80000011600 */
[----:B------:R-:W-:Y:S01]  /*8940*/  LOP3.LUT R0, R0, 0x3fff, RZ, 0xc0, !PT ;  /* 0x00003fff00007812 */ /* 0x000fe200078ec0ff */
[----:B-1----:R-:W-:Y:S06]  /*8950*/  @P2 BRA `(.L_x_1177) ;  /* 0x0000000000082947 */ /* 0x002fec0003800000 */
[----:B------:R-:W1:Y:S02]  /*8960*/  SYNCS.PHASECHK.TRANS64.TRYWAIT P2, [R14+URZ+0x13230], R3 ;  /* 0x013230030e0075a7 */ /* 0x000e64000804017f */
[----:B-1----:R-:W-:Y:S05]  /*8970*/  @!P2 BRA `(.L_x_1178) ;  /* 0x0000017c0028a947 */ /* 0x002fea0003800000 */
.L_x_1177:
[----:B------:R-:W-:Y:S01]  /*8980*/  LOP3.LUT R0, R0, 0x10000, RZ, 0xfc, !PT ;  /* 0x0001000000007812 */ /* 0x000fe200078efcff */
[----:B------:R-:W-:Y:S05]  /*8990*/  WARPSYNC.ALL ;  /* 0x0000000000007948 */ /* 0x000fea0003800000 */
[----:B------:R2:W-:Y:S01]  /*89a0*/  STL [R1+0x20], R0 ;  /* 0x0000200001007387 */ /* 0x0005e20000100800 */
[----:B-----5:R-:W-:-:S03]  /*89b0*/  IMAD R8, R18, 0x280, R0 ;  /* 0x0000028012087824 */ /* 0x020fc600078e0200 */
[----:B------:R-:W3:Y:S01]  /*89c0*/  LDL R15, [R1+0x3c] ;  /* 0x00003c00010f7983 */ /* 0x000ee20000100800 */
[----:B------:R-:W-:Y:S02]  /*89d0*/  IMAD.MOV.U32 R9, RZ, RZ, -0x7fffffe0 ;  /* 0x80000020ff097424 */ /* 0x000fe400078e00ff */
[----:B------:R-:W-:Y:S01]  /*89e0*/  IMAD.MOV.U32 R5, RZ, RZ, -0x7fffffe0 ;  /* 0x80000020ff057424 */ /* 0x000fe200078e00ff */
[----:B------:R-:W-:Y:S01]  /*89f0*/  WARPGROUP.ARRIVE ;  /* 0x00000000000079c5 */ /* 0x000fe20000000000 */
[----:B------:R-:W-:Y:S01]  /*8a00*/  VIADD R4, R8, 0x80 ;  /* 0x0000008008047836 */ /* 0x000fe20000000000 */
[----:B------:R-:W3:Y:S01]  /*8a10*/  LDL R108, [R1+0x1c] ;  /* 0x00001c00016c7983 */ /* 0x000ee20000100800 */
[----:B------:R-:W-:Y:S01]  /*8a20*/  IMAD.MOV.U32 R7, RZ, RZ, -0x7fffffe0 ;  /* 0x80000020ff077424 */ /* 0x000fe200078e00ff */
[----:B------:R-:W4:Y:S02]  /*8a30*/  LDC R110, c[0x0][0x448] ;  /* 0x00011200ff6e7b82 */ /* 0x000f240000000800 */
[----:B------:R-:W-:Y:S01]  /*8a40*/  R2UR UR10, R4 ;  /* 0x00000000040a72ca */ /* 0x000fe200000e0000 */
[----:B------:R-:W2:Y:S01]  /*8a50*/  LDL R106, [R1+0x38] ;  /* 0x00003800016a7983 */ /* 0x000ea20000100800 */
[----:B------:R-:W-:-:S02]  /*8a60*/  LOP3.LUT R4, R28, 0x10000, RZ, 0xfc, !PT ;  /* 0x000100001c047812 */ /* 0x000fc400078efcff */
[----:B------:R-:W-:Y:S01]  /*8a70*/  R2UR UR6, R8 ;  /* 0x00000000080672ca */ /* 0x000fe200000e0000 */
[----:B------:R-:W2:Y:S01]  /*8a80*/  LDL R114, [R1+0xc] ;  /* 0x00000c0001727983 */ /* 0x000ea20000100800 */
[----:B------:R-:W-:Y:S02]  /*8a90*/  R2UR UR7, R9 ;  /* 0x00000000090772ca */ /* 0x000fe400000e0000 */
[----:B------:R-:W-:Y:S01]  /*8aa0*/  R2UR UR4, R4 ;  /* 0x00000000040472ca */ /* 0x000fe200000e0000 */
[----:B------:R-:W2:Y:S01]  /*8ab0*/  LDL R112, [R1+0x8] ;  /* 0x0000080001707983 */ /* 0x000ea20000100800 */
[----:B------:R-:W-:-:S13]  /*8ac0*/  R2UR UR5, R5 ;  /* 0x00000000050572ca */ /* 0x000fda00000e0000 */
[----:B------:R-:W-:Y:S01]  /*8ad0*/  QGMMA.64x32x32.F32.E4M3.E4M3 R88, gdesc[UR4], RZ, !UPT, gsb0 ;  /* 0x00600000045879f3 */ /* 0x000fe2000c0008ff */
[C---:B------:R-:W-:Y:S02]  /*8ae0*/  R2UR UR11, R5.reuse ;  /* 0x00000000050b72ca */ /* 0x040fe400000e0000 */
[----:B------:R-:W-:Y:S02]  /*8af0*/  R2UR UR8, R4 ;  /* 0x00000000040872ca */ /* 0x000fe400000e0000 */
[----:B------:R-:W-:Y:S01]  /*8b00*/  R2UR UR9, R5 ;  /* 0x00000000050972ca */ /* 0x000fe200000e0000 */
[----:B------:R-:W-:Y:S02]  /*8b10*/  WARPGROUP.DEPBAR.LE gsb0, 0x0 ;  /* 0x00008000000079c5 */ /* 0x000fe40000010000 */
[----:B------:R-:W-:-:S10]  /*8b20*/  WARPGROUP.ARRIVE ;  /* 0x00000000000079c5 */ /* 0x000fd40000000000 */
[----:B------:R-:W-:Y:S01]  /*8b30*/  QGMMA.64x32x32.F32.E4M3.E4M3 R72, gdesc[UR8], RZ, !UPT, gsb0 ;  /* 0x00600000084879f3 */ /* 0x000fe2000c0008ff */
[----:B------:R-:W-:Y:S01]  /*8b40*/  VIADD R6, R8, 0x100 ;  /* 0x0000010008067836 */ /* 0x000fe20000000000 */
[----:B------:R-:W-:Y:S02]  /*8b50*/  R2UR UR15, R7 ;  /* 0x00000000070f72ca */ /* 0x000fe400000e0000 */
[----:B------:R-:W-:Y:S02]  /*8b60*/  R2UR UR12, R4 ;  /* 0x00000000040c72ca */ /* 0x000fe400000e0000 */
        /* <DEDUP_REMOVED lines=13> */
[----:B------:R-:W-:Y:S02]  /*8c40*/  VIADD R10, R8, 0x200 ;  /* 0x00000200080a7836 */ /* 0x000fe40000000000 */
[----:B------:R-:W-:Y:S01]  /*8c50*/  IMAD.MOV.U32 R11, RZ, RZ, -0x7fffffe0 ;  /* 0x80000020ff0b7424 */ /* 0x000fe200078e00ff */
[----:B------:R-:W-:Y:S02]  /*8c60*/  R2UR UR20, R4 ;  /* 0x00000000041472ca */ /* 0x000fe400000e0000 */
[----:B------:R-:W-:Y:S02]  /*8c70*/  R2UR UR22, R10 ;  /* 0x000000000a1672ca */ /* 0x000fe400000e0000 */
[----:B------:R-:W-:Y:S02]  /*8c80*/  R2UR UR23, R11 ;  /* 0x000000000b1772ca */ /* 0x000fe400000e0000 */
[----:B------:R-:W-:Y:S01]  /*8c90*/  R2UR UR21, R5 ;  /* 0x00000000051572ca */ /* 0x000fe200000e0000 */
[----:B------:R-:W-:-:S02]  /*8ca0*/  WARPGROUP.DEPBAR.LE gsb0, 0x0 ;  /* 0x00008000000079c5 */ /* 0x000fc40000010000 */
[----:B------:R-:W-:-:S10]  /*8cb0*/  WARPGROUP.ARRIVE ;  /* 0x00000000000079c5 */ /* 0x000fd40000000000 */
[----:B------:R-:W-:Y:S01]  /*8cc0*/  QGMMA.64x32x32.F32.E4M3.E4M3 R24, gdesc[UR20], RZ, !UPT, gsb0 ;  /* 0x00600000141879f3 */ /* 0x000fe2000c0008ff */
[----:B------:R-:W-:Y:S02]  /*8cd0*/  VIADD R6, R8, 0x2 ;  /* 0x0000000208067836 */ /* 0x000fe40000000000 */
[----:B------:R-:W-:-:S03]  /*8ce0*/  IMAD.MOV.U32 R7, RZ, RZ, -0x7fffffe0 ;  /* 0x80000020ff077424 */ /* 0x000fc600078e00ff */
[----:B------:R-:W-:Y:S01]  /*8cf0*/  R2UR UR6, R6 ;  /* 0x00000000060672ca */ /* 0x000fe200000e0000 */
[----:B------:R-:W-:Y:S01]  /*8d00*/  VIADD R6, R4, 0x2 ;  /* 0x0000000204067836 */ /* 0x000fe20000000000 */
[----:B------:R-:W-:Y:S01]  /*8d10*/  R2UR UR7, R7 ;  /* 0x00000000070772ca */ /* 0x000fe200000e0000 */
[----:B------:R-:W-:-:S03]  /*8d20*/  IMAD.MOV.U32 R7, RZ, RZ, -0x7fffffe0 ;  /* 0x80000020ff077424 */ /* 0x000fc600078e00ff */
[----:B------:R-:W-:Y:S02]  /*8d30*/  R2UR UR4, R6 ;  /* 0x00000000060472ca */ /* 0x000fe400000e0000 */
[----:B------:R-:W-:Y:S01]  /*8d40*/  R2UR UR5, R7 ;  /* 0x00000000070572ca */ /* 0x000fe200000e0000 */
[----:B------:R-:W-:Y:S02]  /*8d50*/  WARPGROUP.DEPBAR.LE gsb0, 0x0 ;  /* 0x00008000000079c5 */ /* 0x000fe40000010000 */
[----:B------:R-:W-:-:S10]  /*8d60*/  WARPGROUP.ARRIVE ;  /* 0x00000000000079c5 */ /* 0x000fd40000000000 */
[----:B------:R-:W-:Y:S01]  /*8d70*/  QGMMA.64x32x32.F32.E4M3.E4M3 R88, gdesc[UR4], R88, gsb0 ;  /* 0x00600000045879f3 */ /* 0x000fe20008000858 */
[----:B------:R-:W-:Y:S02]  /*8d80*/  VIADD R12, R8, 0x82 ;  /* 0x00000082080c7836 */ /* 0x000fe40000000000 */
[----:B------:R-:W-:Y:S01]  /*8d90*/  IMAD.MOV.U32 R13, RZ, RZ, -0x7fffffe0 ;  /* 0x80000020ff0d7424 */ /* 0x000fe200078e00ff */
[----:B------:R-:W-:Y:S01]  /*8da0*/  R2UR UR8, R6 ;  /* 0x00000000060872ca */ /* 0x000fe200000e0000 */
[----:B------:R-:W-:Y:S01]  /*8db0*/  VIADD R10, R8, 0x102 ;  /* 0x00000102080a7836 */ /* 0x000fe20000000000 */
[----:B------:R-:W-:Y:S01]  /*8dc0*/  R2UR UR10, R12 ;  /* 0x000000000c0a72ca */ /* 0x000fe200000e0000 */
[----:B------:R-:W-:Y:S01]  /*8dd0*/  IMAD.MOV.U32 R11, RZ, RZ, -0x7fffffe0 ;  /* 0x80000020ff0b7424 */ /* 0x000fe200078e00ff */
[----:B------:R-:W-:Y:S01]  /*8de0*/  R2UR UR11, R13 ;  /* 0x000000000d0b72ca */ /* 0x000fe200000e0000 */
[----:B------:R-:W-:Y:S01]  /*8df0*/  IMAD.MOV.U32 R9, RZ, RZ, -0x7fffffe0 ;  /* 0x80000020ff097424 */ /* 0x000fe200078e00ff */
[----:B------:R-:W-:Y:S01]  /*8e00*/  R2UR UR9, R7 ;  /* 0x00000000070972ca */ /* 0x000fe200000e0000 */
[----:B---3--:R-:W-:Y:S01]  /*8e10*/  IMAD.IADD R21, R15, 0x1, R108 ;  /* 0x000000010f157824 */ /* 0x008fe200078e026c */
[----:B------:R-:W-:Y:S01]  /*8e20*/  R2UR UR12, R6 ;  /* 0x00000000060c72ca */ /* 0x000fe200000e0000 */
[----:B------:R-:W-:Y:S01]  /*8e30*/  ULDC UR4, c[0x0][0x9dc] ;  /* 0x0002770000047ab9 */ /* 0x000fe20000000800 */
[----:B------:R-:W-:-:S02]  /*8e40*/  WARPGROUP.DEPBAR.LE gsb0, 0x0 ;  /* 0x00008000000079c5 */ /* 0x000fc40000010000 */
[----:B------:R-:W-:-:S07]  /*8e50*/  WARPGROUP.ARRIVE ;  /* 0x00000000000079c5 */ /* 0x000fce0000000000 */
[----:B------:R-:W-:Y:S01]  /*8e60*/  QGMMA.64x32x32.F32.E4M3.E4M3 R72, gdesc[UR8], R72, gsb0 ;  /* 0x00600000084879f3 */ /* 0x000fe20008000848 */
[----:B------:R-:W-:Y:S02]  /*8e70*/  R2UR UR14, R10 ;  /* 0x000000000a0e72ca */ /* 0x000fe400000e0000 */
[----:B------:R-:W-:Y:S02]  /*8e80*/  R2UR UR15, R11 ;  /* 0x000000000b0f72ca */ /* 0x000fe400000e0000 */
[----:B------:R-:W-:Y:S01]  /*8e90*/  R2UR UR13, R7 ;  /* 0x00000000070d72ca */ /* 0x000fe200000e0000 */
[----:B------:R-:W-:Y:S02]  /*8ea0*/  WARPGROUP.DEPBAR.LE gsb0, 0x0 ;  /* 0x00008000000079c5 */ /* 0x000fe40000010000 */
[----:B------:R-:W-:-:S10]  /*8eb0*/  WARPGROUP.ARRIVE ;  /* 0x00000000000079c5 */ /* 0x000fd40000000000 */
[----:B------:R-:W-:Y:S01]  /*8ec0*/  QGMMA.64x32x32.F32.E4M3.E4M3 R56, gdesc[UR12], R56, gsb0 ;  /* 0x006000000c3879f3 */ /* 0x000fe20008000838 */
[----:B------:R-:W-:Y:S02]  /*8ed0*/  VIADD R10, R8, 0x182 ;  /* 0x00000182080a7836 */ /* 0x000fe40000000000 */
[----:B------:R-:W-:Y:S01]  /*8ee0*/  IMAD.MOV.U32 R11, RZ, RZ, -0x7fffffe0 ;  /* 0x80000020ff0b7424 */ /* 0x000fe200078e00ff */
[----:B------:R-:W-:Y:S02]  /*8ef0*/  R2UR UR16, R6 ;  /* 0x00000000061072ca */ /* 0x000fe400000e0000 */
[----:B------:R-:W-:Y:S02]  /*8f00*/  R2UR UR18, R10 ;  /* 0x000000000a1272ca */ /* 0x000fe400000e0000 */
[----:B------:R-:W-:Y:S02]  /*8f10*/  R2UR UR19, R11 ;  /* 0x000000000b1372ca */ /* 0x000fe400000e0000 */
[----:B------:R-:W-:Y:S01]  /*8f20*/  R2UR UR17, R7 ;  /* 0x00000000071172ca */ /* 0x000fe200000e0000 */
[----:B------:R-:W-:-:S02]  /*8f30*/  WARPGROUP.DEPBAR.LE gsb0, 0x0 ;  /* 0x00008000000079c5 */ /* 0x000fc40000010000 */
[----:B------:R-:W-:Y:S01]  /*8f40*/  WARPGROUP.ARRIVE ;  /* 0x00000000000079c5 */ /* 0x000fe20000000000 */
[----:B------:R-:W-:Y:S01]  /*8f50*/  VIADD R8, R8, 0x202 ;  /* 0x0000020208087836 */ /* 0x000fe20000000000 */
[----:B------:R-:W-:Y:S01]  /*8f60*/  R2UR UR23, R9 ;  /* 0x00000000091772ca */ /* 0x000fe200000e0000 */
[----:B------:R-:W3:Y:S07]  /*8f70*/  LDC.64 R10, c[0x0][0x9e0] ;  /* 0x00027800ff0a7b82 */ /* 0x000eee0000000a00 */
[----:B------:R-:W-:Y:S01]  /*8f80*/  QGMMA.64x32x32.F32.E4M3.E4M3 R40, gdesc[UR16], R40, gsb0 ;  /* 0x00600000102879f3 */ /* 0x000fe20008000828 */
[----:B------:R-:W-:-:S02]  /*8f90*/  R2UR UR22, R8 ;  /* 0x00000000081672ca */ /* 0x000fc400000e0000 */
[----:B------:R-:W-:Y:S02]  /*8fa0*/  R2UR UR20, R6 ;  /* 0x00000000061472ca */ /* 0x000fe400000e0000 */
[----:B------:R-:W-:Y:S02]  /*8fb0*/  R2UR UR21, R7 ;  /* 0x00000000071572ca */ /* 0x000fe400000e0000 */
[----:B----4-:R-:W-:-:S13]  /*8fc0*/  ISETP.NE.AND P2, PT, R110, 0x1, PT ;  /* 0x000000016e00780c */ /* 0x010fda0003f45270 */
[----:B--2---:R-:W2:Y:S08]  /*8fd0*/  @P2 LDC R0, c[0x0][0x44c] ;  /* 0x00011300ff002b82 */ /* 0x004eb00000000800 */
[----:B01----:R-:W0:Y:S01]  /*8fe0*/  @P2 LDC R3, c[0x0][0x450] ;  /* 0x00011400ff032b82 */ /* 0x003e220000000800 */
[----:B------:R-:W-:Y:S02]  /*8ff0*/  WARPGROUP.DEPBAR.LE gsb0, 0x0 ;  /* 0x00008000000079c5 */ /* 0x000fe40000010000 */
[----:B------:R-:W-:-:S06]  /*9000*/  WARPGROUP.ARRIVE ;  /* 0x00000000000079c5 */ /* 0x000fcc0000000000 */
[----:B------:R-:W-:Y:S01]  /*9010*/  QGMMA.64x32x32.F32.E4M3.E4M3 R24, gdesc[UR20], R24, gsb0 ;  /* 0x00600000141879f3 */ /* 0x000fe20008000818 */
[----:B--2---:R-:W-:-:S05]  /*9020*/  @P2 IMAD.HI.U32 R0, R21, R0, RZ ;  /* 0x0000000015002227 */ /* 0x004fca00078e00ff */
[----:B0-----:R-:W-:Y:S01]  /*9030*/  @P2 SHF.R.U32.HI R21, RZ, R3, R0 ;  /* 0x00000003ff152219 */ /* 0x001fe20000011600 */
[----:B------:R-:W-:Y:S02]  /*9040*/  @!P1 VIADD R0, R14, 0x13240 ;  /* 0x000132400e009836 */ /* 0x000fe40000000000 */
[----:B------:R-:W-:Y:S02]  /*9050*/  IMAD.MOV.U32 R14, RZ, RZ, -0xa0 ;  /* 0xffffff60ff0e7424 */ /* 0x000fe400078e00ff */
[----:B------:R-:W0:Y:S01]  /*9060*/  SHFL.IDX PT, R107, R21, RZ, 0x1c1f ;  /* 0x001c1fff156b7589 */ /* 0x000e2200000e0000 */
[----:B------:R-:W-:Y:S01]  /*9070*/  LOP3.LUT R16, R16, 0xffffffdf, RZ, 0xc0, !PT ;  /* 0xffffffdf10107812 */ /* 0x000fe200078ec0ff */
[----:B------:R-:W-:Y:S01]  /*9080*/  IMAD R14, R105, R14, 0xa1 ;  /* 0x000000a1690e7424 */ /* 0x000fe200078e020e */
[----:B------:R-:W-:Y:S01]  /*9090*/  @!P1 PRMT R0, RZ, 0x654, R0 ;  /* 0x00000654ff009816 */ /* 0x000fe20000000000 */
[----:B------:R-:W-:Y:S01]  /*90a0*/  IMAD.U32 R9, RZ, RZ, UR4 ;  /* 0x00000004ff097e24 */ /* 0x000fe2000f8e00ff */
[----:B------:R-:W-:Y:S01]  /*90b0*/  @P2 LOP3.LUT R16, R16, 0x20, RZ, 0xfc, !PT ;  /* 0x0000002010102812 */ /* 0x000fe200078efcff */
[----:B------:R-:W-:Y:S01]  /*90c0*/  IMAD R3, R106, -0x2, R14 ;  /* 0xfffffffe6a037824 */ /* 0x000fe200078e020e */
[----:B---3--:R-:W-:-:S02]  /*90d0*/  ISETP.GE.AND P2, PT, R11, 0x1, PT ;  /* 0x000000010b00780c */ /* 0x008fc40003f46270 */
[----:B------:R-:W-:Y:S02]  /*90e0*/  LOP3.LUT R20, RZ, R9, RZ, 0x33, !PT ;  /* 0x00000009ff147212 */ /* 0x000fe400078e33ff */
[----:B------:R-:W-:Y:S02]  /*90f0*/  IADD3 R15, -R112, R3, R114 ;  /* 0x00000003700f7210 */ /* 0x000fe40007ffe172 */
[----:B------:R-:W-:-:S03]  /*9100*/  LOP3.LUT R16, R16, 0xffffffef, RZ, 0xc0, !PT ;  /* 0xffffffef10107812 */ /* 0x000fc600078ec0ff */
[C---:B------:R-:W-:Y:S02]  /*9110*/  IMAD.IADD R20, R15.reuse, 0x1, R20 ;  /* 0x000000010f147824 */ /* 0x040fe400078e0214 */
[----:B------:R-:W-:Y:S02]  /*9120*/  IMAD.IADD R15, R15, 0x1, R10 ;  /* 0x000000010f0f7824 */ /* 0x000fe400078e020a */
[----:B------:R-:W-:Y:S01]  /*9130*/  @P2 LOP3.LUT R16, R16, 0x10, RZ, 0xfc, !PT ;  /* 0x0000001010102812 */ /* 0x000fe200078efcff */
[----:B------:R-:W-:Y:S01]  /*9140*/  VIADD R14, R14, 0xffffffff ;  /* 0xffffffff0e0e7836 */ /* 0x000fe20000000000 */
[----:B------:R-:W-:Y:S02]  /*9150*/  WARPGROUP.DEPBAR.LE gsb0, 0x0 ;  /* 0x00008000000079c5 */ /* 0x000fe40000010000 */
[----:B------:R1:W-:Y:S02]  /*9160*/  @!P1 SYNCS.ARRIVE.TRANS64.RED.A1T0 RZ, [R0+URZ], RZ ;  /* 0x000000ff00ff99a7 */ /* 0x0003e4000810043f */
[----:B-1----:R-:W-:-:S04]  /*9170*/  IMAD R0, R105, -0xa0, R114 ;  /* 0xffffff6069007824 */ /* 0x002fc800078e0272 */
[----:B------:R-:W-:-:S04]  /*9180*/  VIADD R0, R0, 0xa0 ;  /* 0x000000a000007836 */ /* 0x000fc80000000000 */
[----:B------:R-:W-:Y:S02]  /*9190*/  IMAD R106, R106, -0x2, R0 ;  /* 0xfffffffe6a6a7824 */ /* 0x000fe400078e0200 */
[----:B------:R-:W-:Y:S02]  /*91a0*/  VIADD R0, R3, 0xffffffff ;  /* 0xffffffff03007836 */ /* 0x000fe40000000000 */
[----:B0-----:R-:W-:Y:S01]  /*91b0*/  IMAD.IADD R3, R20, 0x1, R107 ;  /* 0x0000000114037824 */ /* 0x001fe200078e026b */
[----:B------:R-:W-:Y:S01]  /*91c0*/  VIADDMNMX R8, R107, R15, R106, PT ;  /* 0x0000000f6b087246 */ /* 0x000fe2000380016a */
[----:B------:R-:W-:Y:S06]  /*91d0*/  @!P2 BRA `(.L_x_1179) ;  /* 0x00000000004ca947 */ /* 0x000fec0003800000 */
[----:B------:R-:W-:Y:S01]  /*91e0*/  IADD3 R107, -R112, R114, R107 ;  /* 0x00000072706b7210 */ /* 0x000fe20007ffe16b */
[----:B------:R-:W-:Y:S03]  /*91f0*/  BSSY B0, `(.L_x_1180) ;  /* 0x000000e000007945 */ /* 0x000fe60003800000 */
        /* <DEDUP_REMOVED lines=9> */
.L_x_1181:
[----:B------:R-:W-:-:S13]  /*9290*/  ISETP.NE.AND P2, PT, R11, 0x1, PT ;  /* 0x000000010b00780c */ /* 0x000fda0003f45270 */
[----:B------:R-:W0:Y:S02]  /*92a0*/  @P2 LDC.64 R12, c[0x0][0x9e8] ;  /* 0x00027a00ff0c2b82 */ /* 0x000e240000000a00 */
[----:B0-----:R-:W-:-:S05]  /*92b0*/  @P2 IMAD.HI.U32 R12, R107, R12, RZ ;  /* 0x0000000c6b0c2227 */ /* 0x001fca00078e00ff */
[----:B------:R-:W-:-:S07]  /*92c0*/  @P2 SHF.R.U32.HI R107, RZ, R13, R12 ;  /* 0x0000000dff6b2219 */ /* 0x000fce000001160c */
.L_x_1182:
[----:B------:R-:W-:Y:S05]  /*92d0*/  BSYNC B0 ;  /* 0x0000000000007941 */ /* 0x000fea0003800000 */
.L_x_1180:
[----:B------:R-:W-:-:S05]  /*92e0*/  IMAD R12, R107, R11, R0 ;  /* 0x0000000b6b0c7224 */ /* 0x000fca00078e0200 */
[----:B------:R-:W-:Y:S02]  /*92f0*/  VIMNMX R3, R3, R12, !PT ;  /* 0x0000000c03037248 */ /* 0x000fe40007fe0100 */
[----:B------:R-:W-:-:S07]  /*9300*/  VIADDMNMX R8, R12, R11, R8, PT ;  /* 0x0000000b0c087246 */ /* 0x000fce0003800108 */
.L_x_1179:
[----:B------:R-:W-:Y:S02]  /*9310*/  ISETP.GE.AND P2, PT, R14, 0x2, PT ;  /* 0x000000020e00780c */ /* 0x000fe40003f46270 */
[----:B------:R-:W-:Y:S02]  /*9320*/  LOP3.LUT R22, R22, 0xdfffffff, RZ, 0xc0, !PT ;  /* 0xdfffffff16167812 */ /* 0x000fe400078ec0ff */
[----:B------:R-:W-:Y:S02]  /*9330*/  ISETP.GE.AND P3, PT, R14, 0x9, PT ;  /* 0x000000090e00780c */ /* 0x000fe40003f66270 */
[----:B------:R-:W-:Y:S02]  /*9340*/  LOP3.LUT R16, R16, 0xfffffff7, RZ, 0xc0, !PT ;  /* 0xfffffff710107812 */ /* 0x000fe400078ec0ff */
[----:B------:R-:W-:-:S05]  /*9350*/  ISETP.GE.AND P5, PT, R14, 0x29, PT ;  /* 0x000000290e00780c */ /* 0x000fca0003fa6270 */
[----:B------:R-:W-:Y:S02]  /*9360*/  @P2 LOP3.LUT R22, R22, 0x20000000, RZ, 0xfc, !PT ;  /* 0x2000000016162812 */ /* 0x000fe400078efcff */
[----:B------:R-:W-:Y:S02]  /*9370*/  ISETP.GT.AND P2, PT, R3, 0x1, !P2 ;  /* 0x000000010300780c */ /* 0x000fe40005744270 */
[----:B------:R-:W-:Y:S02]  /*9380*/  LOP3.LUT R22, R22, 0xbfffffff, RZ, 0xc0, !PT ;  /* 0xbfffffff16167812 */ /* 0x000fe400078ec0ff */
[----:B------:R-:W-:Y:S02]  /*9390*/  ISETP.LT.OR P2, PT, R8, 0x2, P2 ;  /* 0x000000020800780c */ /* 0x000fe40001741670 */
[----:B------:R-:W-:Y:S02]  /*93a0*/  @P3 LOP3.LUT R22, R22, 0x40000000, RZ, 0xfc, !PT ;  /* 0x4000000016163812 */ /* 0x000fe400078efcff */
[----:B------:R-:W-:-:S02]  /*93b0*/  FSEL R89, R89, -INF , !P2 ;  /* 0xff80000059597808 */ /* 0x000fc40005000000 */
[C---:B------:R-:W-:Y:S02]  /*93c0*/  ISETP.GT.AND P2, PT, R3.reuse, 0x8, !P3 ;  /* 0x000000080300780c */ /* 0x040fe40005f44270 */
[----:B------:R-:W-:Y:S02]  /*93d0*/  ISETP.GE.AND P3, PT, R14, 0xa, PT ;  /* 0x0000000a0e00780c */ /* 0x000fe40003f66270 */
[----:B------:R-:W-:Y:S02]  /*93e0*/  ISETP.LT.OR P2, PT, R8, 0x9, P2 ;  /* 0x000000090800780c */ /* 0x000fe40001741670 */
[----:B------:R-:W-:Y:S02]  /*93f0*/  LOP3.LUT R22, R22, 0x7fffffff, RZ, 0xc0, !PT ;  /* 0x7fffffff16167812 */ /* 0x000fe400078ec0ff */
        /* <DEDUP_REMOVED lines=24> */
[----:B------:R-:W-:-:S04]  /*9580*/  ISETP.GT.AND P2, PT, R3, 0x19, !P3 ;  /* 0x000000190300780c */ /* 0x000fc80005f44270 */
[----:B------:R-:W-:-:S04]  /*9590*/  ISETP.LT.OR P2, PT, R8, 0x1a, P2 ;  /* 0x0000001a0800780c */ /* 0x000fc80001741670 */
[----:B------:R-:W-:Y:S02]  /*95a0*/  FSEL R101, R101, -INF , !P2 ;  /* 0xff80000065657808 */ /* 0x000fe40005000000 */
[----:B------:R-:W-:Y:S02]  /*95b0*/  ISETP.GE.AND P2, PT, R14, 0x21, PT ;  /* 0x000000210e00780c */ /* 0x000fe40003f46270 */
[----:B------:R-:W-:Y:S02]  /*95c0*/  @P3 LOP3.LUT R22, R22, 0x80000000, RZ, 0xfc, !PT ;  /* 0x8000000016163812 */ /* 0x000fe400078efcff */
[----:B------:R-:W-:Y:S02]  /*95d0*/  ISETP.GT.AND P3, PT, R3, 0x20, !P2 ;  /* 0x000000200300780c */ /* 0x000fe40005764270 */
[----:B------:R-:W-:Y:S02]  /*95e0*/  LOP3.LUT R22, R22, 0xffdfffff, RZ, 0xc0, !PT ;  /* 0xffdfffff16167812 */ /* 0x000fe400078ec0ff */
[----:B------:R-:W-:-:S02]  /*95f0*/  ISETP.LT.OR P3, PT, R8, 0x21, P3 ;  /* 0x000000210800780c */ /* 0x000fc40001f61670 */
[----:B------:R-:W-:Y:S02]  /*9600*/  @P5 LOP3.LUT R22, R22, 0x200000, RZ, 0xfc, !PT ;  /* 0x0020000016165812 */ /* 0x000fe400078efcff */
[----:B------:R-:W-:Y:S02]  /*9610*/  FSEL R113, R72, -INF , !P3 ;  /* 0xff80000048717808 */ /* 0x000fe40005800000 */
[----:B------:R-:W-:Y:S02]  /*9620*/  ISETP.GE.AND P3, PT, R14, 0x22, PT ;  /* 0x000000220e00780c */ /* 0x000fe40003f66270 */
[----:B------:R-:W-:Y:S02]  /*9630*/  LOP3.LUT R22, R22, 0xffefffff, RZ, 0xc0, !PT ;  /* 0xffefffff16167812 */ /* 0x000fe400078ec0ff */
[----:B------:R-:W-:-:S04]  /*9640*/  ISETP.GT.AND P4, PT, R3, 0x21, !P3 ;  /* 0x000000210300780c */ /* 0x000fc80005f84270 */
[----:B------:R-:W-:-:S04]  /*9650*/  ISETP.LT.OR P4, PT, R8, 0x22, P4 ;  /* 0x000000220800780c */ /* 0x000fc80002781670 */
        /* <DEDUP_REMOVED lines=171> */
[----:B------:R-:W-:-:S04]  /*a110*/  ISETP.GT.AND P6, PT, R3, RZ, !P5 ;  /* 0x000000ff0300720c */ /* 0x000fc80006fc4270 */
        /* <DEDUP_REMOVED lines=8> */
[----:B------:R-:W-:Y:S02]  /*a1a0*/  ISETP.GE.AND P6, PT, R11, 0x1, PT ;  /* 0x000000010b00780c */ /* 0x000fe40003fc6270 */
[----:B0-----:R-:W-:Y:S01]  /*a1b0*/  VIADDMNMX R106, R3, R15, R106, PT ;  /* 0x0000000f036a7246 */ /* 0x001fe2000380016a */
[----:B------:R-:W-:-:S10]  /*a1c0*/  IMAD.IADD R20, R20, 0x1, R3 ;  /* 0x0000000114147824 */ /* 0x000fd400078e0203 */
[----:B------:R-:W-:Y:S05]  /*a1d0*/  @!P6 BRA `(.L_x_1183) ;  /* 0x00000000004ce947 */ /* 0x000fea0003800000 */
        /* <DEDUP_REMOVED lines=11> */
.L_x_1185:
[----:B------:R-:W-:-:S13]  /*a290*/  ISETP.NE.AND P6, PT, R11, 0x1, PT ;  /* 0x000000010b00780c */ /* 0x000fda0003fc5270 */
[----:B------:R-:W0:Y:S02]  /*a2a0*/  @P6 LDC.64 R12, c[0x0][0x9e8] ;  /* 0x00027a00ff0c6b82 */ /* 0x000e240000000a00 */
[----:B0-----:R-:W-:-:S05]  /*a2b0*/  @P6 IMAD.HI.U32 R12, R3, R12, RZ ;  /* 0x0000000c030c6227 */ /* 0x001fca00078e00ff */
[----:B------:R-:W-:-:S07]  /*a2c0*/  @P6 SHF.R.U32.HI R3, RZ, R13, R12 ;  /* 0x0000000dff036219 */ /* 0x000fce000001160c */
.L_x_1186:
[----:B------:R-:W-:Y:S05]  /*a2d0*/  BSYNC B0 ;  /* 0x0000000000007941 */ /* 0x000fea0003800000 */
.L_x_1184:
[----:B------:R-:W-:-:S05]  /*a2e0*/  IMAD R3, R3, R11, R0 ;  /* 0x0000000b03037224 */ /* 0x000fca00078e0200 */
[----:B------:R-:W-:Y:S02]  /*a2f0*/  VIMNMX R20, R20, R3, !PT ;  /* 0x0000000314147248 */ /* 0x000fe40007fe0100 */
[----:B------:R-:W-:-:S07]  /*a300*/  VIADDMNMX R106, R3, R11, R106, PT ;  /* 0x0000000b036a7246 */ /* 0x000fce000380016a */
.L_x_1183:
[----:B------:R-:W-:Y:S02]  /*a310*/  ISETP.GT.AND P2, PT, R20, 0x20, !P2 ;  /* 0x000000201400780c */ /* 0x000fe40005744270 */
[----:B------:R-:W-:Y:S02]  /*a320*/  LOP3.LUT P6, RZ, R22, 0x200000, RZ, 0xc0, !PT ;  /* 0x0020000016ff7812 */ /* 0x000fe400078cc0ff */
[----:B------:R-:W-:Y:S02]  /*a330*/  ISETP.LT.OR P2, PT, R106, 0x21, P2 ;  /* 0x000000216a00780c */ /* 0x000fe40001741670 */
[----:B------:R-:W-:Y:S02]  /*a340*/  ISETP.GT.AND P3, PT, R20, 0x21, !P3 ;  /* 0x000000211400780c */ /* 0x000fe40005f64270 */
[----:B------:R-:W-:Y:S02]  /*a350*/  FSEL R13, R74, -INF , !P2 ;  /* 0xff8000004a0d7808 */ /* 0x000fe40005000000 */
[----:B------:R-:W-:-:S02]  /*a360*/  ISETP.GT.AND P2, PT, R20, 0x28, !P6 ;  /* 0x000000281400780c */ /* 0x000fc40007744270 */
[C---:B------:R-:W-:Y:S02]  /*a370*/  ISETP.LT.OR P3, PT, R106.reuse, 0x22, P3 ;  /* 0x000000226a00780c */ /* 0x040fe40001f61670 */
[----:B------:R-:W-:Y:S02]  /*a380*/  ISETP.LT.OR P2, PT, R106, 0x29, P2 ;  /* 0x000000296a00780c */ /* 0x000fe40001741670 */
[----:B------:R-:W-:Y:S02]  /*a390*/  FSEL R75, R75, -INF , !P3 ;  /* 0xff8000004b4b7808 */ /* 0x000fe40005800000 */
[----:B------:R-:W-:Y:S02]  /*a3a0*/  FSEL R15, R78, -INF , !P2 ;  /* 0xff8000004e0f7808 */ /* 0x000fe40005000000 */
[C---:B------:R-:W-:Y:S02]  /*a3b0*/  LOP3.LUT P2, RZ, R22.reuse, 0x100000, RZ, 0xc0, !PT ;  /* 0x0010000016ff7812 */ /* 0x040fe4000784c0ff */
[----:B------:R-:W-:-:S02]  /*a3c0*/  LOP3.LUT P3, RZ, R22, 0x800, RZ, 0xc0, !PT ;  /* 0x0000080016ff7812 */ /* 0x000fc4000786c0ff */
        /* <DEDUP_REMOVED lines=61> */
[----:B------:R-:W-:Y:S02]  /*a7a0*/  ISETP.GT.AND P2, PT, R20, 0x50, !P3 ;  /* 0x000000501400780c */ /* 0x000fe40005f44270 */
[----:B------:R-:W-:Y:S02]  /*a7b0*/  LOP3.LUT P3, RZ, R22, 0x1, RZ, 0xc0, !PT ;  /* 0x0000000116ff7812 */ /* 0x000fe4000786c0ff */
        /* <DEDUP_REMOVED lines=36> */
[----:B------:R-:W-:Y:S01]  /*aa00*/  LOP3.LUT P2, RZ, R22, 0x20, RZ, 0xc0, !PT ;  /* 0x0000002016ff7812 */ /* 0x000fe2000784c0ff */
[----:B------:R-:W0:Y:S01]  /*aa10*/  SHFL.BFLY PT, R3, R0, 0x2, 0x1f ;  /* 0x0c401f0000037f89 */ /* 0x000e2200000e0000 */
[C---:B------:R-:W-:Y:S02]  /*aa20*/  ISETP.GT.AND P5, PT, R20.reuse, RZ, !P5 ;  /* 0x000000ff1400720c */ /* 0x040fe40006fa4270 */
[----:B------:R-:W-:-:S02]  /*aa30*/  ISETP.GT.AND P2, PT, R20, 0x68, !P2 ;  /* 0x000000681400780c */ /* 0x000fc40005744270 */
[C---:B------:R-:W-:Y:S02]  /*aa40*/  ISETP.LT.OR P5, PT, R106.reuse, 0x1, P5 ;  /* 0x000000016a00780c */ /* 0x040fe40002fa1670 */
[----:B------:R-:W-:Y:S02]  /*aa50*/  ISETP.LT.OR P2, PT, R106, 0x69, P2 ;  /* 0x000000696a00780c */ /* 0x000fe40001741670 */
[----:B------:R-:W-:Y:S02]  /*aa60*/  FSEL R90, R90, -INF , !P5 ;  /* 0xff8000005a5a7808 */ /* 0x000fe40006800000 */
[----:B------:R-:W-:Y:S02]  /*aa70*/  FSEL R46, R46, -INF , !P2 ;  /* 0xff8000002e2e7808 */ /* 0x000fe40005000000 */
[C---:B------:R-:W-:Y:S02]  /*aa80*/  LOP3.LUT P2, RZ, R22.reuse, 0x10, RZ, 0xc0, !PT ;  /* 0x0000001016ff7812 */ /* 0x040fe4000784c0ff */
[----:B------:R-:W-:-:S02]  /*aa90*/  LOP3.LUT P5, RZ, R22, 0x2000000, RZ, 0xc0, !PT ;  /* 0x0200000016ff7812 */ /* 0x000fc400078ac0ff */
[C---:B------:R-:W-:Y:S02]  /*aaa0*/  ISETP.GT.AND P2, PT, R20.reuse, 0x69, !P2 ;  /* 0x000000691400780c */ /* 0x040fe40005744270 */
[----:B------:R-:W-:Y:S02]  /*aab0*/  ISETP.GT.AND P4, PT, R20, 0x98, !P4 ;  /* 0x000000981400780c */ /* 0x000fe40006784270 */
[C---:B------:R-:W-:Y:S02]  /*aac0*/  ISETP.LT.OR P2, PT, R106.reuse, 0x6a, P2 ;  /* 0x0000006a6a00780c */ /* 0x040fe40001741670 */
[----:B------:R-:W-:Y:S02]  /*aad0*/  ISETP.LT.OR P4, PT, R106, 0x99, P4 ;  /* 0x000000996a00780c */ /* 0x000fe40002781670 */
[----:B------:R-:W-:Y:S02]  /*aae0*/  FSEL R47, R47, -INF , !P2 ;  /* 0xff8000002f2f7808 */ /* 0x000fe40005000000 */
[----:B------:R-:W-:-:S02]  /*aaf0*/  LOP3.LUT P2, RZ, R22, 0x8, RZ, 0xc0, !PT ;  /* 0x0000000816ff7812 */ /* 0x000fc4000784c0ff */
[----:B0-----:R-:W-:Y:S02]  /*ab00*/  FMNMX.FTZ R14, R0, R3, !PT ;  /* 0x00000003000e7209 */ /* 0x001fe40007810000 */
[----:B------:R-:W-:-:S03]  /*ab10*/  ISETP.GT.AND P2, PT, R20, 0x70, !P2 ;  /* 0x000000701400780c */ /* 0x000fc60005744270 */
[----:B------:R-:W0:Y:S01]  /*ab20*/  SHFL.BFLY PT, R3, R14, 0x1, 0x1f ;  /* 0x0c201f000e037f89 */ /* 0x000e2200000e0000 */
[----:B------:R-:W-:-:S04]  /*ab30*/  ISETP.LT.OR P2, PT, R106, 0x71, P2 ;  /* 0x000000716a00780c */ /* 0x000fc80001741670 */
[----:B------:R-:W-:Y:S02]  /*ab40*/  FSEL R50, R50, -INF , !P2 ;  /* 0xff80000032327808 */ /* 0x000fe40005000000 */
[----:B------:R-:W-:-:S04]  /*ab50*/  LOP3.LUT P2, RZ, R22, 0x4, RZ, 0xc0, !PT ;  /* 0x0000000416ff7812 */ /* 0x000fc8000784c0ff */
[----:B------:R-:W-:-:S04]  /*ab60*/  ISETP.GT.AND P2, PT, R20, 0x71, !P2 ;  /* 0x000000711400780c */ /* 0x000fc80005744270 */
[----:B------:R-:W-:-:S04]  /*ab70*/  ISETP.LT.OR P2, PT, R106, 0x72, P2 ;  /* 0x000000726a00780c */ /* 0x000fc80001741670 */
[----:B------:R-:W-:Y:S02]  /*ab80*/  FSEL R51, R51, -INF , !P2 ;  /* 0xff80000033337808 */ /* 0x000fe40005000000 */
[----:B------:R-:W-:Y:S02]  /*ab90*/  LOP3.LUT P2, RZ, R22, 0x2, RZ, 0xc0, !PT ;  /* 0x0000000216ff7812 */ /* 0x000fe4000784c0ff */
[----:B0-----:R-:W-:Y:S02]  /*aba0*/  FMNMX.FTZ R3, R14, R3, !PT ;  /* 0x000000030e037209 */ /* 0x001fe40007810000 */
[----:B------:R-:W-:-:S03]  /*abb0*/  ISETP.GT.AND P2, PT, R20, 0x78, !P2 ;  /* 0x000000781400780c */ /* 0x000fc60005744270 */
[----:B------:R-:W-:Y:S01]  /*abc0*/  FFMA.FTZ R8, R2, R3, -8 ;  /* 0xc100000002087423 */ /* 0x000fe20000010003 */
[----:B------:R-:W-:-:S04]  /*abd0*/  ISETP.LT.OR P2, PT, R106, 0x79, P2 ;  /* 0x000000796a00780c */ /* 0x000fc80001741670 */
[----:B------:R-:W-:Y:S02]  /*abe0*/  FSEL R54, R54, -INF , !P2 ;  /* 0xff80000036367808 */ /* 0x000fe40005000000 */
[----:B------:R-:W-:Y:S02]  /*abf0*/  ISETP.GT.AND P2, PT, R20, 0x79, !P3 ;  /* 0x000000791400780c */ /* 0x000fe40005f44270 */
[----:B------:R-:W-:Y:S02]  /*ac00*/  LOP3.LUT P3, RZ, R22, 0x1000000, RZ, 0xc0, !PT ;  /* 0x0100000016ff7812 */ /* 0x000fe4000786c0ff */
        /* <DEDUP_REMOVED lines=34> */
[----:B------:R-:W-:-:S04]  /*ae30*/  ISETP.GT.AND P2, PT, R20, 0x81, !P5 ;  /* 0x000000811400780c */ /* 0x000fc80006f44270 */
        /* <DEDUP_REMOVED lines=10> */
[----:B------:R-:W-:-:S04]  /*aee0*/  FSETP.NEU.FTZ.AND P2, PT, R3, -INF , PT ;  /* 0xff8000000300780b */ /* 0x000fc80003f5d000 */
[----:B------:R-:W-:Y:S02]  /*aef0*/  FSEL R8, R8, RZ, P2 ;  /* 0x000000ff08087208 */ /* 0x000fe40001000000 */
[----:B------:R-:W-:Y:S02]  /*af00*/  ISETP.GT.AND P2, PT, R20, 0x90, !P6 ;  /* 0x000000901400780c */ /* 0x000fe40007744270 */
[----:B------:R-:W-:Y:S01]  /*af10*/  LOP3.LUT P6, RZ, R22, 0x10000000, RZ, 0xc0, !PT ;  /* 0x1000000016ff7812 */ /* 0x000fe200078cc0ff */
[----:B------:R-:W-:-:S01]  /*af20*/  FFMA.FTZ R14, R2, R107, -R8 ;  /* 0x0000006b020e7223 */ /* 0x000fc20000010808 */
[----:B------:R-:W-:Y:S01]  /*af30*/  FMNMX.FTZ R107, R90, R91, !PT ;  /* 0x0000005b5a6b7209 */ /* 0x000fe20007810000 */
[----:B------:R-:W-:-:S01]  /*af40*/  FFMA.FTZ R58, R2, R41, -R8 ;  /* 0x00000029023a7223 */ /* 0x000fc20000010808 */
[----:B------:R-:W-:Y:S01]  /*af50*/  ISETP.LT.OR P2, PT, R106, 0x91, P2 ;  /* 0x000000916a00780c */ /* 0x000fe20001741670 */
[----:B------:R-:W-:-:S01]  /*af60*/  FFMA.FTZ R24, R2, R109, -R8 ;  /* 0x0000006d02187223 */ /* 0x000fc20000010808 */
[----:B------:R-:W-:Y:S01]  /*af70*/  FMNMX.FTZ R0, R94, R107, !PT ;  /* 0x0000006b5e007209 */ /* 0x000fe20007810000 */
[----:B------:R-:W-:-:S01]  /*af80*/  FFMA.FTZ R28, R2, R111, -R8 ;  /* 0x0000006f021c7223 */ /* 0x000fc20000010808 */
[----:B------:R-:W-:Y:S01]  /*af90*/  FSEL R34, R34, -INF , !P2 ;  /* 0xff80000022227808 */ /* 0x000fe20005000000 */
[----:B------:R-:W-:-:S01]  /*afa0*/  FFMA.FTZ R12, R2, R88, -R8 ;  /* 0x00000058020c7223 */ /* 0x000fc20000010808 */
[----:B------:R-:W-:Y:S01]  /*afb0*/  FMNMX.FTZ R107, R95, R0, !PT ;  /* 0x000000005f6b7209 */ /* 0x000fe20007810000 */
[----:B------:R-:W-:-:S01]  /*afc0*/  FFMA.FTZ R89, R2, R89, -R8 ;  /* 0x0000005902597223 */ /* 0x000fc20000010808 */
[----:B------:R-:W-:Y:S01]  /*afd0*/  ISETP.GT.AND P2, PT, R20, 0x91, !P3 ;  /* 0x000000911400780c */ /* 0x000fe20005f44270 */
[----:B------:R-:W-:-:S01]  /*afe0*/  FFMA.FTZ R93, R2, R93, -R8 ;  /* 0x0000005d025d7223 */ /* 0x000fc20000010808 */
[----:B------:R-:W-:Y:S01]  /*aff0*/  FMNMX.FTZ R0, R98, R107, !PT ;  /* 0x0000006b62007209 */ /* 0x000fe20007810000 */
[----:B------:R-:W-:Y:S01]  /*b000*/  MUFU.EX2 R12, R12 ;  /* 0x0000000c000c7308 */ /* 0x000fe20000000800 */
[----:B------:R-:W-:Y:S01]  /*b010*/  ISETP.LT.OR P2, PT, R106, 0x92, P2 ;  /* 0x000000926a00780c */ /* 0x000fe20001741670 */
[C-C-:B------:R-:W-:Y:S01]  /*b020*/  FFMA.FTZ R97, R2.reuse, R97, -R8.reuse ;  /* 0x0000006102617223 */ /* 0x140fe20000010808 */
[----:B------:R-:W-:Y:S01]  /*b030*/  FMNMX.FTZ R107, R99, R0, !PT ;  /* 0x00000000636b7209 */ /* 0x000fe20007810000 */
[--C-:B------:R-:W-:Y:S01]  /*b040*/  FFMA.FTZ R101, R2, R101, -R8.reuse ;  /* 0x0000006502657223 */ /* 0x100fe20000010808 */
[----:B------:R-:W-:Y:S01]  /*b050*/  ISETP.GT.AND P3, PT, R20, 0x99, !P6 ;  /* 0x000000991400780c */ /* 0x000fe20007764270 */
[--C-:B------:R-:W-:Y:S01]  /*b060*/  FFMA.FTZ R32, R2, R113, -R8.reuse ;  /* 0x0000007102207223 */ /* 0x100fe20000010808 */
[----:B------:R-:W-:Y:S01]  /*b070*/  FMNMX.FTZ R0, R102, R107, !PT ;  /* 0x0000006b66007209 */ /* 0x000fe20007810000 */
[----:B------:R-:W-:Y:S01]  /*b080*/  MUFU.EX2 R89, R89 ;  /* 0x0000005900597308 */ /* 0x000fe20000000800 */
[----:B------:R-:W-:Y:S01]  /*b090*/  FSEL R35, R35, -INF , !P2 ;  /* 0xff80000023237808 */ /* 0x000fe20005000000 */
[C-C-:B------:R-:W-:Y:S01]  /*b0a0*/  FFMA.FTZ R73, R2.reuse, R73, -R8.reuse ;  /* 0x0000004902497223 */ /* 0x140fe20000010808 */
[----:B------:R-:W-:Y:S01]  /*b0b0*/  FMNMX.FTZ R0, R103, R0, !PT ;  /* 0x0000000067007209 */ /* 0x000fe20007810000 */
[--C-:B------:R-:W-:Y:S01]  /*b0c0*/  FFMA.FTZ R36, R2, R115, -R8.reuse ;  /* 0x0000007302247223 */ /* 0x100fe20000010808 */
[----:B------:R-:W-:Y:S01]  /*b0d0*/  ISETP.LT.OR P3, PT, R106, 0x9a, P3 ;  /* 0x0000009a6a00780c */ /* 0x000fe20001f61670 */
[--C-:B------:R-:W-:Y:S01]  /*b0e0*/  FFMA.FTZ R77, R2, R77, -R8.reuse ;  /* 0x0000004d024d7223 */ /* 0x100fe20000010808 */
[----:B------:R-:W-:Y:S01]  /*b0f0*/  FMNMX.FTZ R0, R13, R0, !PT ;  /* 0x000000000d007209 */ /* 0x000fe20007810000 */
[----:B------:R-:W-:Y:S01]  /*b100*/  MUFU.EX2 R14, R14 ;  /* 0x0000000e000e7308 */ /* 0x000fe20000000800 */
[----:B------:R-:W-:Y:S01]  /*b110*/  FSEL R41, R38, -INF , !P4 ;  /* 0xff80000026297808 */ /* 0x000fe20006000000 */
[C-C-:B------:R-:W-:Y:S01]  /*b120*/  FFMA.FTZ R40, R2.reuse, R117, -R8.reuse ;  /* 0x0000007502287223 */ /* 0x140fe20000010808 */
[----:B------:R-:W-:Y:S01]  /*b130*/  FMNMX.FTZ R0, R75, R0, !PT ;  /* 0x000000004b007209 */ /* 0x000fe20007810000 */
[C-C-:B------:R-:W-:Y:S01]  /*b140*/  FFMA.FTZ R81, R2.reuse, R81, -R8.reuse ;  /* 0x0000005102517223 */ /* 0x140fe20000010808 */
[----:B------:R-:W-:Y:S01]  /*b150*/  FSEL R39, R39, -INF , !P3 ;  /* 0xff80000027277808 */ /* 0x000fe20005800000 */
        /* <DEDUP_REMOVED lines=30> */
[----:B------:R-:W-:Y:S01]  /*b340*/  FFMA.FTZ R33, R2, R33, -R8 ;  /* 0x0000002102217223 */ /* 0x000fe20000010808 */
[----:B------:R-:W0:Y:S01]  /*b350*/  MUFU.EX2 R93, R93 ;  /* 0x0000005d005d7308 */ /* 0x000e220000000800 */
[----:B------:R-:W-:-:S02]  /*b360*/  ISETP.NE.AND P6, PT, R110, 0x1, PT ;  /* 0x000000016e00780c */ /* 0x000fc40003fc5270 */
[----:B------:R-:W-:-:S04]  /*b370*/  FMNMX.FTZ R0, R149, R0, !PT ;  /* 0x0000000095007209 */ /* 0x000fc80007810000 */
        /* <DEDUP_REMOVED lines=12> */
[----:B------:R-:W0:Y:S03]  /*b440*/  MUFU.EX2 R101, R101 ;  /* 0x0000006500657308 */ /* 0x000e260000000800 */
        /* <DEDUP_REMOVED lines=24> */
[----:B------:R-:W-:Y:S04]  /*b5d0*/  MUFU.EX2 R42, R42 ;  /* 0x0000002a002a7308 */ /* 0x000fe80000000800 */
[----:B------:R-:W0:Y:S04]  /*b5e0*/  SHFL.BFLY PT, R109, R0, 0x2, 0x1f ;  /* 0x0c401f00006d7f89 */ /* 0x000e2800000e0000 */
[----:B------:R-:W1:Y:S08]  /*b5f0*/  MUFU.EX2 R85, R85 ;  /* 0x0000005500557308 */ /* 0x000e700000000800 */
[----:B------:R-:W-:Y:S08]  /*b600*/  MUFU.EX2 R44, R44 ;  /* 0x0000002c002c7308 */ /* 0x000ff00000000800 */
[----:B------:R-:W-:Y:S01]  /*b610*/  MUFU.EX2 R57, R57 ;  /* 0x0000003900397308 */ /* 0x000fe20000000800 */
[----:B-1----:R-:W-:-:S02]  /*b620*/  F2FP.SATFINITE.E4M3.F32.PACK_AB_MERGE_C R150, R85, R42, RZ ;  /* 0x0000002a5596723e */ /* 0x002fc400048070ff */
[----:B0-----:R-:W-:Y:S01]  /*b630*/  FMNMX.FTZ R68, R0, R109, !PT ;  /* 0x0000006d00447209 */ /* 0x001fe20007810000 */
[----:B------:R-:W-:-:S01]  /*b640*/  FFMA.FTZ R109, R2, R143, -R8 ;  /* 0x0000008f026d7223 */ /* 0x000fc20000010808 */
[----:B------:R-:W-:Y:S01]  /*b650*/  FFMA.FTZ R8, R2, R37, -R8 ;  /* 0x0000002502087223 */ /* 0x000fe20000010808 */
[----:B------:R-:W-:Y:S02]  /*b660*/  F2FP.SATFINITE.E4M3.F32.PACK_AB_MERGE_C R150, R81, R40, R150 ;  /* 0x000000285196723e */ /* 0x000fe40004807096 */
[----:B------:R-:W-:Y:S01]  /*b670*/  MUFU.EX2 R48, R48 ;  /* 0x0000003000307308 */ /* 0x000fe20000000800 */
[----:B------:R-:W0:Y:S07]  /*b680*/  SHFL.BFLY PT, R111, R68, 0x1, 0x1f ;  /* 0x0c201f00446f7f89 */ /* 0x000e2e00000e0000 */
[----:B------:R-:W1:Y:S08]  /*b690*/  MUFU.EX2 R61, R61 ;  /* 0x0000003d003d7308 */ /* 0x000e700000000800 */
[----:B------:R-:W-:Y:S08]  /*b6a0*/  MUFU.EX2 R56, R56 ;  /* 0x0000003800387308 */ /* 0x000ff00000000800 */
[----:B------:R-:W-:Y:S01]  /*b6b0*/  MUFU.EX2 R69, R69 ;  /* 0x0000004500457308 */ /* 0x000fe20000000800 */
[----:B0-----:R-:W-:-:S02]  /*b6c0*/  FMNMX.FTZ R0, R68, R111, !PT ;  /* 0x0000006f44007209 */ /* 0x001fc40007810000 */
[----:B-1----:R-:W-:Y:S02]  /*b6d0*/  F2FP.SATFINITE.E4M3.F32.PACK_AB_MERGE_C R144, R61, R48, RZ ;  /* 0x000000303d90723e */ /* 0x002fe400048070ff */
[----:B------:R-:W-:Y:S01]  /*b6e0*/  FSETP.NEU.FTZ.AND P2, PT, R0, -INF , PT ;  /* 0xff8000000000780b */ /* 0x000fe20003f5d000 */
[----:B------:R-:W-:Y:S01]  /*b6f0*/  FFMA.FTZ R68, R2, R0, -8 ;  /* 0xc100000002447423 */ /* 0x000fe20000010000 */
[----:B------:R-:W-:Y:S01]  /*b700*/  F2FP.SATFINITE.E4M3.F32.PACK_AB_MERGE_C R144, R57, R44, R144 ;  /* 0x0000002c3990723e */ /* 0x000fe20004807090 */
[----:B------:R-:W-:Y:S03]  /*b710*/  MUFU.EX2 R52, R52 ;  /* 0x0000003400347308 */ /* 0x000fe60000000800 */
[----:B------:R-:W-:-:S05]  /*b720*/  FSEL R37, R68, RZ, P2 ;  /* 0x000000ff44257208 */ /* 0x000fca0001000000 */
[C-C-:B------:R-:W-:Y:S01]  /*b730*/  FFMA.FTZ R68, R2.reuse, R90, -R37.reuse ;  /* 0x0000005a02447223 */ /* 0x140fe20000010825 */
[----:B------:R-:W-:-:S01]  /*b740*/  FFMA.FTZ R91, R2, R91, -R37 ;  /* 0x0000005b025b7223 */ /* 0x000fc20000010825 */
[C-C-:B------:R-:W-:Y:S01]  /*b750*/  FFMA.FTZ R70, R2.reuse, R94, -R37.reuse ;  /* 0x0000005e02467223 */ /* 0x140fe20000010825 */
[----:B------:R-:W-:-:S01]  /*b760*/  FFMA.FTZ R88, R2, R67, -R37 ;  /* 0x0000004302587223 */ /* 0x000fc20000010825 */
[----:B------:R-:W-:Y:S01]  /*b770*/  FADD.FTZ R67, R12, R89 ;  /* 0x000000590c437221 */ /* 0x000fe20000010000 */
[----:B------:R-:W-:-:S01]  /*b780*/  FFMA.FTZ R95, R2, R95, -R37 ;  /* 0x0000005f025f7223 */ /* 0x000fc20000010825 */
[----:B------:R-:W-:Y:S01]  /*b790*/  MUFU.EX2 R68, R68 ;  /* 0x0000004400447308 */ /* 0x000fe20000000800 */
[----:B------:R-:W-:-:S01]  /*b7a0*/  FFMA.FTZ R72, R2, R98, -R37 ;  /* 0x0000006202487223 */ /* 0x000fc20000010825 */
[----:B------:R-:W-:Y:S01]  /*b7b0*/  FADD.FTZ R90, R14, R67 ;  /* 0x000000430e5a7221 */ /* 0x000fe20000010000 */
[----:B------:R-:W-:-:S01]  /*b7c0*/  FFMA.FTZ R80, R2, R83, -R37 ;  /* 0x0000005302507223 */ /* 0x000fc20000010825 */
[C-C-:B------:R-:W-:Y:S01]  /*b7d0*/  FFMA.FTZ R99, R2.reuse, R99, -R37.reuse ;  /* 0x0000006302637223 */ /* 0x140fe20000010825 */
[----:B------:R-:W-:-:S01]  /*b7e0*/  FFMA.FTZ R74, R2, R102, -R37 ;  /* 0x00000066024a7223 */ /* 0x000fc20000010825 */
[----:B------:R-:W-:Y:S01]  /*b7f0*/  FADD.FTZ R83, R93, R90 ;  /* 0x0000005a5d537221 */ /* 0x000fe20000010000 */
[----:B------:R-:W-:-:S01]  /*b800*/  FFMA.FTZ R90, R2, R71, -R37 ;  /* 0x00000047025a7223 */ /* 0x000fc20000010825 */
[----:B------:R-:W0:Y:S01]  /*b810*/  MUFU.EX2 R91, R91 ;  /* 0x0000005b005b7308 */ /* 0x000e220000000800 */
[----:B------:R-:W-:-:S01]  /*b820*/  FFMA.FTZ R103, R2, R103, -R37 ;  /* 0x0000006702677223 */ /* 0x000fc20000010825 */
[----:B------:R-:W-:Y:S01]  /*b830*/  FADD.FTZ R92, R24, R83 ;  /* 0x00000053185c7221 */ /* 0x000fe20000010000 */
[----:B------:R-:W-:-:S01]  /*b840*/  FFMA.FTZ R13, R2, R13, -R37 ;  /* 0x0000000d020d7223 */ /* 0x000fc20000010825 */
[C-C-:B------:R-:W-:Y:S01]  /*b850*/  FFMA.FTZ R82, R2.reuse, R87, -R37.reuse ;  /* 0x0000005702527223 */ /* 0x140fe20000010825 */
[----:B------:R-:W-:-:S01]  /*b860*/  FFMA.FTZ R76, R2, R75, -R37 ;  /* 0x0000004b024c7223 */ /* 0x000fc20000010825 */
[----:B------:R-:W-:Y:S01]  /*b870*/  FADD.FTZ R83, R97, R92 ;  /* 0x0000005c61537221 */ /* 0x000fe20000010000 */
[----:B------:R-:W-:-:S01]  /*b880*/  FFMA.FTZ R15, R2, R15, -R37 ;  /* 0x0000000f020f7223 */ /* 0x000fc20000010825 */
[----:B------:R-:W1:Y:S01]  /*b890*/  MUFU.EX2 R70, R70 ;  /* 0x0000004600467308 */ /* 0x000e620000000800 */
[----:B------:R-:W-:-:S01]  /*b8a0*/  FFMA.FTZ R78, R2, R79, -R37 ;  /* 0x0000004f024e7223 */ /* 0x000fc20000010825 */
[----:B------:R-:W-:Y:S01]  /*b8b0*/  FADD.FTZ R94, R28, R83 ;  /* 0x000000531c5e7221 */ /* 0x000fe20000010000 */
[----:B------:R-:W-:-:S01]  /*b8c0*/  FFMA.FTZ R21, R2, R21, -R37 ;  /* 0x0000001502157223 */ /* 0x000fc20000010825 */
[C-C-:B------:R-:W-:Y:S01]  /*b8d0*/  FFMA.FTZ R43, R2.reuse, R43, -R37.reuse ;  /* 0x0000002b022b7223 */ /* 0x140fe20000010825 */
[----:B------:R-:W-:-:S01]  /*b8e0*/  FFMA.FTZ R75, R2, R145, -R37 ;  /* 0x00000091024b7223 */ /* 0x000fc20000010825 */
[----:B------:R-:W-:Y:S01]  /*b8f0*/  FADD.FTZ R87, R101, R94 ;  /* 0x0000005e65577221 */ /* 0x000fe20000010000 */
[----:B------:R-:W-:-:S01]  /*b900*/  FFMA.FTZ R79, R2, R147, -R37 ;  /* 0x00000093024f7223 */ /* 0x000fc20000010825 */
[----:B------:R-:W2:Y:S01]  /*b910*/  MUFU.EX2 R95, R95 ;  /* 0x0000005f005f7308 */ /* 0x000ea20000000800 */
[----:B0-----:R-:W-:-:S01]  /*b920*/  FADD.FTZ R71, R68, R91 ;  /* 0x0000005b44477221 */ /* 0x001fc20000010000 */
[----:B------:R-:W-:Y:S01]  /*b930*/  FADD.FTZ R94, R32, R87 ;  /* 0x00000057205e7221 */ /* 0x000fe20000010000 */
[----:B------:R-:W-:-:S01]  /*b940*/  FFMA.FTZ R84, R2, R59, -R37 ;  /* 0x0000003b02547223 */ /* 0x000fc20000010825 */
[C-C-:B------:R-:W-:Y:S01]  /*b950*/  FFMA.FTZ R59, R2.reuse, R149, -R37.reuse ;  /* 0x00000095023b7223 */ /* 0x140fe20000010825 */
[----:B------:R-:W-:-:S01]  /*b960*/  FFMA.FTZ R86, R2, R63, -R37 ;  /* 0x0000003f02567223 */ /* 0x000fc20000010825 */
[----:B------:R-:W-:Y:S01]  /*b970*/  FADD.FTZ R87, R73, R94 ;  /* 0x0000005e49577221 */ /* 0x000fe20000010000 */
[----:B------:R-:W-:-:S01]  /*b980*/  FFMA.FTZ R63, R2, R151, -R37 ;  /* 0x00000097023f7223 */ /* 0x000fc20000010825 */
[----:B------:R-:W0:Y:S01]  /*b990*/  MUFU.EX2 R72, R72 ;  /* 0x0000004800487308 */ /* 0x000e220000000800 */
[----:B-1----:R-:W-:-:S01]  /*b9a0*/  FADD.FTZ R92, R70, R71 ;  /* 0x00000047465c7221 */ /* 0x002fc20000010000 */
[----:B------:R-:W-:Y:S01]  /*b9b0*/  FADD.FTZ R94, R36, R87 ;  /* 0x00000057245e7221 */ /* 0x000fe20000010000 */
[----:B------:R-:W-:-:S01]  /*b9c0*/  FFMA.FTZ R67, R2, R153, -R37 ;  /* 0x0000009902437223 */ /* 0x000fc20000010825 */
[C-C-:B------:R-:W-:Y:S01]  /*b9d0*/  FFMA.FTZ R71, R2.reuse, R155, -R37.reuse ;  /* 0x0000009b02477223 */ /* 0x140fe20000010825 */
[----:B------:R-:W-:Y:S01]  /*b9e0*/  F2FP.SATFINITE.E4M3.F32.PACK_AB_MERGE_C R146, R69, R56, RZ ;  /* 0x000000384592723e */ /* 0x000fe200048070ff */
[C-C-:B------:R-:W-:Y:S01]  /*b9f0*/  FFMA.FTZ R28, R2.reuse, R46, -R37.reuse ;  /* 0x0000002e021c7223 */ /* 0x140fe20000010825 */
[----:B------:R-:W-:-:S01]  /*ba00*/  FFMA.FTZ R26, R2, R26, -R37 ;  /* 0x0000001a021a7223 */ /* 0x000fc20000010825 */
[----:B------:R-:W1:Y:S01]  /*ba10*/  MUFU.EX2 R99, R99 ;  /* 0x0000006300637308 */ /* 0x000e620000000800 */
[----:B--2---:R-:W-:-:S01]  /*ba20*/  FADD.FTZ R83, R95, R92 ;  /* 0x0000005c5f537221 */ /* 0x004fc20000010000 */
[C-C-:B------:R-:W-:Y:S01]  /*ba30*/  FFMA.FTZ R27, R2.reuse, R27, -R37.reuse ;  /* 0x0000001b021b7223 */ /* 0x140fe20000010825 */
[----:B------:R-:W-:-:S01]  /*ba40*/  FFMA.FTZ R30, R2, R30, -R37 ;  /* 0x0000001e021e7223 */ /* 0x000fc20000010825 */
[C-C-:B------:R-:W-:Y:S01]  /*ba50*/  FFMA.FTZ R31, R2.reuse, R31, -R37.reuse ;  /* 0x0000001f021f7223 */ /* 0x140fe20000010825 */
[----:B------:R-:W-:-:S01]  /*ba60*/  FFMA.FTZ R34, R2, R34, -R37 ;  /* 0x0000002202227223 */ /* 0x000fc20000010825 */
[C-C-:B------:R-:W-:Y:S01]  /*ba70*/  FFMA.FTZ R35, R2.reuse, R35, -R37.reuse ;  /* 0x0000002302237223 */ /* 0x140fe20000010825 */
[----:B------:R-:W-:-:S01]  /*ba80*/  FFMA.FTZ R41, R2, R41, -R37 ;  /* 0x0000002902297223 */ /* 0x000fc20000010825 */
[----:B------:R-:W2:Y:S01]  /*ba90*/  MUFU.EX2 R74, R74 ;  /* 0x0000004a004a7308 */ /* 0x000ea20000000800 */
[----:B0-----:R-:W-:-:S01]  /*baa0*/  FADD.FTZ R92, R72, R83 ;  /* 0x00000053485c7221 */ /* 0x001fc20000010000 */
[----:B------:R-:W-:-:S04]  /*bab0*/  F2FP.SATFINITE.E4M3.F32.PACK_AB_MERGE_C R70, R95, R70, RZ ;  /* 0x000000465f46723e */ /* 0x000fc800048070ff */
[----:B------:R-:W-:Y:S02]  /*bac0*/  F2FP.SATFINITE.E4M3.F32.PACK_AB_MERGE_C R153, R91, R68, R70 ;  /* 0x000000445b99723e */ /* 0x000fe40004807046 */
        /* <DEDUP_REMOVED lines=14> */
[----:B------:R-:W2:Y:S08]  /*bbb0*/  MUFU.EX2 R21, R21 ;  /* 0x0000001500157308 */ /* 0x000eb00000000800 */
[----:B------:R3:W-:Y:S08]  /*bbc0*/  MUFU.EX2 R14, R43 ;  /* 0x0000002b000e7308 */ /* 0x0007f00000000800 */
[----:B------:R-:W4:Y:S01]  /*bbd0*/  MUFU.EX2 R80, R80 ;  /* 0x0000005000507308 */ /* 0x000f220000000800 */
[----:B---3--:R-:W-:-:S01]  /*bbe0*/  FFMA.FTZ R43, R2, R47, -R37 ;  /* 0x0000002f022b7223 */ /* 0x008fc20000010825 */
[----:B------:R-:W-:-:S04]  /*bbf0*/  FADD.FTZ R47, R81, R36 ;  /* 0x00000024512f7221 */ /* 0x000fc80000010000 */
[----:B------:R-:W-:Y:S01]  /*bc00*/  FADD.FTZ R24, R42, R47 ;  /* 0x0000002f2a187221 */ /* 0x000fe20000010000 */
[----:B0-----:R-:W-:-:S01]  /*bc10*/  FADD.FTZ R47, R15, R12 ;  /* 0x0000000c0f2f7221 */ /* 0x001fc20000010000 */
[----:B------:R-:W0:Y:S01]  /*bc20*/  MUFU.EX2 R75, R75 ;  /* 0x0000004b004b7308 */ /* 0x000e220000000800 */
[----:B------:R-:W-:-:S01]  /*bc30*/  FFMA.FTZ R12, R2, R50, -R37 ;  /* 0x00000032020c7223 */ /* 0x000fc20000010825 */
[----:B------:R-:W-:Y:S01]  /*bc40*/  FADD.FTZ R85, R85, R24 ;  /* 0x0000001855557221 */ /* 0x000fe20000010000 */
[----:B-1----:R-:W-:-:S01]  /*bc50*/  FADD.FTZ R24, R78, R47 ;  /* 0x0000002f4e187221 */ /* 0x002fc20000010000 */
[----:B------:R-:W-:Y:S01]  /*bc60*/  FFMA.FTZ R47, R2, R51, -R37 ;  /* 0x00000033022f7223 */ /* 0x000fe20000010825 */
[----:B------:R-:W-:Y:S01]  /*bc70*/  F2FP.SATFINITE.E4M3.F32.PACK_AB_MERGE_C R78, R78, R15, RZ ;  /* 0x0000000f4e4e723e */ /* 0x000fe200048070ff */
[----:B------:R-:W-:Y:S01]  /*bc80*/  FADD.FTZ R32, R44, R85 ;  /* 0x000000552c207221 */ /* 0x000fe20000010000 */
[----:B--2---:R-:W-:-:S01]  /*bc90*/  FADD.FTZ R73, R21, R24 ;  /* 0x0000001815497221 */ /* 0x004fc20000010000 */
[----:B------:R-:W1:Y:S01]  /*bca0*/  MUFU.EX2 R82, R82 ;  /* 0x0000005200527308 */ /* 0x000e620000000800 */
[----:B------:R-:W-:Y:S01]  /*bcb0*/  F2FP.SATFINITE.E4M3.F32.PACK_AB_MERGE_C R149, R76, R13, R78 ;  /* 0x0000000d4c95723e */ /* 0x000fe2000480704e */
[----:B------:R-:W-:Y:S01]  /*bcc0*/  FADD.FTZ R51, R57, R32 ;  /* 0x0000002039337221 */ /* 0x000fe20000010000 */
[----:B----4-:R-:W-:-:S03]  /*bcd0*/  FADD.FTZ R24, R80, R73 ;  /* 0x0000004950187221 */ /* 0x010fc60000010000 */
[----:B------:R-:W-:Y:S02]  /*bce0*/  FADD.FTZ R48, R48, R51 ;  /* 0x0000003330307221 */ /* 0x000fe40000010000 */
[----:B------:R-:W2:Y:S01]  /*bcf0*/  MUFU.EX2 R79, R79 ;  /* 0x0000004f004f7308 */ /* 0x000ea20000000800 */
[----:B0-----:R-:W-:-:S01]  /*bd00*/  FADD.FTZ R51, R75, R24 ;  /* 0x000000184b337221 */ /* 0x001fc20000010000 */
[----:B------:R-:W-:Y:S01]  /*bd10*/  FADD.FTZ R61, R61, R48 ;  /* 0x000000303d3d7221 */ /* 0x000fe20000010000 */
[----:B------:R-:W-:-:S03]  /*bd20*/  FFMA.FTZ R24, R2, R54, -R37 ;  /* 0x0000003602187223 */ /* 0x000fc60000010825 */
[----:B------:R-:W-:Y:S02]  /*bd30*/  FADD.FTZ R36, R52, R61 ;  /* 0x0000003d34247221 */ /* 0x000fe40000010000 */
[----:B------:R-:W0:Y:S01]  /*bd40*/  MUFU.EX2 R84, R84 ;  /* 0x0000005400547308 */ /* 0x000e220000000800 */
[----:B-1----:R-:W-:-:S01]  /*bd50*/  FADD.FTZ R32, R82, R51 ;  /* 0x0000003352207221 */ /* 0x002fc20000010000 */
[C-C-:B------:R-:W-:Y:S01]  /*bd60*/  FFMA.FTZ R51, R2.reuse, R55, -R37.reuse ;  /* 0x0000003702337223 */ /* 0x140fe20000010825 */
[----:B------:R-:W-:-:S01]  /*bd70*/  FFMA.FTZ R37, R2, R39, -R37 ;  /* 0x0000002702257223 */ /* 0x000fc20000010825 */
[----:B------:R-:W-:-:S04]  /*bd80*/  F2FP.SATFINITE.E4M3.F32.PACK_AB_MERGE_C R75, R82, R75, RZ ;  /* 0x0000004b524b723e */ /* 0x000fc800048070ff */
[----:B------:R-:W1:Y:S01]  /*bd90*/  MUFU.EX2 R59, R59 ;  /* 0x0000003b003b7308 */ /* 0x000e620000000800 */
[----:B--2---:R-:W-:-:S01]  /*bda0*/  FADD.FTZ R57, R79, R32 ;  /* 0x000000204f397221 */ /* 0x004fc20000010000 */
[----:B------:R-:W-:Y:S02]  /*bdb0*/  F2FP.SATFINITE.E4M3.F32.PACK_AB_MERGE_C R151, R80, R21, R75 ;  /* 0x000000155097723e */ /* 0x000fe4000480704b */
[----:B------:R-:W2:Y:S04]  /*bdc0*/  @P6 LDC R21, c[0x0][0x44c] ;  /* 0x00011300ff156b82 */ /* 0x000ea80000000800 */
[----:B------:R-:W3:Y:S01]  /*bdd0*/  MUFU.EX2 R86, R86 ;  /* 0x0000005600567308 */ /* 0x000ee20000000800 */
[----:B0-----:R-:W-:-:S07]  /*bde0*/  FADD.FTZ R32, R84, R57 ;  /* 0x0000003954207221 */ /* 0x001fce0000010000 */
[----:B------:R-:W0:Y:S01]  /*bdf0*/  MUFU.EX2 R65, R65 ;  /* 0x0000004100417308 */ /* 0x000e220000000800 */
[----:B-1----:R-:W-:-:S07]  /*be00*/  FADD.FTZ R55, R59, R32 ;  /* 0x000000203b377221 */ /* 0x002fce0000010000 */
[----:B------:R-:W1:Y:S01]  /*be10*/  MUFU.EX2 R63, R63 ;  /* 0x0000003f003f7308 */ /* 0x000e620000000800 */
[----:B---3--:R-:W-:-:S01]  /*be20*/  FADD.FTZ R32, R86, R55 ;  /* 0x0000003756207221 */ /* 0x008fc20000010000 */
[----:B------:R-:W-:Y:S01]  /*be30*/  F2FP.SATFINITE.E4M3.F32.PACK_AB_MERGE_C R59, R86, R59, RZ ;  /* 0x0000003b563b723e */ /* 0x000fe200048070ff */
[----:B--2---:R-:W-:-:S03]  /*be40*/  @P6 IMAD.HI.U32 R21, R108, R21, RZ ;  /* 0x000000156c156227 */ /* 0x004fc600078e00ff */
[----:B------:R-:W-:Y:S02]  /*be50*/  F2FP.SATFINITE.E4M3.F32.PACK_AB_MERGE_C R145, R84, R79, R59 ;  /* 0x0000004f5491723e */ /* 0x000fe4000480703b */
[----:B------:R-:W2:Y:S01]  /*be60*/  MUFU.EX2 R88, R88 ;  /* 0x0000005800587308 */ /* 0x000ea20000000800 */
[C---:B0-----:R-:W-:Y:S01]  /*be70*/  F2FP.SATFINITE.E4M3.F32.PACK_AB_MERGE_C R146, R65.reuse, R52, R146 ;  /* 0x000000344192723e */ /* 0x041fe20004807092 */
[----:B------:R-:W-:-:S04]  /*be80*/  FADD.FTZ R65, R65, R36 ;  /* 0x0000002441417221 */ /* 0x000fc80000010000 */
[----:B------:R-:W-:Y:S02]  /*be90*/  FADD.FTZ R56, R56, R65 ;  /* 0x0000004138387221 */ /* 0x000fe40000010000 */
[----:B------:R-:W-:Y:S01]  /*bea0*/  MUFU.EX2 R38, R38 ;  /* 0x0000002600267308 */ /* 0x000fe20000000800 */
[----:B-1----:R-:W-:-:S01]  /*beb0*/  FADD.FTZ R39, R63, R32 ;  /* 0x000000203f277221 */ /* 0x002fc20000010000 */
[----:B------:R-:W-:-:S06]  /*bec0*/  FADD.FTZ R69, R69, R56 ;  /* 0x0000003845457221 */ /* 0x000fcc0000010000 */
[----:B------:R-:W0:Y:S01]  /*bed0*/  MUFU.EX2 R45, R45 ;  /* 0x0000002d002d7308 */ /* 0x000e220000000800 */
[----:B--2---:R-:W-:-:S07]  /*bee0*/  FADD.FTZ R32, R88, R39 ;  /* 0x0000002758207221 */ /* 0x004fce0000010000 */
[----:B------:R-:W1:Y:S08]  /*bef0*/  MUFU.EX2 R67, R67 ;  /* 0x0000004300437308 */ /* 0x000e700000000800 */
        /* <DEDUP_REMOVED lines=8> */
[----:B------:R-:W-:Y:S02]  /*bf80*/  FADD.FTZ R107, R107, R32 ;  /* 0x000000206b6b7221 */ /* 0x000fe40000010000 */
[----:B------:R-:W0:Y:S02]  /*bf90*/  @P6 LDC R32, c[0x0][0x450] ;  /* 0x00011400ff206b82 */ /* 0x000e240000000800 */
[----:B------:R-:W-:-:S02]  /*bfa0*/  FADD.FTZ R38, R38, R107 ;  /* 0x0000006b26267221 */ /* 0x000fc40000010000 */
[----:B------:R-:W3:Y:S01]  /*bfb0*/  MUFU.EX2 R28, R28 ;  /* 0x0000001c001c7308 */ /* 0x000ee20000000800 */
[----:B-1----:R-:W-:-:S01]  /*bfc0*/  FADD.FTZ R20, R90, R39 ;  /* 0x000000275a147221 */ /* 0x002fc20000010000 */
[----:B------:R-:W-:Y:S01]  /*bfd0*/  FADD.FTZ R45, R45, R38 ;  /* 0x000000262d2d7221 */ /* 0x000fe20000010000 */
[----:B------:R-:W-:-:S04]  /*bfe0*/  F2FP.SATFINITE.E4M3.F32.PACK_AB_MERGE_C R67, R90, R67, RZ ;  /* 0x000000435a43723e */ /* 0x000fc800048070ff */
[----:B------:R-:W-:Y:S01]  /*bff0*/  F2FP.SATFINITE.E4M3.F32.PACK_AB_MERGE_C R147, R88, R63, R67 ;  /* 0x0000003f5893723e */ /* 0x000fe20004807043 */
[----:B------:R-:W-:Y:S01]  /*c000*/  MUFU.EX2 R60, R60 ;  /* 0x0000003c003c7308 */ /* 0x000fe20000000800 */
[----:B--2---:R-:W-:-:S04]  /*c010*/  FADD.FTZ R15, R71, R20 ;  /* 0x00000014470f7221 */ /* 0x004fc80000010000 */
[----:B------:R-:W-:-:S03]  /*c020*/  FADD.FTZ R15, R14, R15 ;  /* 0x0000000f0e0f7221 */ /* 0x000fc60000010000 */
[----:B------:R-:W1:Y:S01]  /*c030*/  MUFU.EX2 R53, R53 ;  /* 0x0000003500357308 */ /* 0x000e620000000800 */
[----:B---3--:R-:W-:-:S07]  /*c040*/  FADD.FTZ R20, R28, R15 ;  /* 0x0000000f1c147221 */ /* 0x008fce0000010000 */
[----:B------:R-:W2:Y:S08]  /*c050*/  MUFU.EX2 R43, R43 ;  /* 0x0000002b002b7308 */ /* 0x000eb00000000800 */
[----:B------:R-:W-:Y:S01]  /*c060*/  MUFU.EX2 R58, R133 ;  /* 0x00000085003a7308 */ /* 0x000fe20000000800 */
[----:B-1----:R-:W-:-:S07]  /*c070*/  F2FP.SATFINITE.E4M3.F32.PACK_AB_MERGE_C R142, R53, R60, RZ ;  /* 0x0000003c358e723e */ /* 0x002fce00048070ff */
[----:B------:R-:W1:Y:S01]  /*c080*/  MUFU.EX2 R49, R49 ;  /* 0x0000003100317308 */ /* 0x000e620000000800 */
[C---:B--2---:R-:W-:Y:S01]  /*c090*/  F2FP.SATFINITE.E4M3.F32.PACK_AB_MERGE_C R28, R43.reuse, R28, RZ ;  /* 0x0000001c2b1c723e */ /* 0x044fe200048070ff */
[----:B------:R-:W-:-:S03]  /*c0a0*/  FADD.FTZ R43, R43, R20 ;  /* 0x000000142b2b7221 */ /* 0x000fc60000010000 */
[----:B------:R-:W-:-:S03]  /*c0b0*/  F2FP.SATFINITE.E4M3.F32.PACK_AB_MERGE_C R141, R14, R71, R28 ;  /* 0x000000470e8d723e */ /* 0x000fc6000480701c */
[----:B------:R-:W2:Y:S08]  /*c0c0*/  MUFU.EX2 R12, R12 ;  /* 0x0000000c000c7308 */ /* 0x000eb00000000800 */
[----:B------:R-:W3:Y:S01]  /*c0d0*/  MUFU.EX2 R47, R47 ;  /* 0x0000002f002f7308 */ /* 0x000ee20000000800 */
[----:B-1----:R-:W-:Y:S01]  /*c0e0*/  F2FP.SATFINITE.E4M3.F32.PACK_AB_MERGE_C R142, R49, R58, R142 ;  /* 0x0000003a318e723e */ /* 0x002fe2000480708e */
[----:B------:R-:W-:-:S04]  /*c0f0*/  FADD.FTZ R58, R58, R45 ;  /* 0x0000002d3a3a7221 */ /* 0x000fc80000010000 */
[----:B------:R-:W-:Y:S02]  /*c100*/  FADD.FTZ R49, R49, R58 ;  /* 0x0000003a31317221 */ /* 0x000fe40000010000 */
[----:B------:R-:W1:Y:S01]  /*c110*/  MUFU.EX2 R24, R24 ;  /* 0x0000001800187308 */ /* 0x000e620000000800 */
[----:B--2---:R-:W-:-:S01]  /*c120*/  FADD.FTZ R20, R12, R43 ;  /* 0x0000002b0c147221 */ /* 0x004fc20000010000 */
[----:B------:R-:W-:-:S04]  /*c130*/  FADD.FTZ R60, R60, R49 ;  /* 0x000000313c3c7221 */ /* 0x000fc80000010000 */
[----:B------:R-:W-:Y:S02]  /*c140*/  FADD.FTZ R53, R53, R60 ;  /* 0x0000003c35357221 */ /* 0x000fe40000010000 */
[----:B------:R-:W-:Y:S01]  /*c150*/  MUFU.EX2 R64, R64 ;  /* 0x0000004000407308 */ /* 0x000fe20000000800 */
[----:B---3--:R-:W-:-:S07]  /*c160*/  FADD.FTZ R13, R47, R20 ;  /* 0x000000142f0d7221 */ /* 0x008fce0000010000 */
[----:B------:R-:W2:Y:S01]  /*c170*/  MUFU.EX2 R29, R29 ;  /* 0x0000001d001d7308 */ /* 0x000ea20000000800 */
[----:B-1----:R-:W-:-:S07]  /*c180*/  FADD.FTZ R20, R24, R13 ;  /* 0x0000000d18147221 */ /* 0x002fce0000010000 */
[----:B------:R-:W1:Y:S08]  /*c190*/  MUFU.EX2 R51, R51 ;  /* 0x0000003300337308 */ /* 0x000e700000000800 */
[----:B------:R-:W-:Y:S01]  /*c1a0*/  MUFU.EX2 R62, R62 ;  /* 0x0000003e003e7308 */ /* 0x000fe20000000800 */
[----:B--2---:R-:W-:-:S07]  /*c1b0*/  F2FP.SATFINITE.E4M3.F32.PACK_AB_MERGE_C R13, R29, R64, RZ ;  /* 0x000000401d0d723e */ /* 0x004fce00048070ff */
[----:B------:R-:W2:Y:S01]  /*c1c0*/  MUFU.EX2 R25, R25 ;  /* 0x0000001900197308 */ /* 0x000ea20000000800 */
[C---:B-1----:R-:W-:Y:S01]  /*c1d0*/  F2FP.SATFINITE.E4M3.F32.PACK_AB_MERGE_C R15, R51.reuse, R24, RZ ;  /* 0x00000018330f723e */ /* 0x042fe200048070ff */
[----:B------:R-:W-:-:S03]  /*c1e0*/  FADD.FTZ R51, R51, R20 ;  /* 0x0000001433337221 */ /* 0x000fc60000010000 */
[----:B------:R-:W-:Y:S01]  /*c1f0*/  F2FP.SATFINITE.E4M3.F32.PACK_AB_MERGE_C R143, R47, R12, R15 ;  /* 0x0000000c2f8f723e */ /* 0x000fe2000480700f */
[----:B------:R-:W-:Y:S01]  /*c200*/  IMAD.MOV.U32 R15, RZ, RZ, R108 ;  /* 0x000000ffff0f7224 */ /* 0x000fe200078e006c */
[----:B0-----:R-:W-:Y:S01]  /*c210*/  @P6 SHF.R.U32.HI R15, RZ, R32, R21 ;  /* 0x00000020ff0f6219 */ /* 0x001fe20000011615 */
[----:B------:R-:W0:Y:S01]  /*c220*/  MUFU.EX2 R26, R26 ;  /* 0x0000001a001a7308 */ /* 0x000e220000000800 */
[----:B------:R-:W-:-:S07]  /*c230*/  ISETP.GE.AND P6, PT, R11, 0x1, PT ;  /* 0x000000010b00780c */ /* 0x000fce0003fc6270 */
[----:B------:R-:W1:Y:S01]  /*c240*/  MUFU.EX2 R27, R27 ;  /* 0x0000001b001b7308 */ /* 0x000e620000000800 */
[----:B--2---:R-:W-:Y:S01]  /*c250*/  F2FP.SATFINITE.E4M3.F32.PACK_AB_MERGE_C R136, R25, R62, R13 ;  /* 0x0000003e1988723e */ /* 0x004fe2000480700d */
[----:B------:R-:W-:-:S04]  /*c260*/  FADD.FTZ R62, R62, R53 ;  /* 0x000000353e3e7221 */ /* 0x000fc80000010000 */
[----:B------:R-:W-:Y:S02]  /*c270*/  FADD.FTZ R25, R25, R62 ;  /* 0x0000003e19197221 */ /* 0x000fe40000010000 */
[----:B------:R-:W2:Y:S01]  /*c280*/  MUFU.EX2 R30, R30 ;  /* 0x0000001e001e7308 */ /* 0x000ea20000000800 */
[----:B0-----:R-:W-:-:S01]  /*c290*/  FADD.FTZ R24, R26, R51 ;  /* 0x000000331a187221 */ /* 0x001fc20000010000 */
[----:B------:R-:W-:-:S04]  /*c2a0*/  FADD.FTZ R64, R64, R25 ;  /* 0x0000001940407221 */ /* 0x000fc80000010000 */
[----:B------:R-:W-:Y:S02]  /*c2b0*/  FADD.FTZ R29, R29, R64 ;  /* 0x000000401d1d7221 */ /* 0x000fe40000010000 */
[----:B------:R-:W-:Y:S01]  /*c2c0*/  MUFU.EX2 R33, R33 ;  /* 0x0000002100217308 */ /* 0x000fe20000000800 */
[----:B-1----:R-:W-:-:S07]  /*c2d0*/  FADD.FTZ R13, R27, R24 ;  /* 0x000000181b0d7221 */ /* 0x002fce0000010000 */
[----:B------:R-:W0:Y:S01]  /*c2e0*/  MUFU.EX2 R8, R8 ;  /* 0x0000000800087308 */ /* 0x000e220000000800 */
[----:B--2---:R-:W-:-:S07]  /*c2f0*/  FADD.FTZ R12, R30, R13 ;  /* 0x0000000d1e0c7221 */ /* 0x004fce0000010000 */
        /* <DEDUP_REMOVED lines=8> */
[----:B------:R-:W-:Y:S01]  /*c380*/  MUFU.EX2 R41, R41 ;  /* 0x0000002900297308 */ /* 0x000fe20000000800 */
[----:B0-----:R-:W-:Y:S01]  /*c390*/  F2FP.SATFINITE.E4M3.F32.PACK_AB_MERGE_C R138, R109, R66, R13 ;  /* 0x000000426d8a723e */ /* 0x001fe2000480700d */
[----:B------:R-:W-:-:S04]  /*c3a0*/  FADD.FTZ R66, R66, R29 ;  /* 0x0000001d42427221 */ /* 0x000fc80000010000 */
[----:B------:R-:W-:Y:S02]  /*c3b0*/  FADD.FTZ R66, R109, R66 ;  /* 0x000000426d427221 */ /* 0x000fe40000010000 */
[----:B------:R-:W0:Y:S01]  /*c3c0*/  MUFU.EX2 R20, R37 ;  /* 0x0000002500147308 */ /* 0x000e220000000800 */
[----:B-1----:R-:W-:-:S01]  /*c3d0*/  FADD.FTZ R12, R34, R31 ;  /* 0x0000001f220c7221 */ /* 0x002fc20000010000 */
[----:B------:R-:W-:-:S04]  /*c3e0*/  FADD.FTZ R21, R33, R66 ;  /* 0x0000004221157221 */ /* 0x000fc80000010000 */
[----:B------:R-:W-:Y:S01]  /*c3f0*/  FADD.FTZ R21, R8, R21 ;  /* 0x0000001508157221 */ /* 0x000fe20000010000 */
[----:B------:R-:W-:Y:S01]  /*c400*/  VIADD R8, R105, 0xfffffffe ;  /* 0xfffffffe69087836 */ /* 0x000fe20000000000 */
[----:B------:R-:W1:Y:S01]  /*c410*/  MUFU.EX2 R35, R35 ;  /* 0x0000002300237308 */ /* 0x000e620000000800 */
[----:B0-----:R-:W-:Y:S01]  /*c420*/  F2FP.SATFINITE.E4M3.F32.PACK_AB_MERGE_C R13, R20, R41, RZ ;  /* 0x00000029140d723e */ /* 0x001fe200048070ff */
[----:B-1----:R-:W-:-:S03]  /*c430*/  FADD.FTZ R12, R35, R12 ;  /* 0x0000000c230c7221 */ /* 0x002fc60000010000 */
[----:B------:R-:W-:Y:S01]  /*c440*/  F2FP.SATFINITE.E4M3.F32.PACK_AB_MERGE_C R139, R35, R34, R13 ;  /* 0x00000022238b723e */ /* 0x000fe2000480700d */
[----:B------:R-:W-:Y:S02]  /*c450*/  IMAD.IADD R13, R104, 0x1, R15 ;  /* 0x00000001680d7824 */ /* 0x000fe400078e020f */
[----:B------:R-:W-:Y:S02]  /*c460*/  FADD.FTZ R41, R41, R12 ;  /* 0x0000000c29297221 */ /* 0x000fe40000010000 */
[----:B------:R-:W-:Y:S02]  /*c470*/  IMAD.IADD R10, R13, 0x1, R10 ;  /* 0x000000010d0a7824 */ /* 0x000fe400078e020a */
[----:B------:R-:W-:-:S01]  /*c480*/  FADD.FTZ R20, R20, R41 ;  /* 0x0000002914147221 */ /* 0x000fc20000010000 */
        /* <DEDUP_REMOVED lines=12> */
.L_x_1189:
[----:B------:R-:W-:-:S13]  /*c550*/  ISETP.NE.AND P2, PT, R11, 0x1, PT ;  /* 0x000000010b00780c */ /* 0x000fda0003f45270 */
[----:B------:R-:W0:Y:S02]  /*c560*/  @P2 LDC.64 R14, c[0x0][0x9e8] ;  /* 0x00027a00ff0e2b82 */ /* 0x000e240000000a00 */
[----:B0-----:R-:W-:-:S05]  /*c570*/  @P2 IMAD.HI.U32 R14, R12, R14, RZ ;  /* 0x0000000e0c0e2227 */ /* 0x001fca00078e00ff */
[----:B------:R-:W-:-:S07]  /*c580*/  @P2 SHF.R.U32.HI R12, RZ, R15, R14 ;  /* 0x0000000fff0c2219 */ /* 0x000fce000001160e */
.L_x_1190:
[----:B------:R-:W-:Y:S05]  /*c590*/  BSYNC B0 ;  /* 0x0000000000007941 */ /* 0x000fea0003800000 */
.L_x_1188:
[----:B------:R-:W-:-:S05]  /*c5a0*/  IMAD R11, R12, R11, R11 ;  /* 0x0000000b0c0b7224 */ /* 0x000fca00078e020b */
[----:B------:R-:W-:-:S07]  /*c5b0*/  VIMNMX R10, R10, R11, PT ;  /* 0x0000000b0a0a7248 */ /* 0x000fce0003fe0100 */
.L_x_1187:
[----:B------:R-:W2:Y:S01]  /*c5c0*/  LDL R12, [R1+0x40] ;  /* 0x00004000010c7983 */ /* 0x000ea20000100800 */
[----:B------:R-:W-:Y:S01]  /*c5d0*/  IMAD.HI R10, R10, 0x66666667, RZ ;  /* 0x666666670a0a7827 */ /* 0x000fe200078e02ff */
[----:B------:R-:W-:Y:S01]  /*c5e0*/  ULDC UR37, c[0x0][0x9e4] ;  /* 0x0002790000257ab9 */ /* 0x000fe20000000800 */
[----:B------:R-:W-:Y:S01]  /*c5f0*/  ULDC UR36, c[0x0][0x9e4] ;  /* 0x0002790000247ab9 */ /* 0x000fe20000000800 */
[----:B------:R-:W-:Y:S01]  /*c600*/  ULDC UR38, c[0x0][0x9dc] ;  /* 0x0002770000267ab9 */ /* 0x000fe20000000800 */
[----:B------:R-:W-:Y:S01]  /*c610*/  ULDC UR42, c[0x0][0x9dc] ;  /* 0x00027700002a7ab9 */ /* 0x000fe20000000800 */
[----:B------:R-:W-:Y:S01]  /*c620*/  SHF.R.U32.HI R11, RZ, 0x1f, R10 ;  /* 0x0000001fff0b7819 */ /* 0x000fe2000001160a */
[----:B------:R-:W-:Y:S01]  /*c630*/  ULDC UR43, c[0x0][0x9e0] ;  /* 0x00027800002b7ab9 */ /* 0x000fe20000000800 */
[----:B------:R-:W-:Y:S01]  /*c640*/  ULDC UR39, c[0x0][0x9e0] ;  /* 0x0002780000277ab9 */ /* 0x000fe20000000800 */
[----:B------:R-:W-:Y:S01]  /*c650*/  BSSY B1, `(.L_x_1191) ;  /* 0x0000442000017945 */ /* 0x000fe20003800000 */
[----:B------:R-:W-:-:S02]  /*c660*/  LEA.HI.SX32 R11, R10, R11, 0x1a ;  /* 0x0000000b0a0b7211 */ /* 0x000fc400078fd2ff */
        /* <DEDUP_REMOVED lines=16> */
[----:B--2---:R-:W-:-:S04]  /*c770*/  VIMNMX R12, R12, R11, !PT ;  /* 0x0000000b0c0c7248 */ /* 0x004fc80007fe0100 */
[----:B------:R-:W-:Y:S01]  /*c780*/  ISETP.GE.AND P2, PT, R8, R12, PT ;  /* 0x0000000c0800720c */ /* 0x000fe20003f46270 */
[----:B------:R0:W-:-:S12]  /*c790*/  STL [R1+0x24], R12 ;  /* 0x0000240c01007387 */ /* 0x0001d80000100800 */
[----:B0-----:R-:W-:Y:S05]  /*c7a0*/  @!P2 BRA `(.L_x_1192) ;  /* 0x0000004000b0a947 */ /* 0x001fea0003800000 */
[----:B------:R-:W-:Y:S01]  /*c7b0*/  BSSY B0, `(.L_x_1193) ;  /* 0x0000427000007945 */ /* 0x000fe20003800000 */
[----:B------:R-:W-:-:S07]  /*c7c0*/  IMAD.MOV.U32 R55, RZ, RZ, RZ ;  /* 0x000000ffff377224 */ /* 0x000fce00078e00ff */
.L_x_1213:
[----:B------:R-:W-:-:S05]  /*c7d0*/  VIADD R15, R18, 0x1 ;  /* 0x00000001120f7836 */ /* 0x000fca0000000000 */
[----:B------:R-:W-:-:S04]  /*c7e0*/  ISETP.NE.AND P2, PT, R15, 0x2, PT ;  /* 0x000000020f00780c */ /* 0x000fc80003f45270 */
[----:B------:R-:W-:Y:S02]  /*c7f0*/  SEL R14, RZ, 0x1, P2 ;  /* 0x00000001ff0e7807 */ /* 0x000fe40001000000 */
[----:B------:R-:W-:Y:S02]  /*c800*/  SEL R15, R15, RZ, P2 ;  /* 0x000000ff0f0f7207 */ /* 0x000fe40001000000 */
[----:B------:R-:W-:Y:S01]  /*c810*/  LOP3.LUT R14, R19, R14, RZ, 0x3c, !PT ;  /* 0x0000000e130e7212 */ /* 0x000fe200078e3cff */
[----:B------:R-:W-:Y:S06]  /*c820*/  @!P0 BRA `(.L_x_1194) ;  /* 0x0000000000048947 */ /* 0x000fec0003800000 */
[----:B------:R-:W-:Y:S01]  /*c830*/  BPT.TRAP 0x1 ;  /* 0x000000040000795c */ /* 0x000fe20000300000 */
.L_x_1194:
[----:B------:R-:W-:Y:S01]  /*c840*/  IMAD R9, R15, 0x8, R17 ;  /* 0x000000080f097824 */ /* 0x000fe200078e0211 */
[----:B------:R-:W-:-:S04]  /*c850*/  SHF.L.U32 R10, R14, 0x1f, RZ ;  /* 0x0000001f0e0a7819 */ /* 0x000fc800000006ff */
[----:B------:R0:W1:Y:S01]  /*c860*/  SYNCS.PHASECHK.TRANS64.TRYWAIT P2, [R9+URZ+0x13230], R10 ;  /* 0x0132300a090075a7 */ /* 0x000062000804017f */
[----:B------:R-:W-:Y:S05]  /*c870*/  @!P0 BRA `(.L_x_1195) ;  /* 0x0000000000048947 */ /* 0x000fea0003800000 */
[----:B------:R-:W-:Y:S01]  /*c880*/  BPT.TRAP 0x1 ;  /* 0x000000040000795c */ /* 0x000fe20000300000 */
.L_x_1195:
[----:B------:R-:W2:Y:S01]  /*c890*/  LDL R11, [R1+0x20] ;  /* 0x00002000010b7983 */ /* 0x000ea20000100800 */
[----:B------:R-:W-:Y:S01]  /*c8a0*/  BSSY B2, `(.L_x_1196) ;  /* 0x0000007000027945 */ /* 0x000fe20003800000 */
[----:B--2---:R-:W-:-:S04]  /*c8b0*/  IMAD R57, R15, 0x280, R11 ;  /* 0x000002800f397824 */ /* 0x004fc800078e020b */
[C---:B------:R-:W-:Y:S02]  /*c8c0*/  VIADD R12, R57.reuse, 0x80 ;  /* 0x00000080390c7836 */ /* 0x040fe40000000000 */
[----:B------:R-:W-:Y:S01]  /*c8d0*/  VIADD R56, R57, 0x100 ;  /* 0x0000010039387836 */ /* 0x000fe20000000000 */
[----:B-1----:R-:W-:Y:S06]  /*c8e0*/  @P2 BRA `(.L_x_1197) ;  /* 0x0000000000082947 */ /* 0x002fec0003800000 */
[----:B------:R-:W1:Y:S02]  /*c8f0*/  SYNCS.PHASECHK.TRANS64.TRYWAIT P2, [R9+URZ+0x13230], R10 ;  /* 0x0132300a090075a7 */ /* 0x000e64000804017f */
[----:B-1----:R-:W-:Y:S05]  /*c900*/  @!P2 BRA `(.L_x_1198) ;  /* 0x0000013c0058a947 */ /* 0x002fea0003800000 */
.L_x_1197:
[----:B------:R-:W-:Y:S05]  /*c910*/  BSYNC B2 ;  /* 0x0000000000027941 */ /* 0x000fea0003800000 */
.L_x_1196:
[----:B01----:R-:W-:Y:S01]  /*c920*/  IMAD.MOV.U32 R10, RZ, RZ, R57 ;  /* 0x000000ffff0a7224 */ /* 0x003fe200078e0039 */
        /* <DEDUP_REMOVED lines=9> */
[----:B------:R-:W-:Y:S01]  /*c9c0*/  VIADD R12, R57, 0x180 ;  /* 0x00000180390c7836 */ /* 0x000fe20000000000 */
[----:B------:R-:W-:Y:S01]  /*c9d0*/  R2UR UR23, R13 ;  /* 0x000000000d1772ca */ /* 0x000fe200000e0000 */
[----:B------:R-:W-:Y:S01]  /*c9e0*/  VIADD R56, R57, 0x182 ;  /* 0x0000018239387836 */ /* 0x000fe20000000000 */
[----:B------:R-:W-:-:S02]  /*c9f0*/  R2UR UR20, R4 ;  /* 0x00000000041472ca */ /* 0x000fc400000e0000 */
[----:B------:R-:W-:Y:S02]  /*ca00*/  R2UR UR21, R5 ;  /* 0x00000000051572ca */ /* 0x000fe400000e0000 */
        /* <DEDUP_REMOVED lines=12> */
[C---:B------:R-:W-:Y:S01]  /*cad0*/  VIADD R10, R57.reuse, 0x82 ;  /* 0x00000082390a7836 */ /* 0x040fe20000000000 */
        /* <DEDUP_REMOVED lines=9> */
[----:B------:R-:W-:Y:S01]  /*cb70*/  R2UR UR15, R13 ;  /* 0x000000000d0f72ca */ /* 0x000fe200000e0000 */
[----:B------:R-:W-:Y:S01]  /*cb80*/  IMAD.MOV.U32 R13, RZ, RZ, -0x7fffffe0 ;  /* 0x80000020ff0d7424 */ /* 0x000fe200078e00ff */
[C---:B------:R-:W-:Y:S02]  /*cb90*/  R2UR UR12, R6.reuse ;  /* 0x00000000060c72ca */ /* 0x040fe400000e0000 */
[----:B------:R-:W-:Y:S02]  /*cba0*/  R2UR UR13, R7 ;  /* 0x00000000070d72ca */ /* 0x000fe400000e0000 */
[----:B------:R-:W-:Y:S01]  /*cbb0*/  R2UR UR19, R11 ;  /* 0x000000000b1372ca */ /* 0x000fe200000e0000 */
[----:B------:R-:W-:Y:S01]  /*cbc0*/  IMAD.MOV.U32 R11, RZ, RZ, -0x7fffffe0 ;  /* 0x80000020ff0b7424 */ /* 0x000fe200078e00ff */
[----:B------:R-:W-:Y:S02]  /*cbd0*/  R2UR UR16, R6 ;  /* 0x00000000061072ca */ /* 0x000fe400000e0000 */
[----:B------:R-:W-:Y:S01]  /*cbe0*/  R2UR UR17, R7 ;  /* 0x00000000071172ca */ /* 0x000fe200000e0000 */
[----:B------:R-:W-:-:S02]  /*cbf0*/  WARPGROUP.DEPBAR.LE gsb0, 0x0 ;  /* 0x00008000000079c5 */ /* 0x000fc40000010000 */
        /* <DEDUP_REMOVED lines=41> */
.L_x_1199:
[----:B------:R-:W-:Y:S01]  /*ce90*/  SHF.L.U32 R10, R19, 0x1f, RZ ;  /* 0x0000001f130a7819 */ /* 0x000fe200000006ff */
[----:B------:R-:W-:-:S04]  /*cea0*/  IMAD R19, R18, 0x8, R17 ;  /* 0x0000000812137824 */ /* 0x000fc800078e0211 */
[----:B------:R0:W1:Y:S01]  /*ceb0*/  SYNCS.PHASECHK.TRANS64.TRYWAIT P2, [R19+URZ+0x13250], R10 ;  /* 0x0132500a130075a7 */ /* 0x000062000804017f */
[----:B------:R-:W-:Y:S05]  /*cec0*/  @!P0 BRA `(.L_x_1200) ;  /* 0x0000000000048947 */ /* 0x000fea0003800000 */
[----:B------:R-:W-:Y:S01]  /*ced0*/  BPT.TRAP 0x1 ;  /* 0x000000040000795c */ /* 0x000fe20000300000 */
.L_x_1200:
[----:B------:R-:W-:Y:S04]  /*cee0*/  BSSY B2, `(.L_x_1201) ;  /* 0x0000004000027945 */ /* 0x000fe80003800000 */
[----:B-1----:R-:W-:Y:S05]  /*cef0*/  @P2 BRA `(.L_x_1202) ;  /* 0x0000000000082947 */ /* 0x002fea0003800000 */
[----:B------:R-:W1:Y:S02]  /*cf00*/  SYNCS.PHASECHK.TRANS64.TRYWAIT P2, [R19+URZ+0x13250], R10 ;  /* 0x0132500a130075a7 */ /* 0x000e64000804017f */
[----:B-1----:R-:W-:Y:S05]  /*cf10*/  @!P2 BRA `(.L_x_1203) ;  /* 0x0000013400e8a947 */ /* 0x002fea0003800000 */
.L_x_1202:
[----:B------:R-:W-:Y:S05]  /*cf20*/  BSYNC B2 ;  /* 0x0000000000027941 */ /* 0x000fea0003800000 */
.L_x_1201:
[----:B01----:R-:W-:Y:S01]  /*cf30*/  VIADD R10, R17, 0x1000 ;  /* 0x00001000110a7836 */ /* 0x003fe20000000000 */
[----:B------:R-:W-:-:S04]  /*cf40*/  LOP3.LUT P2, RZ, R16, 0x10, RZ, 0xc0, !PT ;  /* 0x0000001010ff7812 */ /* 0x000fc8000784c0ff */
[----:B------:R-:W-:-:S04]  /*cf50*/  SHF.R.U32.HI R10, RZ, 0x4, R10 ;  /* 0x00000004ff0a7819 */ /* 0x000fc8000001160a */
[----:B------:R-:W-:-:S04]  /*cf60*/  LOP3.LUT R10, R10, 0x3fff, RZ, 0xc0, !PT ;  /* 0x00003fff0a0a7812 */ /* 0x000fc800078ec0ff */
[----:B------:R-:W-:Y:S01]  /*cf70*/  LOP3.LUT R10, R10, 0x10000, RZ, 0xfc, !PT ;  /* 0x000100000a0a7812 */ /* 0x000fe200078efcff */
[----:B------:R-:W-:-:S04]  /*cf80*/  IMAD.MOV.U32 R11, RZ, RZ, -0x3ffffff0 ;  /* 0xc0000010ff0b7424 */ /* 0x000fc800078e00ff */
[----:B------:R-:W-:Y:S01]  /*cf90*/  IMAD R10, R18, 0x280, R10 ;  /* 0x00000280120a7824 */ /* 0x000fe200078e020a */
[----:B------:R-:W-:Y:S01]  /*cfa0*/  R2UR UR7, R11 ;  /* 0x000000000b0772ca */ /* 0x000fe200000e0000 */
[----:B------:R-:W-:Y:S01]  /*cfb0*/  WARPGROUP.ARRIVE ;  /* 0x00000000000079c5 */ /* 0x000fe20000000000 */
[----:B------:R-:W-:Y:S01]  /*cfc0*/  IMAD.MOV.U32 R13, RZ, RZ, -0x3ffffff0 ;  /* 0xc0000010ff0d7424 */ /* 0x000fe200078e00ff */
[----:B------:R-:W2:Y:S01]  /*cfd0*/  LDL R18, [R1+0x38] ;  /* 0x0000380001127983 */ /* 0x000ea20000100800 */
[----:B------:R-:W-:-:S13]  /*cfe0*/  R2UR UR6, R10 ;  /* 0x000000000a0672ca */ /* 0x000fda00000e0000 */
[----:B------:R-:W-:Y:S01]  /*cff0*/  QGMMA.64x64x32.F32.E4M3.E4M3 R24, R152, gdesc[UR4], R24, gsb0 ;  /* 0x00e0000498187df3 */ /* 0x000fe20008000818 */
[----:B------:R-:W-:Y:S01]  /*d000*/  VIADD R12, R10, 0x80 ;  /* 0x000000800a0c7836 */ /* 0x000fe20000000000 */
[----:B------:R-:W-:-:S04]  /*d010*/  R2UR UR7, R13 ;  /* 0x000000000d0772ca */ /* 0x000fc800000e0000 */
[----:B------:R-:W-:Y:S01]  /*d020*/  R2UR UR6, R12 ;  /* 0x000000000c0672ca */ /* 0x000fe200000e0000 */
[----:B------:R-:W-:Y:S02]  /*d030*/  WARPGROUP.DEPBAR.LE gsb0, 0x0 ;  /* 0x00008000000079c5 */ /* 0x000fe40000010000 */
[----:B------:R-:W3:Y:S04]  /*d040*/  LDL R152, [R1+0x1c] ;  /* 0x00001c0001987983 */ /* 0x000ee80000100800 */
[----:B------:R-:W3:Y:S01]  /*d050*/  LDL R153, [R1+0x3c] ;  /* 0x00003c0001997983 */ /* 0x000ee20000100800 */
[----:B------:R-:W-:-:S03]  /*d060*/  WARPGROUP.ARRIVE ;  /* 0x00000000000079c5 */ /* 0x000fc60000000000 */
[----:B------:R-:W4:Y:S03]  /*d070*/  LDL R154, [R1+0xc] ;  /* 0x00000c00019a7983 */ /* 0x000f260000100800 */
[----:B------:R-:W-:Y:S01]  /*d080*/  QGMMA.64x64x32.F32.E4M3.E4M3 R24, R148, gdesc[UR4], R24, gsb0 ;  /* 0x00e0000494187df3 */ /* 0x000fe20008000818 */
[----:B------:R-:W4:Y:S01]  /*d090*/  LDL R155, [R1+0x8] ;  /* 0x00000800019b7983 */ /* 0x000f220000100800 */
[----:B------:R-:W-:Y:S02]  /*d0a0*/  VIADD R12, R10, 0x100 ;  /* 0x000001000a0c7836 */ /* 0x000fe40000000000 */
[----:B------:R-:W-:Y:S02]  /*d0b0*/  IMAD.MOV.U32 R13, RZ, RZ, -0x3ffffff0 ;  /* 0xc0000010ff0d7424 */ /* 0x000fe400078e00ff */
[----:B------:R-:W-:Y:S01]  /*d0c0*/  IMAD.MOV.U32 R11, RZ, RZ, -0x3ffffff0 ;  /* 0xc0000010ff0b7424 */ /* 0x000fe200078e00ff */
[----:B------:R-:W-:Y:S01]  /*d0d0*/  R2UR UR6, R12 ;  /* 0x000000000c0672ca */ /* 0x000fe200000e0000 */
[----:B------:R-:W-:Y:S01]  /*d0e0*/  VIADD R12, R10, 0x180 ;  /* 0x000001800a0c7836 */ /* 0x000fe20000000000 */
[----:B------:R-:W-:Y:S01]  /*d0f0*/  R2UR UR7, R13 ;  /* 0x000000000d0772ca */ /* 0x000fe200000e0000 */
[----:B------:R-:W-:-:S02]  /*d100*/  IMAD.MOV.U32 R13, RZ, RZ, -0x3ffffff0 ;  /* 0xc0000010ff0d7424 */ /* 0x000fc400078e00ff */
[----:B------:R-:W-:Y:S02]  /*d110*/  VIADD R10, R10, 0x200 ;  /* 0x000002000a0a7836 */ /* 0x000fe40000000000 */
[----:B------:R-:W-:-:S05]  /*d120*/  @!P1 VIADD R9, R9, 0x13240 ;  /* 0x0001324009099836 */ /* 0x000fca0000000000 */
[----:B------:R-:W-:Y:S01]  /*d130*/  @!P1 PRMT R9, RZ, 0x654, R9 ;  /* 0x00000654ff099816 */ /* 0x000fe20000000009 */
[----:B------:R-:W-:Y:S02]  /*d140*/  WARPGROUP.DEPBAR.LE gsb0, 0x0 ;  /* 0x00008000000079c5 */ /* 0x000fe40000010000 */
[----:B------:R-:W-:Y:S01]  /*d150*/  WARPGROUP.ARRIVE ;  /* 0x00000000000079c5 */ /* 0x000fe20000000000 */
[----:B------:R-:W0:Y:S05]  /*d160*/  LDC R151, c[0x0][0x448] ;  /* 0x00011200ff977b82 */ /* 0x000e2a0000000800 */
[----:B------:R-:W-:Y:S01]  /*d170*/  QGMMA.64x64x32.F32.E4M3.E4M3 R24, R144, gdesc[UR4], R24, gsb0 ;  /* 0x00e0000490187df3 */ /* 0x000fe20008000818 */
[----:B------:R-:W-:-:S02]  /*d180*/  R2UR UR6, R12 ;  /* 0x000000000c0672ca */ /* 0x000fc400000e0000 */
[----:B------:R-:W-:Y:S01]  /*d190*/  R2UR UR7, R13 ;  /* 0x000000000d0772ca */ /* 0x000fe200000e0000 */
[----:B------:R-:W-:Y:S01]  /*d1a0*/  IMAD R13, R8, -0xa0, RZ ;  /* 0xffffff60080d7824 */ /* 0x000fe200078e02ff */
[----:B0-----:R-:W-:Y:S01]  /*d1b0*/  ISETP.NE.AND P3, PT, R151, 0x1, PT ;  /* 0x000000019700780c */ /* 0x001fe20003f65270 */
[----:B------:R-:W-:Y:S02]  /*d1c0*/  WARPGROUP.DEPBAR.LE gsb0, 0x0 ;  /* 0x00008000000079c5 */ /* 0x000fe40000010000 */
[----:B------:R-:W-:-:S08]  /*d1d0*/  WARPGROUP.ARRIVE ;  /* 0x00000000000079c5 */ /* 0x000fd00000000000 */
[----:B------:R-:W-:Y:S01]  /*d1e0*/  QGMMA.64x64x32.F32.E4M3.E4M3 R24, R140, gdesc[UR4], R24, gsb0 ;  /* 0x00e000048c187df3 */ /* 0x000fe20008000818 */
[----:B------:R-:W-:Y:S02]  /*d1f0*/  R2UR UR6, R10 ;  /* 0x000000000a0672ca */ /* 0x000fe400000e0000 */
[----:B------:R-:W-:Y:S01]  /*d200*/  R2UR UR7, R11 ;  /* 0x000000000b0772ca */ /* 0x000fe200000e0000 */
[----:B------:R-:W0:Y:S08]  /*d210*/  @P3 LDC R10, c[0x0][0x44c] ;  /* 0x00011300ff0a3b82 */ /* 0x000e300000000800 */
[----:B------:R-:W1:Y:S01]  /*d220*/  @P3 LDC R11, c[0x0][0x450] ;  /* 0x00011400ff0b3b82 */ /* 0x000e620000000800 */
[----:B------:R-:W-:-:S02]  /*d230*/  WARPGROUP.DEPBAR.LE gsb0, 0x0 ;  /* 0x00008000000079c5 */ /* 0x000fc40000010000 */
[----:B------:R-:W-:-:S06]  /*d240*/  WARPGROUP.ARRIVE ;  /* 0x00000000000079c5 */ /* 0x000fcc0000000000 */
[----:B------:R-:W-:Y:S01]  /*d250*/  QGMMA.64x64x32.F32.E4M3.E4M3 R24, R136, gdesc[UR4], R24, gsb0 ;  /* 0x00e0000488187df3 */ /* 0x000fe20008000818 */
[----:B---3--:R-:W-:-:S04]  /*d260*/  IMAD.IADD R12, R153, 0x1, R152 ;  /* 0x00000001990c7824 */ /* 0x008fc800078e0298 */
[----:B0-----:R-:W-:-:S05]  /*d270*/  @P3 IMAD.HI.U32 R10, R12, R10, RZ ;  /* 0x0000000a0c0a3227 */ /* 0x001fca00078e00ff */
[----:B-1----:R-:W-:-:S05]  /*d280*/  @P3 SHF.R.U32.HI R12, RZ, R11, R10 ;  /* 0x0000000bff0c3219 */ /* 0x002fca000001160a */
[----:B------:R-:W0:Y:S01]  /*d290*/  SHFL.IDX PT, R140, R12, RZ, 0x1c1f ;  /* 0x001c1fff0c8c7589 */ /* 0x000e2200000e0000 */
[----:B------:R-:W-:Y:S02]  /*d2a0*/  WARPGROUP.DEPBAR.LE gsb0, 0x0 ;  /* 0x00008000000079c5 */ /* 0x000fe40000010000 */
[----:B------:R-:W-:Y:S01]  /*d2b0*/  VIADD R137, R13, 0x1 ;  /* 0x000000010d897836 */ /* 0x000fe20000000000 */
[----:B------:R1:W-:Y:S03]  /*d2c0*/  @!P1 SYNCS.ARRIVE.TRANS64.RED.A1T0 RZ, [R9+URZ], RZ ;  /* 0x000000ff09ff99a7 */ /* 0x0003e6000810043f */
[----:B--2---:R-:W-:Y:S02]  /*d2d0*/  IMAD R137, R18, -0x2, R137 ;  /* 0xfffffffe12897824 */ /* 0x004fe400078e0289 */
[----:B-1----:R-:W-:-:S03]  /*d2e0*/  IMAD.U32 R9, RZ, RZ, UR38 ;  /* 0x00000026ff097e24 */ /* 0x002fc6000f8e00ff */
[----:B----4-:R-:W-:Y:S01]  /*d2f0*/  IADD3 R136, -R155, R137, R154 ;  /* 0x000000899b887210 */ /* 0x010fe20007ffe19a */
[----:B------:R-:W-:Y:S01]  /*d300*/  VIADD R137, R137, 0xffffffff ;  /* 0xffffffff89897836 */ /* 0x000fe20000000000 */
[----:B------:R-:W-:-:S03]  /*d310*/  LOP3.LUT R10, RZ, R9, RZ, 0x33, !PT ;  /* 0x00000009ff0a7212 */ /* 0x000fc600078e33ff */
[----:B------:R-:W-:Y:S02]  /*d320*/  VIADD R18, R136, UR43 ;  /* 0x0000002b88127c36 */ /* 0x000fe40008000000 */
[----:B------:R-:W-:Y:S02]  /*d330*/  IMAD.IADD R136, R10, 0x1, R136 ;  /* 0x000000010a887824 */ /* 0x000fe400078e0288 */
[--C-:B0-----:R-:W-:Y:S02]  /*d340*/  IMAD.IADD R138, R18, 0x1, R140.reuse ;  /* 0x00000001128a7824 */ /* 0x101fe400078e028c */
[----:B------:R-:W-:Y:S01]  /*d350*/  IMAD.IADD R139, R136, 0x1, R140 ;  /* 0x00000001888b7824 */ /* 0x000fe200078e028c */
[----:B------:R-:W-:Y:S06]  /*d360*/  @!P2 BRA `(.L_x_1204) ;  /* 0x000000000054a947 */ /* 0x000fec0003800000 */
        /* <DEDUP_REMOVED lines=12> */
.L_x_1206:
[----:B------:R-:W-:-:S05]  /*d430*/  IMAD.U32 R141, RZ, RZ, UR37 ;  /* 0x00000025ff8d7e24 */ /* 0x000fca000f8e00ff */
[----:B------:R-:W-:-:S13]  /*d440*/  ISETP.NE.AND P2, PT, R141, 0x1, PT ;  /* 0x000000018d00780c */ /* 0x000fda0003f45270 */
[----:B------:R-:W0:Y:S02]  /*d450*/  @P2 LDC.64 R10, c[0x0][0x9e8] ;  /* 0x00027a00ff0a2b82 */ /* 0x000e240000000a00 */
[----:B0-----:R-:W-:-:S05]  /*d460*/  @P2 IMAD.HI.U32 R10, R140, R10, RZ ;  /* 0x0000000a8c0a2227 */ /* 0x001fca00078e00ff */
[----:B------:R-:W-:-:S07]  /*d470*/  @P2 SHF.R.U32.HI R140, RZ, R11, R10 ;  /* 0x0000000bff8c2219 */ /* 0x000fce000001160a */
.L_x_1207:
[----:B------:R-:W-:Y:S05]  /*d480*/  BSYNC B2 ;  /* 0x0000000000027941 */ /* 0x000fea0003800000 */
.L_x_1205:
[----:B------:R-:W-:-:S05]  /*d490*/  IMAD R140, R140, R141, R137 ;  /* 0x0000008d8c8c7224 */ /* 0x000fca00078e0289 */
[----:B------:R-:W-:Y:S02]  /*d4a0*/  VIMNMX R139, R139, R140, !PT ;  /* 0x0000008c8b8b7248 */ /* 0x000fe40007fe0100 */
[----:B------:R-:W-:-:S07]  /*d4b0*/  VIADDMNMX R138, R140, R141, R138, PT ;  /* 0x0000008d8c8a7246 */ /* 0x000fce000380018a */
.L_x_1204:
[C---:B------:R-:W-:Y:S01]  /*d4c0*/  ISETP.GE.AND P2, PT, R13.reuse, 0x2, PT ;  /* 0x000000020d00780c */ /* 0x040fe20003f46270 */
[----:B------:R-:W0:Y:S01]  /*d4d0*/  SHFL.IDX PT, R12, R12, 0x1, 0x1c1f ;  /* 0x003c1f000c0c7f89 */ /* 0x000e2200000e0000 */
[----:B------:R-:W-:Y:S02]  /*d4e0*/  LOP3.LUT R22, R22, 0xdfffffff, RZ, 0xc0, !PT ;  /* 0xdfffffff16167812 */ /* 0x000fe400078ec0ff */
[----:B------:R-:W-:Y:S02]  /*d4f0*/  ISETP.GE.AND P3, PT, R13, 0x9, PT ;  /* 0x000000090d00780c */ /* 0x000fe40003f66270 */
[----:B------:R-:W-:-:S07]  /*d500*/  LOP3.LUT R16, R16, 0xfffffffe, RZ, 0xc0, !PT ;  /* 0xfffffffe10107812 */ /* 0x000fce00078ec0ff */
[----:B------:R-:W-:Y:S02]  /*d510*/  @P2 LOP3.LUT R22, R22, 0x20000000, RZ, 0xfc, !PT ;  /* 0x2000000016162812 */ /* 0x000fe400078efcff */
[----:B------:R-:W-:Y:S02]  /*d520*/  ISETP.GT.AND P2, PT, R139, 0x1, !P2 ;  /* 0x000000018b00780c */ /* 0x000fe40005744270 */
[----:B------:R-:W-:Y:S02]  /*d530*/  LOP3.LUT R22, R22, 0xbfffffff, RZ, 0xc0, !PT ;  /* 0xbfffffff16167812 */ /* 0x000fe400078ec0ff */
[----:B------:R-:W-:Y:S02]  /*d540*/  ISETP.LT.OR P2, PT, R138, 0x2, P2 ;  /* 0x000000028a00780c */ /* 0x000fe40001741670 */
[----:B------:R-:W-:Y:S02]  /*d550*/  @P3 LOP3.LUT R22, R22, 0x40000000, RZ, 0xfc, !PT ;  /* 0x4000000016163812 */ /* 0x000fe400078efcff */
[----:B------:R-:W-:-:S02]  /*d560*/  FSEL R121, R121, -INF , !P2 ;  /* 0xff80000079797808 */ /* 0x000fc40005000000 */
[----:B------:R-:W-:Y:S01]  /*d570*/  ISETP.GT.AND P2, PT, R139, 0x8, !P3 ;  /* 0x000000088b00780c */ /* 0x000fe20005f44270 */
[--C-:B0-----:R-:W-:Y:S01]  /*d580*/  IMAD.IADD R18, R18, 0x1, R12.reuse ;  /* 0x0000000112127824 */ /* 0x101fe200078e020c */
[----:B------:R-:W-:Y:S01]  /*d590*/  ISETP.GE.AND P3, PT, R13, 0xa, PT ;  /* 0x0000000a0d00780c */ /* 0x000fe20003f66270 */
[----:B------:R-:W-:Y:S01]  /*d5a0*/  IMAD.IADD R136, R136, 0x1, R12 ;  /* 0x0000000188887824 */ /* 0x000fe200078e020c */
[----:B------:R-:W-:Y:S02]  /*d5b0*/  ISETP.LT.OR P2, PT, R138, 0x9, P2 ;  /* 0x000000098a00780c */ /* 0x000fe40001741670 */
[----:B------:R-:W-:Y:S02]  /*d5c0*/  LOP3.LUT R22, R22, 0x7fffffff, RZ, 0xc0, !PT ;  /* 0x7fffffff16167812 */ /* 0x000fe400078ec0ff */
[----:B------:R-:W-:Y:S02]  /*d5d0*/  FSEL R124, R124, -INF , !P2 ;  /* 0xff8000007c7c7808 */ /* 0x000fe40005000000 */
[----:B------:R-:W-:-:S04]  /*d5e0*/  ISETP.GT.AND P2, PT, R139, 0x9, !P3 ;  /* 0x000000098b00780c */ /* 0x000fc80005f44270 */
[----:B------:R-:W-:Y:S02]  /*d5f0*/  ISETP.LT.OR P2, PT, R138, 0xa, P2 ;  /* 0x0000000a8a00780c */ /* 0x000fe40001741670 */
[----:B------:R-:W-:Y:S02]  /*d600*/  @P3 LOP3.LUT R22, R22, 0x80000000, RZ, 0xfc, !PT ;  /* 0x8000000016163812 */ /* 0x000fe400078efcff */
[----:B------:R-:W-:Y:S02]  /*d610*/  ISETP.GE.AND P3, PT, R13, 0x11, PT ;  /* 0x000000110d00780c */ /* 0x000fe40003f66270 */
[----:B------:R-:W-:Y:S02]  /*d620*/  FSEL R125, R125, -INF , !P2 ;  /* 0xff8000007d7d7808 */ /* 0x000fe40005000000 */
[----:B------:R-:W-:Y:S02]  /*d630*/  ISETP.GT.AND P2, PT, R139, 0x10, !P3 ;  /* 0x000000108b00780c */ /* 0x000fe40005f44270 */
[----:B------:R-:W-:-:S02]  /*d640*/  LOP3.LUT R22, R22, 0xff7fffff, RZ, 0xc0, !PT ;  /* 0xff7fffff16167812 */ /* 0x000fc400078ec0ff */
[----:B------:R-:W-:-:S04]  /*d650*/  ISETP.LT.OR P2, PT, R138, 0x11, P2 ;  /* 0x000000118a00780c */ /* 0x000fc80001741670 */
[----:B------:R-:W-:Y:S02]  /*d660*/  FSEL R128, R128, -INF , !P2 ;  /* 0xff80000080807808 */ /* 0x000fe40005000000 */
[----:B------:R-:W-:Y:S02]  /*d670*/  @P3 LOP3.LUT R16, R16, 0x1, RZ, 0xfc, !PT ;  /* 0x0000000110103812 */ /* 0x000fe400078efcff */
[----:B------:R-:W-:Y:S02]  /*d680*/  ISETP.GE.AND P3, PT, R13, 0x12, PT ;  /* 0x000000120d00780c */ /* 0x000fe40003f66270 */
[----:B------:R-:W-:Y:S02]  /*d690*/  LOP3.LUT R16, R16, 0xfffffff7, RZ, 0xc0, !PT ;  /* 0xfffffff710107812 */ /* 0x000fe400078ec0ff */
[----:B------:R-:W-:-:S04]  /*d6a0*/  ISETP.GT.AND P2, PT, R139, 0x11, !P3 ;  /* 0x000000118b00780c */ /* 0x000fc80005f44270 */
        /* <DEDUP_REMOVED lines=14> */
[----:B------:R-:W-:Y:S02]  /*d790*/  ISETP.GE.AND P2, PT, R13, 0x21, PT ;  /* 0x000000210d00780c */ /* 0x000fe40003f46270 */
[----:B------:R-:W-:Y:S02]  /*d7a0*/  @P3 LOP3.LUT R16, R16, 0x2, RZ, 0xfc, !PT ;  /* 0x0000000210103812 */ /* 0x000fe400078efcff */
        /* <DEDUP_REMOVED lines=17> */
[----:B------:R-:W-:Y:S02]  /*d8c0*/  ISETP.GT.AND P6, PT, R139, 0x30, !P6 ;  /* 0x000000308b00780c */ /* 0x000fe400077c4270 */
[----:B------:R-:W-:Y:S02]  /*d8d0*/  LOP3.LUT R22, R22, 0xffbfffff, RZ, 0xc0, !PT ;  /* 0xffbfffff16167812 */ /* 0x000fe400078ec0ff */
        /* <DEDUP_REMOVED lines=166> */
[----:B------:R-:W-:-:S04]  /*e340*/  ISETP.GT.AND P6, PT, R139, 0x99, !P6 ;  /* 0x000000998b00780c */ /* 0x000fc800077c4270 */
[----:B------:R-:W-:-:S04]  /*e350*/  ISETP.LT.OR P6, PT, R138, 0x9a, P6 ;  /* 0x0000009a8a00780c */ /* 0x000fc800037c1670 */
[----:B------:R-:W-:Y:S02]  /*e360*/  FSEL R69, R69, -INF , !P6 ;  /* 0xff80000045457808 */ /* 0x000fe40007000000 */
[----:B------:R-:W-:-:S13]  /*e370*/  LOP3.LUT P6, RZ, R16, 0x10, RZ, 0xc0, !PT ;  /* 0x0000001010ff7812 */ /* 0x000fda00078cc0ff */
[----:B------:R-:W-:Y:S05]  /*e380*/  @!P6 BRA `(.L_x_1208) ;  /* 0x000000000054e947 */ /* 0x000fea0003800000 */
        /* <DEDUP_REMOVED lines=12> */
.L_x_1210:
[----:B------:R-:W-:-:S05]  /*e450*/  IMAD.U32 R13, RZ, RZ, UR37 ;  /* 0x00000025ff0d7e24 */ /* 0x000fca000f8e00ff */
[----:B------:R-:W-:-:S13]  /*e460*/  ISETP.NE.AND P6, PT, R13, 0x1, PT ;  /* 0x000000010d00780c */ /* 0x000fda0003fc5270 */
[----:B------:R-:W0:Y:S02]  /*e470*/  @P6 LDC.64 R10, c[0x0][0x9e8] ;  /* 0x00027a00ff0a6b82 */ /* 0x000e240000000a00 */
[----:B0-----:R-:W-:-:S05]  /*e480*/  @P6 IMAD.HI.U32 R10, R12, R10, RZ ;  /* 0x0000000a0c0a6227 */ /* 0x001fca00078e00ff */
[----:B------:R-:W-:-:S07]  /*e490*/  @P6 SHF.R.U32.HI R12, RZ, R11, R10 ;  /* 0x0000000bff0c6219 */ /* 0x000fce000001160a */
.L_x_1211:
[----:B------:R-:W-:Y:S05]  /*e4a0*/  BSYNC B2 ;  /* 0x0000000000027941 */ /* 0x000fea0003800000 */
.L_x_1209:
[----:B------:R-:W-:-:S05]  /*e4b0*/  IMAD R12, R12, R13, R137 ;  /* 0x0000000d0c0c7224 */ /* 0x000fca00078e0289 */
[----:B------:R-:W-:Y:S02]  /*e4c0*/  VIMNMX R136, R136, R12, !PT ;  /* 0x0000000c88887248 */ /* 0x000fe40007fe0100 */
[----:B------:R-:W-:-:S07]  /*e4d0*/  VIADDMNMX R18, R12, R13, R18, PT ;  /* 0x0000000d0c127246 */ /* 0x000fce0003800112 */
.L_x_1208:
        /* <DEDUP_REMOVED lines=10> */
[----:B------:R-:W-:Y:S02]  /*e580*/  LOP3.LUT P2, RZ, R22, 0x400000, RZ, 0xc0, !PT ;  /* 0x0040000016ff7812 */ /* 0x000fe4000784c0ff */
[----:B------:R-:W-:-:S02]  /*e590*/  ISETP.GT.AND P4, PT, R136, 0x28, !P4 ;  /* 0x000000288800780c */ /* 0x000fc40006784270 */
[----:B------:R-:W-:Y:S02]  /*e5a0*/  ISETP.GT.AND P2, PT, R136, 0x31, !P2 ;  /* 0x000000318800780c */ /* 0x000fe40005744270 */
[----:B------:R-:W-:Y:S02]  /*e5b0*/  LOP3.LUT P5, RZ, R22, 0x80000, RZ, 0xc0, !PT ;  /* 0x0008000016ff7812 */ /* 0x000fe400078ac0ff */
[C---:B------:R-:W-:Y:S02]  /*e5c0*/  ISETP.LT.OR P2, PT, R18.reuse, 0x32, P2 ;  /* 0x000000321200780c */ /* 0x040fe40001741670 */
[----:B------:R-:W-:Y:S02]  /*e5d0*/  ISETP.LT.OR P4, PT, R18, 0x29, P4 ;  /* 0x000000291200780c */ /* 0x000fe40002781670 */
[----:B------:R-:W-:Y:S02]  /*e5e0*/  FSEL R115, R115, -INF , !P2 ;  /* 0xff80000073737808 */ /* 0x000fe40005000000 */
[----:B------:R-:W-:-:S02]  /*e5f0*/  LOP3.LUT P2, RZ, R22, 0x200000, RZ, 0xc0, !PT ;  /* 0x0020000016ff7812 */ /* 0x000fc4000784c0ff */
[----:B------:R-:W-:Y:S02]  /*e600*/  FSEL R110, R110, -INF , !P4 ;  /* 0xff8000006e6e7808 */ /* 0x000fe40006000000 */
[C---:B------:R-:W-:Y:S02]  /*e610*/  ISETP.GT.AND P2, PT, R136.reuse, 0x38, !P2 ;  /* 0x000000388800780c */ /* 0x040fe40005744270 */
[----:B------:R-:W-:Y:S02]  /*e620*/  ISETP.GT.AND P3, PT, R136, 0x21, !P3 ;  /* 0x000000218800780c */ /* 0x000fe40005f64270 */
[----:B------:R-:W-:Y:S02]  /*e630*/  ISETP.LT.OR P2, PT, R18, 0x39, P2 ;  /* 0x000000391200780c */ /* 0x000fe40001741670 */
[----:B------:R-:W-:Y:S02]  /*e640*/  LOP3.LUT P4, RZ, R22, 0x40000, RZ, 0xc0, !PT ;  /* 0x0004000016ff7812 */ /* 0x000fe4000788c0ff */
[----:B------:R-:W-:-:S02]  /*e650*/  FSEL R118, R118, -INF , !P2 ;  /* 0xff80000076767808 */ /* 0x000fc40005000000 */
[----:B------:R-:W-:Y:S02]  /*e660*/  LOP3.LUT P2, RZ, R22, 0x100000, RZ, 0xc0, !PT ;  /* 0x0010000016ff7812 */ /* 0x000fe4000784c0ff */
[----:B------:R-:W-:Y:S02]  /*e670*/  ISETP.LT.OR P3, PT, R18, 0x22, P3 ;  /* 0x000000221200780c */ /* 0x000fe40001f61670 */
[----:B------:R-:W-:Y:S02]  /*e680*/  ISETP.GT.AND P2, PT, R136, 0x39, !P2 ;  /* 0x000000398800780c */ /* 0x000fe40005744270 */
[----:B------:R-:W-:Y:S02]  /*e690*/  LOP3.LUT R16, R16, 0xffffff7f, RZ, 0xc0, !PT ;  /* 0xffffff7f10107812 */ /* 0x000fe400078ec0ff */
[----:B------:R-:W-:Y:S02]  /*e6a0*/  ISETP.LT.OR P2, PT, R18, 0x3a, P2 ;  /* 0x0000003a1200780c */ /* 0x000fe40001741670 */
[----:B------:R-:W-:-:S02]  /*e6b0*/  FSEL R107, R107, -INF , !P3 ;  /* 0xff8000006b6b7808 */ /* 0x000fc40005800000 */
[----:B------:R-:W-:Y:S02]  /*e6c0*/  FSEL R119, R119, -INF , !P2 ;  /* 0xff80000077777808 */ /* 0x000fe40005000000 */
[----:B------:R-:W-:Y:S02]  /*e6d0*/  ISETP.GT.AND P2, PT, R136, 0x40, !P5 ;  /* 0x000000408800780c */ /* 0x000fe40006f44270 */
[----:B------:R-:W-:Y:S02]  /*e6e0*/  @P0 LOP3.LUT R16, R16, 0x80, RZ, 0xfc, !PT ;  /* 0x0000008010100812 */ /* 0x000fe400078efcff */
[----:B------:R-:W-:Y:S02]  /*e6f0*/  ISETP.LT.OR P2, PT, R18, 0x41, P2 ;  /* 0x000000411200780c */ /* 0x000fe40001741670 */
[----:B------:R-:W-:Y:S02]  /*e700*/  LOP3.LUT P3, RZ, R22, 0x20000, RZ, 0xc0, !PT ;  /* 0x0002000016ff7812 */ /* 0x000fe4000786c0ff */
[----:B------:R-:W-:-:S02]  /*e710*/  FSEL R90, R90, -INF , !P2 ;  /* 0xff8000005a5a7808 */ /* 0x000fc40005000000 */
[----:B------:R-:W-:Y:S02]  /*e720*/  ISETP.GT.AND P2, PT, R136, 0x41, !P4 ;  /* 0x000000418800780c */ /* 0x000fe40006744270 */
[----:B------:R-:W-:Y:S02]  /*e730*/  LOP3.LUT R16, R16, 0xffffffbf, RZ, 0xc0, !PT ;  /* 0xffffffbf10107812 */ /* 0x000fe400078ec0ff */
[----:B------:R-:W-:Y:S02]  /*e740*/  ISETP.LT.OR P2, PT, R18, 0x42, P2 ;  /* 0x000000421200780c */ /* 0x000fe40001741670 */
[----:B------:R-:W-:Y:S02]  /*e750*/  @P1 LOP3.LUT R16, R16, 0x40, RZ, 0xfc, !PT ;  /* 0x0000004010101812 */ /* 0x000fe400078efcff */
[----:B------:R-:W-:Y:S02]  /*e760*/  FSEL R91, R91, -INF , !P2 ;  /* 0xff8000005b5b7808 */ /* 0x000fe40005000000 */
[----:B------:R-:W-:-:S02]  /*e770*/  ISETP.GT.AND P2, PT, R136, 0x48, !P3 ;  /* 0x000000488800780c */ /* 0x000fc40005f44270 */
[----:B------:R-:W-:Y:S02]  /*e780*/  LOP3.LUT P1, RZ, R22, 0x10000, RZ, 0xc0, !PT ;  /* 0x0001000016ff7812 */ /* 0x000fe4000782c0ff */
[----:B------:R-:W-:Y:S02]  /*e790*/  ISETP.LT.OR P2, PT, R18, 0x49, P2 ;  /* 0x000000491200780c */ /* 0x000fe40001741670 */
[----:B------:R-:W-:Y:S02]  /*e7a0*/  LOP3.LUT P0, RZ, R22, 0x8000, RZ, 0xc0, !PT ;  /* 0x0000800016ff7812 */ /* 0x000fe4000780c0ff */
[----:B------:R-:W-:Y:S02]  /*e7b0*/  FSEL R94, R94, -INF , !P2 ;  /* 0xff8000005e5e7808 */ /* 0x000fe40005000000 */
[----:B------:R-:W-:Y:S02]  /*e7c0*/  ISETP.GT.AND P2, PT, R136, 0x49, !P1 ;  /* 0x000000498800780c */ /* 0x000fe40004f44270 */
[----:B------:R-:W-:-:S02]  /*e7d0*/  LOP3.LUT P6, RZ, R22, 0x4000, RZ, 0xc0, !PT ;  /* 0x0000400016ff7812 */ /* 0x000fc400078cc0ff */
[----:B------:R-:W-:Y:S02]  /*e7e0*/  ISETP.LT.OR P2, PT, R18, 0x4a, P2 ;  /* 0x0000004a1200780c */ /* 0x000fe40001741670 */
[----:B------:R-:W-:Y:S02]  /*e7f0*/  LOP3.LUT P5, RZ, R22, 0x100, RZ, 0xc0, !PT ;  /* 0x0000010016ff7812 */ /* 0x000fe400078ac0ff */
[----:B------:R-:W-:Y:S02]  /*e800*/  FSEL R95, R95, -INF , !P2 ;  /* 0xff8000005f5f7808 */ /* 0x000fe40005000000 */
[----:B------:R-:W-:Y:S02]  /*e810*/  ISETP.GT.AND P2, PT, R136, 0x50, !P0 ;  /* 0x000000508800780c */ /* 0x000fe40004744270 */
[----:B------:R-:W-:Y:S02]  /*e820*/  LOP3.LUT P4, RZ, R22, 0x80, RZ, 0xc0, !PT ;  /* 0x0000008016ff7812 */ /* 0x000fe4000788c0ff */
[----:B------:R-:W-:-:S02]  /*e830*/  ISETP.LT.OR P2, PT, R18, 0x51, P2 ;  /* 0x000000511200780c */ /* 0x000fc40001741670 */
[----:B------:R-:W-:Y:S02]  /*e840*/  LOP3.LUT P3, RZ, R22, 0x40, RZ, 0xc0, !PT ;  /* 0x0000004016ff7812 */ /* 0x000fe4000786c0ff */
[----:B------:R-:W-:Y:S02]  /*e850*/  FSEL R98, R98, -INF , !P2 ;  /* 0xff80000062627808 */ /* 0x000fe40005000000 */
[----:B------:R-:W-:Y:S02]  /*e860*/  ISETP.GT.AND P2, PT, R136, 0x51, !P6 ;  /* 0x000000518800780c */ /* 0x000fe40007744270 */
[----:B------:R-:W-:Y:S02]  /*e870*/  LOP3.LUT P1, RZ, R22, 0x20, RZ, 0xc0, !PT ;  /* 0x0000002016ff7812 */ /* 0x000fe4000782c0ff */
[----:B------:R-:W-:Y:S02]  /*e880*/  ISETP.LT.OR P2, PT, R18, 0x52, P2 ;  /* 0x000000521200780c */ /* 0x000fe40001741670 */
[----:B------:R-:W-:-:S02]  /*e890*/  LOP3.LUT P0, RZ, R22, 0x10, RZ, 0xc0, !PT ;  /* 0x0000001016ff7812 */ /* 0x000fc4000780c0ff */
[----:B------:R-:W-:Y:S02]  /*e8a0*/  FSEL R99, R99, -INF , !P2 ;  /* 0xff80000063637808 */ /* 0x000fe40005000000 */
[----:B------:R-:W-:Y:S02]  /*e8b0*/  LOP3.LUT P2, RZ, R22, 0x2000, RZ, 0xc0, !PT ;  /* 0x0000200016ff7812 */ /* 0x000fe4000784c0ff */
[----:B------:R-:W-:Y:S02]  /*e8c0*/  FMNMX.FTZ R10, R120, R3, !PT ;  /* 0x00000003780a7209 */ /* 0x000fe40007810000 */
        /* <DEDUP_REMOVED lines=38> */
[----:B------:R-:W-:-:S02]  /*eb30*/  ISETP.GT.AND P2, PT, R136, 0x70, !P4 ;  /* 0x000000708800780c */ /* 0x000fc40006744270 */
[----:B------:R-:W-:Y:S02]  /*eb40*/  FMNMX.FTZ R10, R88, R10, !PT ;  /* 0x0000000a580a7209 */ /* 0x000fe40007810000 */
[----:B------:R-:W-:Y:S02]  /*eb50*/  ISETP.LT.OR P2, PT, R18, 0x71, P2 ;  /* 0x000000711200780c */ /* 0x000fe40001741670 */
[----:B------:R-:W-:Y:S02]  /*eb60*/  FMNMX.FTZ R10, R89, R10, !PT ;  /* 0x0000000a590a7209 */ /* 0x000fe40007810000 */
[----:B------:R-:W-:Y:S02]  /*eb70*/  FSEL R82, R82, -INF , !P2 ;  /* 0xff80000052527808 */ /* 0x000fe40005000000 */
[----:B------:R-:W-:Y:S02]  /*eb80*/  ISETP.GT.AND P2, PT, R136, 0x71, !P3 ;  /* 0x000000718800780c */ /* 0x000fe40005f44270 */
[----:B------:R-:W-:-:S02]  /*eb90*/  FMNMX.FTZ R10, R92, R10, !PT ;  /* 0x0000000a5c0a7209 */ /* 0x000fc40007810000 */
[----:B------:R-:W-:Y:S02]  /*eba0*/  ISETP.LT.OR P2, PT, R18, 0x72, P2 ;  /* 0x000000721200780c */ /* 0x000fe40001741670 */
[----:B------:R-:W-:Y:S02]  /*ebb0*/  FMNMX.FTZ R10, R93, R10, !PT ;  /* 0x0000000a5d0a7209 */ /* 0x000fe40007810000 */
[----:B------:R-:W-:Y:S02]  /*ebc0*/  FSEL R83, R83, -INF , !P2 ;  /* 0xff80000053537808 */ /* 0x000fe40005000000 */
[----:B------:R-:W-:Y:S02]  /*ebd0*/  ISETP.GT.AND P2, PT, R136, 0x78, !P1 ;  /* 0x000000788800780c */ /* 0x000fe40004f44270 */
[----:B------:R-:W-:Y:S02]  /*ebe0*/  FMNMX.FTZ R10, R96, R10, !PT ;  /* 0x0000000a600a7209 */ /* 0x000fe40007810000 */
[----:B------:R-:W-:-:S02]  /*ebf0*/  ISETP.LT.OR P2, PT, R18, 0x79, P2 ;  /* 0x000000791200780c */ /* 0x000fc40001741670 */
[----:B------:R-:W-:Y:S02]  /*ec00*/  FMNMX.FTZ R10, R97, R10, !PT ;  /* 0x0000000a610a7209 */ /* 0x000fe40007810000 */
[----:B------:R-:W-:Y:S02]  /*ec10*/  FSEL R86, R86, -INF , !P2 ;  /* 0xff80000056567808 */ /* 0x000fe40005000000 */
[----:B------:R-:W-:Y:S02]  /*ec20*/  ISETP.GT.AND P2, PT, R136, 0x79, !P0 ;  /* 0x000000798800780c */ /* 0x000fe40004744270 */
[----:B------:R-:W-:Y:S02]  /*ec30*/  FMNMX.FTZ R10, R100, R10, !PT ;  /* 0x0000000a640a7209 */ /* 0x000fe40007810000 */
[----:B------:R-:W-:Y:S02]  /*ec40*/  ISETP.LT.OR P2, PT, R18, 0x7a, P2 ;  /* 0x0000007a1200780c */ /* 0x000fe40001741670 */
[----:B------:R-:W-:-:S02]  /*ec50*/  FMNMX.FTZ R10, R101, R10, !PT ;  /* 0x0000000a650a7209 */ /* 0x000fc40007810000 */
[----:B------:R-:W-:Y:S02]  /*ec60*/  FSEL R87, R87, -INF , !P2 ;  /* 0xff80000057577808 */ /* 0x000fe40005000000 */
        /* <DEDUP_REMOVED lines=38> */
[----:B------:R-:W-:Y:S01]  /*eed0*/  LOP3.LUT P1, RZ, R22, 0x10000000, RZ, 0xc0, !PT ;  /* 0x1000000016ff7812 */ /* 0x000fe2000782c0ff */
[----:B------:R-:W0:Y:S01]  /*eee0*/  SHFL.BFLY PT, R11, R10, 0x2, 0x1f ;  /* 0x0c401f000a0b7f89 */ /* 0x000e2200000e0000 */
[----:B------:R-:W-:Y:S02]  /*eef0*/  FSEL R134, R134, -INF , !P2 ;  /* 0xff80000086867808 */ /* 0x000fe40005000000 */
[----:B------:R-:W-:-:S02]  /*ef00*/  LOP3.LUT P2, RZ, R16, 0x2, RZ, 0xc0, !PT ;  /* 0x0000000210ff7812 */ /* 0x000fc4000784c0ff */
[C---:B------:R-:W-:Y:S02]  /*ef10*/  ISETP.GT.AND P1, PT, R136.reuse, 0x99, !P1 ;  /* 0x000000998800780c */ /* 0x040fe40004f24270 */
[----:B------:R-:W-:Y:S02]  /*ef20*/  ISETP.GT.AND P2, PT, R136, 0x19, !P2 ;  /* 0x000000198800780c */ /* 0x000fe40005744270 */
[----:B------:R-:W-:Y:S02]  /*ef30*/  LOP3.LUT P0, RZ, R22, 0x4000000, RZ, 0xc0, !PT ;  /* 0x0400000016ff7812 */ /* 0x000fe4000780c0ff */
[----:B------:R-:W-:Y:S02]  /*ef40*/  ISETP.LT.OR P2, PT, R18, 0x1a, P2 ;  /* 0x0000001a1200780c */ /* 0x000fe40001741670 */
[----:B------:R-:W-:Y:S02]  /*ef50*/  LOP3.LUT P3, RZ, R22, 0x1000000, RZ, 0xc0, !PT ;  /* 0x0100000016ff7812 */ /* 0x000fe4000786c0ff */
[----:B------:R-:W-:-:S02]  /*ef60*/  FSEL R135, R135, -INF , !P2 ;  /* 0xff80000087877808 */ /* 0x000fc40005000000 */
[C---:B------:R-:W-:Y:S02]  /*ef70*/  LOP3.LUT P2, RZ, R22.reuse, 0x1, RZ, 0xc0, !PT ;  /* 0x0000000116ff7812 */ /* 0x040fe4000784c0ff */
[----:B------:R-:W-:Y:S02]  /*ef80*/  LOP3.LUT P4, RZ, R22, 0x8, RZ, 0xc0, !PT ;  /* 0x0000000816ff7812 */ /* 0x000fe4000788c0ff */
[----:B------:R-:W-:Y:S02]  /*ef90*/  ISETP.GT.AND P2, PT, R136, RZ, !P2 ;  /* 0x000000ff8800720c */ /* 0x000fe40005744270 */
[----:B------:R-:W-:Y:S02]  /*efa0*/  LOP3.LUT P5, RZ, R22, 0x4, RZ, 0xc0, !PT ;  /* 0x0000000416ff7812 */ /* 0x000fe400078ac0ff */
[----:B------:R-:W-:Y:S02]  /*efb0*/  ISETP.LT.OR P2, PT, R18, 0x1, P2 ;  /* 0x000000011200780c */ /* 0x000fe40001741670 */
[----:B0-----:R-:W-:-:S02]  /*efc0*/  FMNMX.FTZ R10, R10, R11, !PT ;  /* 0x0000000b0a0a7209 */ /* 0x001fc40007810000 */
[----:B------:R-:W-:Y:S02]  /*efd0*/  FSEL R122, R122, -INF , !P2 ;  /* 0xff8000007a7a7808 */ /* 0x000fe40005000000 */
[----:B------:R-:W-:Y:S01]  /*efe0*/  LOP3.LUT P2, RZ, R22, 0x8000000, RZ, 0xc0, !PT ;  /* 0x0800000016ff7812 */ /* 0x000fe2000784c0ff */
[----:B------:R-:W0:Y:S01]  /*eff0*/  SHFL.BFLY PT, R11, R10, 0x1, 0x1f ;  /* 0x0c201f000a0b7f89 */ /* 0x000e2200000e0000 */
[----:B------:R-:W-:Y:S02]  /*f000*/  FMNMX.FTZ R12, R122, R0, !PT ;  /* 0x000000007a0c7209 */ /* 0x000fe40007810000 */
[----:B------:R-:W-:Y:S02]  /*f010*/  ISETP.GT.AND P2, PT, R136, 0x80, !P2 ;  /* 0x000000808800780c */ /* 0x000fe40005744270 */
[----:B------:R-:W-:Y:S02]  /*f020*/  FMNMX.FTZ R12, R123, R12, !PT ;  /* 0x0000000c7b0c7209 */ /* 0x000fe40007810000 */
[----:B------:R-:W-:-:S02]  /*f030*/  ISETP.LT.OR P2, PT, R18, 0x81, P2 ;  /* 0x000000811200780c */ /* 0x000fc40001741670 */
[----:B------:R-:W-:Y:S02]  /*f040*/  FMNMX.FTZ R12, R126, R12, !PT ;  /* 0x0000000c7e0c7209 */ /* 0x000fe40007810000 */
[----:B------:R-:W-:Y:S02]  /*f050*/  FSEL R58, R58, -INF , !P2 ;  /* 0xff8000003a3a7808 */ /* 0x000fe40005000000 */
[----:B------:R-:W-:Y:S02]  /*f060*/  FMNMX.FTZ R12, R127, R12, !PT ;  /* 0x0000000c7f0c7209 */ /* 0x000fe40007810000 */
[----:B------:R-:W-:Y:S02]  /*f070*/  LOP3.LUT P6, RZ, R22, 0x2, RZ, 0xc0, !PT ;  /* 0x0000000216ff7812 */ /* 0x000fe400078cc0ff */
[----:B------:R-:W-:Y:S02]  /*f080*/  FMNMX.FTZ R12, R130, R12, !PT ;  /* 0x0000000c820c7209 */ /* 0x000fe40007810000 */
[----:B------:R-:W-:-:S02]  /*f090*/  LOP3.LUT P2, RZ, R22, 0x2000000, RZ, 0xc0, !PT ;  /* 0x0200000016ff7812 */ /* 0x000fc4000784c0ff */
[----:B------:R-:W-:Y:S02]  /*f0a0*/  FMNMX.FTZ R12, R131, R12, !PT ;  /* 0x0000000c830c7209 */ /* 0x000fe40007810000 */
[----:B------:R-:W-:Y:S02]  /*f0b0*/  LOP3.LUT R22, R22, 0xfffffffd, RZ, 0xc0, !PT ;  /* 0xfffffffd16167812 */ /* 0x000fe400078ec0ff */
[----:B------:R-:W-:Y:S02]  /*f0c0*/  FMNMX.FTZ R12, R134, R12, !PT ;  /* 0x0000000c860c7209 */ /* 0x000fe40007810000 */
[----:B------:R-:W-:Y:S02]  /*f0d0*/  ISETP.GT.AND P0, PT, R136, 0x81, !P0 ;  /* 0x000000818800780c */ /* 0x000fe40004704270 */
[----:B------:R-:W-:Y:S02]  /*f0e0*/  FMNMX.FTZ R12, R135, R12, !PT ;  /* 0x0000000c870c7209 */ /* 0x000fe40007810000 */
[----:B------:R-:W-:-:S02]  /*f0f0*/  @P1 LOP3.LUT R22, R22, 0x2, RZ, 0xfc, !PT ;  /* 0x0000000216161812 */ /* 0x000fc400078efcff */
[----:B------:R-:W-:Y:S02]  /*f100*/  FMNMX.FTZ R12, R106, R12, !PT ;  /* 0x0000000c6a0c7209 */ /* 0x000fe40007810000 */
[----:B------:R-:W-:Y:S02]  /*f110*/  ISETP.LT.OR P1, PT, R18, 0x82, P0 ;  /* 0x000000821200780c */ /* 0x000fe40000721670 */
[----:B------:R-:W-:Y:S02]  /*f120*/  FMNMX.FTZ R12, R107, R12, !PT ;  /* 0x0000000c6b0c7209 */ /* 0x000fe40007810000 */
[----:B------:R-:W-:Y:S02]  /*f130*/  ISETP.GT.AND P2, PT, R136, 0x88, !P2 ;  /* 0x000000888800780c */ /* 0x000fe40005744270 */
[----:B------:R-:W-:Y:S02]  /*f140*/  FMNMX.FTZ R12, R110, R12, !PT ;  /* 0x0000000c6e0c7209 */ /* 0x000fe40007810000 */
[----:B------:R-:W-:-:S02]  /*f150*/  ISETP.LT.OR P0, PT, R18, 0x89, P2 ;  /* 0x000000891200780c */ /* 0x000fc40001701670 */
[----:B------:R-:W-:Y:S02]  /*f160*/  FMNMX.FTZ R12, R111, R12, !PT ;  /* 0x0000000c6f0c7209 */ /* 0x000fe40007810000 */
[----:B------:R-:W-:Y:S02]  /*f170*/  LOP3.LUT P2, RZ, R22, 0x2, RZ, 0xc0, !PT ;  /* 0x0000000216ff7812 */ /* 0x000fe4000784c0ff */
[----:B------:R-:W-:Y:S02]  /*f180*/  FMNMX.FTZ R12, R114, R12, !PT ;  /* 0x0000000c720c7209 */ /* 0x000fe40007810000 */
[----:B------:R-:W-:Y:S02]  /*f190*/  LOP3.LUT R22, R22, 0xfffffff7, RZ, 0xc0, !PT ;  /* 0xfffffff716167812 */ /* 0x000fe400078ec0ff */
[----:B------:R-:W-:Y:S02]  /*f1a0*/  FMNMX.FTZ R12, R115, R12, !PT ;  /* 0x0000000c730c7209 */ /* 0x000fe40007810000 */
[----:B------:R-:W-:-:S02]  /*f1b0*/  ISETP.GT.AND P3, PT, R136, 0x89, !P3 ;  /* 0x000000898800780c */ /* 0x000fc40005f64270 */
[----:B------:R-:W-:Y:S02]  /*f1c0*/  FMNMX.FTZ R12, R118, R12, !PT ;  /* 0x0000000c760c7209 */ /* 0x000fe40007810000 */
[----:B0-----:R-:W-:Y:S02]  /*f1d0*/  FMNMX.FTZ R10, R10, R11, !PT ;  /* 0x0000000b0a0a7209 */ /* 0x001fe40007810000 */
[----:B------:R-:W-:Y:S02]  /*f1e0*/  FMNMX.FTZ R12, R119, R12, !PT ;  /* 0x0000000c770c7209 */ /* 0x000fe40007810000 */
[----:B------:R-:W-:Y:S02]  /*f1f0*/  @P1 LOP3.LUT R22, R22, 0x8, RZ, 0xfc, !PT ;  /* 0x0000000816161812 */ /* 0x000fe400078efcff */
[----:B------:R-:W-:Y:S02]  /*f200*/  FMNMX.FTZ R12, R90, R12, !PT ;  /* 0x0000000c5a0c7209 */ /* 0x000fe40007810000 */
[----:B------:R-:W-:-:S02]  /*f210*/  ISETP.LT.OR P1, PT, R18, 0x8a, P3 ;  /* 0x0000008a1200780c */ /* 0x000fc40001f21670 */
[----:B------:R-:W-:Y:S02]  /*f220*/  FMNMX.FTZ R12, R91, R12, !PT ;  /* 0x0000000c5b0c7209 */ /* 0x000fe40007810000 */
[----:B------:R-:W-:Y:S02]  /*f230*/  FSETP.NEU.FTZ.AND P3, PT, R10, -INF , PT ;  /* 0xff8000000a00780b */ /* 0x000fe40003f7d000 */
[----:B------:R-:W-:Y:S02]  /*f240*/  FMNMX.FTZ R12, R94, R12, !PT ;  /* 0x0000000c5e0c7209 */ /* 0x000fe40007810000 */
[----:B------:R-:W-:Y:S02]  /*f250*/  FSEL R11, R10, RZ, P3 ;  /* 0x000000ff0a0b7208 */ /* 0x000fe40001800000 */
[----:B------:R-:W-:Y:S02]  /*f260*/  FMNMX.FTZ R12, R95, R12, !PT ;  /* 0x0000000c5f0c7209 */ /* 0x000fe40007810000 */
[----:B------:R-:W-:Y:S01]  /*f270*/  ISETP.GT.AND P4, PT, R136, 0x90, !P4 ;  /* 0x000000908800780c */ /* 0x000fe20006784270 */
[----:B------:R-:W-:-:S01]  /*f280*/  FADD.FTZ R3, -R11, R3 ;  /* 0x000000030b037221 */ /* 0x000fc20000010100 */
[----:B------:R-:W-:Y:S01]  /*f290*/  FMNMX.FTZ R12, R98, R12, !PT ;  /* 0x0000000c620c7209 */ /* 0x000fe20007810000 */
[----:B------:R-:W-:-:S01]  /*f2a0*/  FFMA.FTZ R11, R2, R10, -8 ;  /* 0xc1000000020b7423 */ /* 0x000fc2000001000a */
[----:B------:R-:W-:Y:S01]  /*f2b0*/  FSEL R62, R62, -INF , !P0 ;  /* 0xff8000003e3e7808 */ /* 0x000fe20004000000 */
[----:B------:R-:W-:Y:S01]  /*f2c0*/  FMUL.FTZ R3, R2, R3 ;  /* 0x0000000302037220 */ /* 0x000fe20000410000 */
[----:B------:R-:W-:-:S02]  /*f2d0*/  FMNMX.FTZ R12, R99, R12, !PT ;  /* 0x0000000c630c7209 */ /* 0x000fc40007810000 */
[----:B------:R-:W-:Y:S02]  /*f2e0*/  FSEL R11, R11, RZ, P3 ;  /* 0x000000ff0b0b7208 */ /* 0x000fe40001800000 */
[----:B------:R-:W-:Y:S01]  /*f2f0*/  FMNMX.FTZ R12, R102, R12, !PT ;  /* 0x0000000c660c7209 */ /* 0x000fe20007810000 */
[----:B------:R-:W-:Y:S01]  /*f300*/  MUFU.EX2 R3, R3 ;  /* 0x0000000300037308 */ /* 0x000fe20000000800 */
[----:B------:R-:W-:Y:S01]  /*f310*/  LOP3.LUT P3, RZ, R22, 0x8, RZ, 0xc0, !PT ;  /* 0x0000000816ff7812 */ /* 0x000fe2000786c0ff */
[C-C-:B------:R-:W-:Y:S01]  /*f320*/  FFMA.FTZ R120, R2.reuse, R120, -R11.reuse ;  /* 0x0000007802787223 */ /* 0x140fe2000001080b */
[----:B------:R-:W-:Y:S01]  /*f330*/  FMNMX.FTZ R12, R103, R12, !PT ;  /* 0x0000000c670c7209 */ /* 0x000fe20007810000 */
[C-C-:B------:R-:W-:Y:S01]  /*f340*/  FFMA.FTZ R121, R2.reuse, R121, -R11.reuse ;  /* 0x0000007902797223 */ /* 0x140fe2000001080b */
[----:B------:R-:W-:Y:S01]  /*f350*/  FSEL R59, R59, -INF , !P3 ;  /* 0xff8000003b3b7808 */ /* 0x000fe20005800000 */
[--C-:B------:R-:W-:Y:S01]  /*f360*/  FFMA.FTZ R124, R2, R124, -R11.reuse ;  /* 0x0000007c027c7223 */ /* 0x100fe2000001080b */
[----:B------:R-:W-:Y:S01]  /*f370*/  FMNMX.FTZ R12, R74, R12, !PT ;  /* 0x0000000c4a0c7209 */ /* 0x000fe20007810000 */
[----:B------:R-:W0:Y:S01]  /*f380*/  MUFU.EX2 R120, R120 ;  /* 0x0000007800787308 */ /* 0x000e220000000800 */
[----:B------:R-:W-:Y:S01]  /*f390*/  ISETP.GT.AND P5, PT, R136, 0x91, !P5 ;  /* 0x000000918800780c */ /* 0x000fe20006fa4270 */
[C-C-:B------:R-:W-:Y:S01]  /*f3a0*/  FFMA.FTZ R125, R2.reuse, R125, -R11.reuse ;  /* 0x0000007d027d7223 */ /* 0x140fe2000001080b */
[----:B------:R-:W-:Y:S01]  /*f3b0*/  FMNMX.FTZ R12, R75, R12, !PT ;  /* 0x0000000c4b0c7209 */ /* 0x000fe20007810000 */
[--C-:B------:R-:W-:Y:S01]  /*f3c0*/  FFMA.FTZ R128, R2, R128, -R11.reuse ;  /* 0x0000008002807223 */ /* 0x100fe2000001080b */
[----:B------:R-:W-:Y:S01]  /*f3d0*/  ISETP.LT.OR P4, PT, R18, 0x91, P4 ;  /* 0x000000911200780c */ /* 0x000fe20002781670 */
[--C-:B------:R-:W-:Y:S01]  /*f3e0*/  FFMA.FTZ R129, R2, R129, -R11.reuse ;  /* 0x0000008102817223 */ /* 0x100fe2000001080b */
[----:B------:R-:W-:Y:S01]  /*f3f0*/  FMNMX.FTZ R12, R78, R12, !PT ;  /* 0x0000000c4e0c7209 */ /* 0x000fe20007810000 */
[----:B------:R-:W1:Y:S01]  /*f400*/  MUFU.EX2 R121, R121 ;  /* 0x0000007900797308 */ /* 0x000e620000000800 */
[----:B------:R-:W-:Y:S01]  /*f410*/  FSEL R63, R63, -INF , !P1 ;  /* 0xff8000003f3f7808 */ /* 0x000fe20004800000 */
[C-C-:B------:R-:W-:Y:S01]  /*f420*/  FFMA.FTZ R132, R2.reuse, R132, -R11.reuse ;  /* 0x0000008402847223 */ /* 0x140fe2000001080b */
[----:B------:R-:W-:Y:S01]  /*f430*/  FMNMX.FTZ R12, R79, R12, !PT ;  /* 0x0000000c4f0c7209 */ /* 0x000fe20007810000 */
[--C-:B------:R-:W-:Y:S01]  /*f440*/  FFMA.FTZ R133, R2, R133, -R11.reuse ;  /* 0x0000008502857223 */ /* 0x100fe2000001080b */
[----:B------:R-:W-:Y:S01]  /*f450*/  ISETP.GT.AND P6, PT, R136, 0x98, !P6 ;  /* 0x000000988800780c */ /* 0x000fe200077c4270 */
[--C-:B------:R-:W-:Y:S01]  /*f460*/  FFMA.FTZ R104, R2, R104, -R11.reuse ;  /* 0x0000006802687223 */ /* 0x100fe2000001080b */
[----:B------:R-:W-:Y:S01]  /*f470*/  FMNMX.FTZ R12, R82, R12, !PT ;  /* 0x0000000c520c7209 */ /* 0x000fe20007810000 */
[----:B------:R-:W2:Y:S01]  /*f480*/  MUFU.EX2 R124, R124 ;  /* 0x0000007c007c7308 */ /* 0x000ea20000000800 */
[----:B------:R-:W-:Y:S01]  /*f490*/  ISETP.LT.OR P5, PT, R18, 0x92, P5 ;  /* 0x000000921200780c */ /* 0x000fe20002fa1670 */
[----:B0-----:R-:W-:Y:S01]  /*f4a0*/  FFMA.FTZ R21, R3, R21, R120 ;  /* 0x0000001503157223 */ /* 0x001fe20000010078 */
[----:B------:R-:W-:Y:S01]  /*f4b0*/  FMNMX.FTZ R12, R83, R12, !PT ;  /* 0x0000000c530c7209 */ /* 0x000fe20007810000 */
[--C-:B------:R-:W-:Y:S01]  /*f4c0*/  FFMA.FTZ R105, R2, R105, -R11.reuse ;  /* 0x0000006902697223 */ /* 0x100fe2000001080b */
[----:B------:R-:W-:Y:S01]  /*f4d0*/  FSEL R66, R66, -INF , !P4 ;  /* 0xff80000042427808 */ /* 0x000fe20006000000 */
[--C-:B------:R-:W-:Y:S01]  /*f4e0*/  FFMA.FTZ R108, R2, R108, -R11.reuse ;  /* 0x0000006c026c7223 */ /* 0x100fe2000001080b */
[----:B------:R-:W-:Y:S01]  /*f4f0*/  FMNMX.FTZ R12, R86, R12, !PT ;  /* 0x0000000c560c7209 */ /* 0x000fe20007810000 */
[----:B------:R-:W0:Y:S01]  /*f500*/  MUFU.EX2 R125, R125 ;  /* 0x0000007d007d7308 */ /* 0x000e220000000800 */
[----:B------:R-:W-:Y:S01]  /*f510*/  ISETP.LT.OR P6, PT, R18, 0x99, P6 ;  /* 0x000000991200780c */ /* 0x000fe200037c1670 */
[C-C-:B------:R-:W-:Y:S01]  /*f520*/  FFMA.FTZ R109, R2.reuse, R109, -R11.reuse ;  /* 0x0000006d026d7223 */ /* 0x140fe2000001080b */
[----:B------:R-:W-:Y:S01]  /*f530*/  FMNMX.FTZ R12, R87, R12, !PT ;  /* 0x0000000c570c7209 */ /* 0x000fe20007810000 */
[C-C-:B------:R-:W-:Y:S01]  /*f540*/  FFMA.FTZ R112, R2.reuse, R112, -R11.reuse ;  /* 0x0000007002707223 */ /* 0x140fe2000001080b */
[----:B------:R-:W-:Y:S01]  /*f550*/  FSEL R67, R67, -INF , !P5 ;  /* 0xff80000043437808 */ /* 0x000fe20006800000 */
[----:B------:R-:W-:Y:S01]  /*f560*/  FFMA.FTZ R113, R2, R113, -R11 ;  /* 0x0000007102717223 */ /* 0x000fe2000001080b */
[----:B------:R-:W-:Y:S01]  /*f570*/  FMNMX.FTZ R12, R58, R12, !PT ;  /* 0x0000000c3a0c7209 */ /* 0x000fe20007810000 */
[----:B------:R-:W3:Y:S01]  /*f580*/  MUFU.EX2 R128, R128 ;  /* 0x0000008000807308 */ /* 0x000ee20000000800 */
[----:B------:R-:W-:Y:S01]  /*f590*/  ISETP.LT.OR P2, PT, R18, 0x9a, P2 ;  /* 0x0000009a1200780c */ /* 0x000fe20001741670 */
[----:B-1----:R-:W-:Y:S01]  /*f5a0*/  FADD.FTZ R18, R121, R21 ;  /* 0x0000001579127221 */ /* 0x002fe20000010000 */
[----:B------:R-:W-:Y:S01]  /*f5b0*/  FMNMX.FTZ R12, R59, R12, !PT ;  /* 0x0000000c3b0c7209 */ /* 0x000fe20007810000 */
[--C-:B------:R-:W-:Y:S01]  /*f5c0*/  FFMA.FTZ R116, R2, R116, -R11.reuse ;  /* 0x0000007402747223 */ /* 0x100fe2000001080b */
[----:B------:R-:W-:Y:S01]  /*f5d0*/  FSEL R70, R70, -INF , !P6 ;  /* 0xff80000046467808 */ /* 0x000fe20007000000 */
[----:B--2---:R-:W-:Y:S01]  /*f5e0*/  FADD.FTZ R18, R124, R18 ;  /* 0x000000127c127221 */ /* 0x004fe20000010000 */
[----:B------:R-:W-:Y:S01]  /*f5f0*/  FMNMX.FTZ R12, R62, R12, !PT ;  /* 0x0000000c3e0c7209 */ /* 0x000fe20007810000 */
[----:B------:R-:W1:Y:S01]  /*f600*/  MUFU.EX2 R129, R129 ;  /* 0x0000008100817308 */ /* 0x000e620000000800 */
[----:B------:R-:W-:Y:S01]  /*f610*/  FSEL R71, R71, -INF , !P2 ;  /* 0xff80000047477808 */ /* 0x000fe20005000000 */
[----:B0-----:R-:W-:Y:S01]  /*f620*/  FADD.FTZ R18, R125, R18 ;  /* 0x000000127d127221 */ /* 0x001fe20000010000 */
[----:B------:R-:W-:Y:S01]  /*f630*/  FMNMX.FTZ R12, R63, R12, !PT ;  /* 0x0000000c3f0c7209 */ /* 0x000fe20007810000 */
[C-C-:B------:R-:W-:Y:S01]  /*f640*/  FFMA.FTZ R117, R2.reuse, R117, -R11.reuse ;  /* 0x0000007502757223 */ /* 0x140fe2000001080b */
[----:B------:R-:W-:-:S01]  /*f650*/  FFMA.FTZ R88, R2, R88, -R11 ;  /* 0x0000005802587223 */ /* 0x000fc2000001080b */
[----:B------:R-:W-:Y:S01]  /*f660*/  FFMA.FTZ R89, R2, R89, -R11 ;  /* 0x0000005902597223 */ /* 0x000fe2000001080b */
[----:B------:R-:W-:Y:S01]  /*f670*/  FMNMX.FTZ R12, R66, R12, !PT ;  /* 0x0000000c420c7209 */ /* 0x000fe20007810000 */
[----:B------:R-:W0:Y:S01]  /*f680*/  MUFU.EX2 R132, R132 ;  /* 0x0000008400847308 */ /* 0x000e220000000800 */
[----:B---3--:R-:W-:-:S01]  /*f690*/  FADD.FTZ R18, R128, R18 ;  /* 0x0000001280127221 */ /* 0x008fc20000010000 */
[C-C-:B------:R-:W-:Y:S01]  /*f6a0*/  FFMA.FTZ R92, R2.reuse, R92, -R11.reuse ;  /* 0x0000005c025c7223 */ /* 0x140fe2000001080b */
[----:B------:R-:W-:Y:S01]  /*f6b0*/  FMNMX.FTZ R12, R67, R12, !PT ;  /* 0x0000000c430c7209 */ /* 0x000fe20007810000 */
[C-C-:B------:R-:W-:Y:S01]  /*f6c0*/  FFMA.FTZ R93, R2.reuse, R93, -R11.reuse ;  /* 0x0000005d025d7223 */ /* 0x140fe2000001080b */
[----:B------:R-:W-:-:S01]  /*f6d0*/  FFMA.FTZ R96, R2, R96, -R11 ;  /* 0x0000006002607223 */ /* 0x000fc2000001080b */
[----:B------:R-:W-:Y:S01]  /*f6e0*/  FFMA.FTZ R97, R2, R97, -R11 ;  /* 0x0000006102617223 */ /* 0x000fe2000001080b */
[----:B------:R-:W-:Y:S01]  /*f6f0*/  FMNMX.FTZ R12, R70, R12, !PT ;  /* 0x0000000c460c7209 */ /* 0x000fe20007810000 */
[----:B------:R-:W2:Y:S01]  /*f700*/  MUFU.EX2 R133, R133 ;  /* 0x0000008500857308 */ /* 0x000ea20000000800 */
[----:B-1----:R-:W-:-:S01]  /*f710*/  FADD.FTZ R18, R129, R18 ;  /* 0x0000001281127221 */ /* 0x002fc20000010000 */
[C-C-:B------:R-:W-:Y:S01]  /*f720*/  FFMA.FTZ R100, R2.reuse, R100, -R11.reuse ;  /* 0x0000006402647223 */ /* 0x140fe2000001080b */
[----:B------:R-:W-:Y:S01]  /*f730*/  FMNMX.FTZ R12, R71, R12, !PT ;  /* 0x0000000c470c7209 */ /* 0x000fe20007810000 */
[C-C-:B------:R-:W-:Y:S01]  /*f740*/  FFMA.FTZ R101, R2.reuse, R101, -R11.reuse ;  /* 0x0000006502657223 */ /* 0x140fe2000001080b */
[----:B------:R-:W-:-:S01]  /*f750*/  FFMA.FTZ R72, R2, R72, -R11 ;  /* 0x0000004802487223 */ /* 0x000fc2000001080b */
[C-C-:B------:R-:W-:Y:S01]  /*f760*/  FFMA.FTZ R73, R2.reuse, R73, -R11.reuse ;  /* 0x0000004902497223 */ /* 0x140fe2000001080b */
[----:B------:R-:W-:-:S01]  /*f770*/  FFMA.FTZ R76, R2, R76, -R11 ;  /* 0x0000004c024c7223 */ /* 0x000fc2000001080b */
[----:B------:R-:W1:Y:S01]  /*f780*/  SHFL.BFLY PT, R13, R12, 0x2, 0x1f ;  /* 0x0c401f000c0d7f89 */ /* 0x000e6200000e0000 */
        /* <DEDUP_REMOVED lines=17> */
[----:B---3--:R-:W-:-:S01]  /*f8a0*/  FADD.FTZ R18, R104, R18 ;  /* 0x0000001268127221 */ /* 0x008fc20000010000 */
[----:B------:R-:W-:Y:S01]  /*f8b0*/  FFMA.FTZ R11, R2, R69, -R11 ;  /* 0x00000045020b7223 */ /* 0x000fe2000001080b */
[----:B------:R-:W-:-:S02]  /*f8c0*/  LOP3.LUT P0, RZ, R16, 0x80, RZ, 0xc0, !PT ;  /* 0x0000008010ff7812 */ /* 0x000fc4000780c0ff */
[----:B------:R-:W-:Y:S02]  /*f8d0*/  LOP3.LUT P1, RZ, R16, 0x40, RZ, 0xc0, !PT ;  /* 0x0000004010ff7812 */ /* 0x000fe4000782c0ff */
[----:B-1----:R-:W-:Y:S01]  /*f8e0*/  FMNMX.FTZ R12, R12, R13, !PT ;  /* 0x0000000d0c0c7209 */ /* 0x002fe20007810000 */
[----:B------:R-:W1:Y:S01]  /*f8f0*/  MUFU.EX2 R109, R109 ;  /* 0x0000006d006d7308 */ /* 0x000e620000000800 */
[----:B0-----:R-:W-:-:S03]  /*f900*/  FADD.FTZ R18, R105, R18 ;  /* 0x0000001269127221 */ /* 0x001fc60000010000 */
[----:B------:R-:W0:Y:S04]  /*f910*/  SHFL.BFLY PT, R13, R12, 0x1, 0x1f ;  /* 0x0c201f000c0d7f89 */ /* 0x000e2800000e0000 */
[----:B------:R-:W3:Y:S01]  /*f920*/  MUFU.EX2 R112, R112 ;  /* 0x0000007000707308 */ /* 0x000ee20000000800 */
[----:B--2---:R-:W-:-:S07]  /*f930*/  FADD.FTZ R18, R108, R18 ;  /* 0x000000126c127221 */ /* 0x004fce0000010000 */
[----:B------:R-:W2:Y:S01]  /*f940*/  MUFU.EX2 R113, R113 ;  /* 0x0000007100717308 */ /* 0x000ea20000000800 */
[----:B-1----:R-:W-:-:S07]  /*f950*/  FADD.FTZ R18, R109, R18 ;  /* 0x000000126d127221 */ /* 0x002fce0000010000 */
[----:B------:R-:W1:Y:S01]  /*f960*/  MUFU.EX2 R116, R116 ;  /* 0x0000007400747308 */ /* 0x000e620000000800 */
[----:B---3--:R-:W-:-:S01]  /*f970*/  FADD.FTZ R18, R112, R18 ;  /* 0x0000001270127221 */ /* 0x008fc20000010000 */
[----:B0-----:R-:W-:-:S04]  /*f980*/  FMNMX.FTZ R12, R12, R13, !PT ;  /* 0x0000000d0c0c7209 */ /* 0x001fc80007810000 */
[----:B------:R-:W-:Y:S02]  /*f990*/  FSETP.NEU.FTZ.AND P2, PT, R12, -INF , PT ;  /* 0xff8000000c00780b */ /* 0x000fe40003f5d000 */
[----:B------:R-:W0:Y:S01]  /*f9a0*/  MUFU.EX2 R117, R117 ;  /* 0x0000007500757308 */ /* 0x000e220000000800 */
[----:B--2---:R-:W-:-:S01]  /*f9b0*/  FADD.FTZ R18, R113, R18 ;  /* 0x0000001271127221 */ /* 0x004fc20000010000 */
[----:B------:R-:W-:-:S05]  /*f9c0*/  FSEL R13, R12, RZ, P2 ;  /* 0x000000ff0c0d7208 */ /* 0x000fca0001000000 */
[----:B------:R-:W-:Y:S01]  /*f9d0*/  FADD.FTZ R0, -R13, R0 ;  /* 0x000000000d007221 */ /* 0x000fe20000010100 */
[----:B------:R-:W-:-:S01]  /*f9e0*/  FFMA.FTZ R13, R2, R12, -8 ;  /* 0xc1000000020d7423 */ /* 0x000fc2000001000c */
[----:B------:R-:W-:Y:S01]  /*f9f0*/  MUFU.EX2 R88, R88 ;  /* 0x0000005800587308 */ /* 0x000fe20000000800 */
[----:B-1----:R-:W-:-:S01]  /*fa00*/  FADD.FTZ R18, R116, R18 ;  /* 0x0000001274127221 */ /* 0x002fc20000010000 */
[----:B------:R-:W-:Y:S02]  /*fa10*/  FMUL.FTZ R0, R2, R0 ;  /* 0x0000000002007220 */ /* 0x000fe40000410000 */
[----:B------:R-:W-:Y:S01]  /*fa20*/  FSEL R13, R13, RZ, P2 ;  /* 0x000000ff0d0d7208 */ /* 0x000fe20001000000 */
[----:B0-----:R-:W-:-:S03]  /*fa30*/  FADD.FTZ R18, R117, R18 ;  /* 0x0000001275127221 */ /* 0x001fc60000010000 */
        /* <DEDUP_REMOVED lines=17> */
[----:B------:R-:W-:-:S01]  /*fb50*/  FFMA.FTZ R118, R2, R118, -R13 ;  /* 0x0000007602767223 */ /* 0x000fc2000001080d */
[C-C-:B------:R-:W-:Y:S01]  /*fb60*/  FFMA.FTZ R119, R2.reuse, R119, -R13.reuse ;  /* 0x0000007702777223 */ /* 0x140fe2000001080d */
[----:B------:R-:W-:-:S01]  /*fb70*/  FFMA.FTZ R90, R2, R90, -R13 ;  /* 0x0000005a025a7223 */ /* 0x000fc2000001080d */
[C-C-:B------:R-:W-:Y:S01]  /*fb80*/  FFMA.FTZ R91, R2.reuse, R91, -R13.reuse ;  /* 0x0000005b025b7223 */ /* 0x140fe2000001080d */
[----:B------:R-:W-:-:S01]  /*fb90*/  FFMA.FTZ R94, R2, R94, -R13 ;  /* 0x0000005e025e7223 */ /* 0x000fc2000001080d */
[C-C-:B------:R-:W-:Y:S01]  /*fba0*/  FFMA.FTZ R95, R2.reuse, R95, -R13.reuse ;  /* 0x0000005f025f7223 */ /* 0x140fe2000001080d */
[----:B------:R-:W-:-:S01]  /*fbb0*/  FFMA.FTZ R98, R2, R98, -R13 ;  /* 0x0000006202627223 */ /* 0x000fc2000001080d */
[----:B------:R-:W2:Y:S01]  /*fbc0*/  MUFU.EX2 R126, R126 ;  /* 0x0000007e007e7308 */ /* 0x000ea20000000800 */
[----:B0-----:R-:W-:-:S01]  /*fbd0*/  FFMA.FTZ R20, R0, R20, R122 ;  /* 0x0000001400147223 */ /* 0x001fc2000001007a */
[----:B------:R-:W-:Y:S01]  /*fbe0*/  FFMA.FTZ R99, R2, R99, -R13 ;  /* 0x0000006302637223 */ /* 0x000fe2000001080d */
[----:B------:R-:W-:-:S01]  /*fbf0*/  FADD.FTZ R18, R88, R18 ;  /* 0x0000001258127221 */ /* 0x000fc20000010000 */
[C-C-:B------:R-:W-:Y:S01]  /*fc00*/  FFMA.FTZ R102, R2.reuse, R102, -R13.reuse ;  /* 0x0000006602667223 */ /* 0x140fe2000001080d */
[----:B------:R-:W-:-:S01]  /*fc10*/  FFMA.FTZ R103, R2, R103, -R13 ;  /* 0x0000006702677223 */ /* 0x000fc2000001080d */
[C-C-:B------:R-:W-:Y:S01]  /*fc20*/  FFMA.FTZ R74, R2.reuse, R74, -R13.reuse ;  /* 0x0000004a024a7223 */ /* 0x140fe2000001080d */
[----:B------:R-:W-:-:S01]  /*fc30*/  FFMA.FTZ R75, R2, R75, -R13 ;  /* 0x0000004b024b7223 */ /* 0x000fc2000001080d */
[----:B------:R-:W0:Y:S01]  /*fc40*/  MUFU.EX2 R127, R127 ;  /* 0x0000007f007f7308 */ /* 0x000e220000000800 */
[----:B-1----:R-:W-:-:S01]  /*fc50*/  FADD.FTZ R20, R123, R20 ;  /* 0x000000147b147221 */ /* 0x002fc20000010000 */
[C-C-:B------:R-:W-:Y:S01]  /*fc60*/  FFMA.FTZ R78, R2.reuse, R78, -R13.reuse ;  /* 0x0000004e024e7223 */ /* 0x140fe2000001080d */
[----:B------:R-:W-:-:S01]  /*fc70*/  FFMA.FTZ R79, R2, R79, -R13 ;  /* 0x0000004f024f7223 */ /* 0x000fc2000001080d */
[C-C-:B------:R-:W-:Y:S01]  /*fc80*/  FFMA.FTZ R82, R2.reuse, R82, -R13.reuse ;  /* 0x0000005202527223 */ /* 0x140fe2000001080d */
[----:B------:R-:W-:-:S01]  /*fc90*/  FFMA.FTZ R83, R2, R83, -R13 ;  /* 0x0000005302537223 */ /* 0x000fc2000001080d */
        /* <DEDUP_REMOVED lines=12> */
[C-C-:B------:R-:W-:Y:S01]  /*fd60*/  FFMA.FTZ R70, R2.reuse, R70, -R13.reuse ;  /* 0x0000004602467223 */ /* 0x140fe2000001080d */
[----:B------:R-:W-:-:S05]  /*fd70*/  FFMA.FTZ R13, R2, R71, -R13 ;  /* 0x00000047020d7223 */ /* 0x000fca000001080d */
        /* <DEDUP_REMOVED lines=114> */
[----:B-1----:R-:W-:-:S03]  /*104a0*/  FADD.FTZ R21, R11, R18 ;  /* 0x000000120b157221 */ /* 0x002fc60000010000 */
[----:B--2---:R-:W-:Y:S01]  /*104b0*/  FADD.FTZ R20, R13, R20 ;  /* 0x000000140d147221 */ /* 0x004fe20000010000 */
[----:B------:R-:W-:Y:S06]  /*104c0*/  @!P0 BRA `(.L_x_1212) ;  /* 0x0000000000048947 */ /* 0x000fec0003800000 */
[----:B------:R-:W-:Y:S01]  /*104d0*/  BPT.TRAP 0x1 ;  /* 0x000000040000795c */ /* 0x000fe20000300000 */
.L_x_1212:
[----:B------:R-:W2:Y:S01]  /*104e0*/  LDL R18, [R1+0x30] ;  /* 0x0000300001127983 */ /* 0x000ea20000100800 */
[----:B------:R-:W-:Y:S01]  /*104f0*/  VIADD R19, R19, 0x13260 ;  /* 0x0001326013137836 */ /* 0x000fe20000000000 */
[----:B------:R-:W-:Y:S02]  /*10500*/  F2FP.SATFINITE.E4M3.F32.PACK_AB_MERGE_C R124, R125, R124, RZ ;  /* 0x0000007c7d7c723e */ /* 0x000fe400048070ff */
[----:B------:R-:W-:Y:S02]  /*10510*/  F2FP.SATFINITE.E4M3.F32.PACK_AB_MERGE_C R126, R127, R126, RZ ;  /* 0x0000007e7f7e723e */ /* 0x000fe400048070ff */
[----:B------:R-:W-:Y:S02]  /*10520*/  F2FP.SATFINITE.E4M3.F32.PACK_AB_MERGE_C R132, R133, R132, RZ ;  /* 0x000000848584723e */ /* 0x000fe400048070ff */
[----:B------:R-:W-:Y:S02]  /*10530*/  F2FP.SATFINITE.E4M3.F32.PACK_AB_MERGE_C R134, R135, R134, RZ ;  /* 0x000000868786723e */ /* 0x000fe400048070ff */
[----:B------:R-:W-:-:S02]  /*10540*/  F2FP.SATFINITE.E4M3.F32.PACK_AB_MERGE_C R108, R109, R108, RZ ;  /* 0x0000006c6d6c723e */ /* 0x000fc400048070ff */
[----:B------:R-:W-:Y:S02]  /*10550*/  F2FP.SATFINITE.E4M3.F32.PACK_AB_MERGE_C R110, R111, R110, RZ ;  /* 0x0000006e6f6e723e */ /* 0x000fe400048070ff */
        /* <DEDUP_REMOVED lines=46> */
[----:B------:R-:W-:-:S02]  /*10840*/  F2FP.SATFINITE.E4M3.F32.PACK_AB_MERGE_C R152, R121, R120, R124 ;  /* 0x000000787998723e */ /* 0x000fc4000480707c */
[----:B--2---:R-:W-:Y:S02]  /*10850*/  PRMT R19, R18, 0x654, R19 ;  /* 0x0000065412137816 */ /* 0x004fe40000000013 */
[----:B------:R-:W2:Y:S01]  /*10860*/  LDL R18, [R1+0x24] ;  /* 0x0000240001127983 */ /* 0x000ea20000100800 */
[----:B------:R-:W-:Y:S01]  /*10870*/  F2FP.SATFINITE.E4M3.F32.PACK_AB_MERGE_C R153, R123, R122, R126 ;  /* 0x0000007a7b99723e */ /* 0x000fe2000480707e */
[----:B------:R0:W-:Y:S01]  /*10880*/  SYNCS.ARRIVE.TRANS64.RED.A1T0 RZ, [R19+URZ], RZ ;  /* 0x000000ff13ff79a7 */ /* 0x0001e2000810043f */
[----:B------:R-:W-:Y:S01]  /*10890*/  F2FP.SATFINITE.E4M3.F32.PACK_AB_MERGE_C R154, R129, R128, R132 ;  /* 0x00000080819a723e */ /* 0x000fe20004807084 */
[----:B------:R-:W-:Y:S01]  /*108a0*/  IMAD.MOV.U32 R0, RZ, RZ, R12 ;  /* 0x000000ffff007224 */ /* 0x000fe200078e000c */
[----:B------:R-:W-:Y:S01]  /*108b0*/  F2FP.SATFINITE.E4M3.F32.PACK_AB_MERGE_C R155, R131, R130, R134 ;  /* 0x00000082839b723e */ /* 0x000fe20004807086 */
[----:B------:R-:W-:Y:S01]  /*108c0*/  IMAD.MOV.U32 R3, RZ, RZ, R10 ;  /* 0x000000ffff037224 */ /* 0x000fe200078e000a */
[----:B------:R-:W-:Y:S02]  /*108d0*/  F2FP.SATFINITE.E4M3.F32.PACK_AB_MERGE_C R148, R105, R104, R108 ;  /* 0x000000686994723e */ /* 0x000fe4000480706c */
[----:B------:R-:W-:Y:S01]  /*108e0*/  F2FP.SATFINITE.E4M3.F32.PACK_AB_MERGE_C R149, R107, R106, R110 ;  /* 0x0000006a6b95723e */ /* 0x000fe2000480706e */
[----:B0-----:R-:W-:Y:S01]  /*108f0*/  IMAD.MOV.U32 R19, RZ, RZ, R14 ;  /* 0x000000ffff137224 */ /* 0x001fe200078e000e */
        /* <DEDUP_REMOVED lines=14> */
[C---:B--2---:R-:W-:Y:S01]  /*109e0*/  ISETP.GT.AND P2, PT, R8.reuse, R18, PT ;  /* 0x000000120800720c */ /* 0x044fe20003f44270 */
[----:B------:R-:W-:Y:S02]  /*109f0*/  VIADD R8, R8, 0xffffffff ;  /* 0xffffffff08087836 */ /* 0x000fe40000000000 */
[----:B------:R-:W-:-:S10]  /*10a00*/  IMAD.MOV.U32 R18, RZ, RZ, R15 ;  /* 0x000000ffff127224 */ /* 0x000fd400078e000f */
[----:B------:R-:W-:Y:S05]  /*10a10*/  @P2 BRA `(.L_x_1213) ;  /* 0xffffffbc006c2947 */ /* 0x000fea000383ffff */
[----:B------:R-:W-:Y:S05]  /*10a20*/  BSYNC B0 ;  /* 0x0000000000007941 */ /* 0x000fea0003800000 */
.L_x_1193:
[----:B------:R-:W-:Y:S02]  /*10a30*/  IMAD.MOV.U32 R0, RZ, RZ, R12 ;  /* 0x000000ffff007224 */ /* 0x000fe400078e000c */
[----:B------:R-:W-:Y:S02]  /*10a40*/  IMAD.MOV.U32 R3, RZ, RZ, R10 ;  /* 0x000000ffff037224 */ /* 0x000fe400078e000a */
[----:B------:R-:W-:Y:S02]  /*10a50*/  IMAD.MOV.U32 R18, RZ, RZ, R15 ;  /* 0x000000ffff127224 */ /* 0x000fe400078e000f */
[----:B------:R-:W-:-:S07]  /*10a60*/  IMAD.MOV.U32 R19, RZ, RZ, R14 ;  /* 0x000000ffff137224 */ /* 0x000fce00078e000e */
.L_x_1192:
[----:B------:R-:W-:Y:S05]  /*10a70*/  BSYNC B1 ;  /* 0x0000000000017941 */ /* 0x000fea0003800000 */
.L_x_1191:
[----:B------:R-:W2:Y:S01]  /*10a80*/  LDL R10, [R1+0x1c] ;  /* 0x00001c00010a7983 */ /* 0x000ea20000100800 */
[----:B------:R-:W0:Y:S03]  /*10a90*/  LDC R11, c[0x0][0x448] ;  /* 0x00011200ff0b7b82 */ /* 0x000e260000000800 */
[----:B------:R-:W3:Y:S04]  /*10aa0*/  LDL R15, [R1+0x8] ;  /* 0x00000800010f7983 */ /* 0x000ee80000100800 */
[----:B------:R-:W3:Y:S01]  /*10ab0*/  LDL R13, [R1+0xc] ;  /* 0x00000c00010d7983 */ /* 0x000ee20000100800 */
[----:B------:R-:W1:Y:S01]  /*10ac0*/  LDC R14, c[0x0][0x9e4] ;  /* 0x00027900ff0e7b82 */ /* 0x000e620000000800 */
[----:B------:R-:W-:-:S02]  /*10ad0*/  LOP3.LUT R16, R16, 0xffffffef, RZ, 0xc0, !PT ;  /* 0xffffffef10107812 */ /* 0x000fc400078ec0ff */
[----:B0-----:R-:W-:-:S13]  /*10ae0*/  ISETP.NE.AND P2, PT, R11, 0x1, PT ;  /* 0x000000010b00780c */ /* 0x001fda0003f45270 */
[----:B------:R-:W0:Y:S01]  /*10af0*/  @P2 LDC R11, c[0x0][0x44c] ;  /* 0x00011300ff0b2b82 */ /* 0x000e220000000800 */
[----:B------:R-:W-:-:S04]  /*10b00*/  @P2 LOP3.LUT R16, R16, 0x10, RZ, 0xfc, !PT ;  /* 0x0000001010102812 */ /* 0x000fc800078efcff */
[----:B------:R-:W-:-:S03]  /*10b10*/  LOP3.LUT R16, R16, 0xffffffdf, RZ, 0xc0, !PT ;  /* 0xffffffdf10107812 */ /* 0x000fc600078ec0ff */
[----:B------:R-:W4:Y:S01]  /*10b20*/  @P2 LDC R12, c[0x0][0x450] ;  /* 0x00011400ff0c2b82 */ /* 0x000f220000000800 */
[----:B--2---:R-:W-:-:S04]  /*10b30*/  VIADD R10, R10, 0xbf ;  /* 0x000000bf0a0a7836 */ /* 0x004fc80000000000 */
[----:B0-----:R-:W-:Y:S01]  /*10b40*/  @P2 IMAD.HI.U32 R11, R10, R11, RZ ;  /* 0x0000000b0a0b2227 */ /* 0x001fe200078e00ff */
[----:B---3--:R-:W-:-:S04]  /*10b50*/  IADD3 R13, R13, 0x1, -R15 ;  /* 0x000000010d0d7810 */ /* 0x008fc80007ffe80f */
[----:B----4-:R-:W-:Y:S02]  /*10b60*/  @P2 SHF.R.U32.HI R10, RZ, R12, R11 ;  /* 0x0000000cff0a2219 */ /* 0x010fe4000001160b */
[----:B-1----:R-:W-:-:S03]  /*10b70*/  ISETP.GE.AND P2, PT, R14, 0x1, PT ;  /* 0x000000010e00780c */ /* 0x002fc60003f46270 */
[----:B------:R-:W-:-:S04]  /*10b80*/  IMAD.IADD R10, R10, 0x1, R13 ;  /* 0x000000010a0a7824 */ /* 0x000fc800078e020d */
[----:B------:R-:W-:-:S06]  /*10b90*/  IMAD.IADD R9, R10, 0x1, -R9 ;  /* 0x000000010a097824 */ /* 0x000fcc00078e0a09 */
[----:B------:R-:W-:Y:S01]  /*10ba0*/  @P2 LOP3.LUT R16, R16, 0x20, RZ, 0xfc, !PT ;  /* 0x0000002010102812 */ /* 0x000fe200078efcff */
        /* <DEDUP_REMOVED lines=11> */
.L_x_1216:
[----:B------:R-:W-:-:S13]  /*10c60*/  ISETP.NE.AND P2, PT, R14, 0x1, PT ;  /* 0x000000010e00780c */ /* 0x000fda0003f45270 */
[----:B------:R-:W0:Y:S02]  /*10c70*/  @P2 LDC.64 R12, c[0x0][0x9e8] ;  /* 0x00027a00ff0c2b82 */ /* 0x000e240000000a00 */
[----:B0-----:R-:W-:-:S05]  /*10c80*/  @P2 IMAD.HI.U32 R12, R10, R12, RZ ;  /* 0x0000000c0a0c2227 */ /* 0x001fca00078e00ff */
[----:B------:R-:W-:-:S07]  /*10c90*/  @P2 SHF.R.U32.HI R10, RZ, R13, R12 ;  /* 0x0000000dff0a2219 */ /* 0x000fce000001160c */
.L_x_1217:
[----:B------:R-:W-:Y:S05]  /*10ca0*/  BSYNC B0 ;  /* 0x0000000000007941 */ /* 0x000fea0003800000 */
.L_x_1215:
[----:B------:R-:W-:-:S05]  /*10cb0*/  IMAD R10, R10, R14, RZ ;  /* 0x0000000e0a0a7224 */ /* 0x000fca00078e02ff */
[----:B------:R-:W-:-:S07]  /*10cc0*/  VIMNMX R9, R9, R10, !PT ;  /* 0x0000000a09097248 */ /* 0x000fce0007fe0100 */
.L_x_1214:
[----:B------:R-:W2:Y:S01]  /*10cd0*/  LDL R11, [R1+0x40] ;  /* 0x00004000010b7983 */ /* 0x000ea20000100800 */
[----:B------:R-:W-:Y:S01]  /*10ce0*/  VIADD R9, R9, 0x9f ;  /* 0x0000009f09097836 */ /* 0x000fe20000000000 */
[----:B------:R-:W-:Y:S03]  /*10cf0*/  BSSY B0, `(.L_x_1218) ;  /* 0x0000257000007945 */ /* 0x000fe60003800000 */
[----:B------:R-:W-:-:S05]  /*10d00*/  IMAD.HI R9, R9, 0x66666667, RZ ;  /* 0x6666666709097827 */ /* 0x000fca00078e02ff */
[----:B------:R-:W-:-:S04]  /*10d10*/  SHF.R.U32.HI R10, RZ, 0x1f, R9 ;  /* 0x0000001fff0a7819 */ /* 0x000fc80000011609 */
[----:B------:R-:W-:-:S04]  /*10d20*/  LEA.HI.SX32 R10, R9, R10, 0x1a ;  /* 0x0000000a090a7211 */ /* 0x000fc800078fd2ff */
[----:B--2---:R-:W-:-:S04]  /*10d30*/  VIMNMX R11, R11, R10, !PT ;  /* 0x0000000a0b0b7248 */ /* 0x004fc80007fe0100 */
[----:B------:R-:W-:Y:S01]  /*10d40*/  ISETP.GE.AND P2, PT, R8, R11, PT ;  /* 0x0000000b0800720c */ /* 0x000fe20003f46270 */
[----:B------:R0:W-:-:S12]  /*10d50*/  STL [R1+0x24], R11 ;  /* 0x0000240b01007387 */ /* 0x0001d80000100800 */
[----:B0-----:R-:W-:Y:S05]  /*10d60*/  @!P2 BRA `(.L_x_1219) ;  /* 0x00000024003ca947 */ /* 0x001fea0003800000 */
[----:B------:R-:W-:Y:S01]  /*10d70*/  BSSY B1, `(.L_x_1220) ;  /* 0x000024d000017945 */ /* 0x000fe20003800000 */
[----:B------:R-:W-:Y:S02]  /*10d80*/  IMAD.MOV.U32 R14, RZ, RZ, R8 ;  /* 0x000000ffff0e7224 */ /* 0x000fe400078e0008 */
[----:B------:R-:W-:Y:S02]  /*10d90*/  IMAD.MOV.U32 R11, RZ, RZ, R0 ;  /* 0x000000ffff0b7224 */ /* 0x000fe400078e0000 */
[----:B------:R-:W-:Y:S02]  /*10da0*/  IMAD.MOV.U32 R10, RZ, RZ, R3 ;  /* 0x000000ffff0a7224 */ /* 0x000fe400078e0003 */
[----:B------:R-:W-:Y:S02]  /*10db0*/  IMAD.MOV.U32 R9, RZ, RZ, R19 ;  /* 0x000000ffff097224 */ /* 0x000fe400078e0013 */
[----:B------:R-:W-:-:S07]  /*10dc0*/  IMAD.MOV.U32 R8, RZ, RZ, R18 ;  /* 0x000000ffff087224 */ /* 0x000fce00078e0012 */
.L_x_1232:
[----:B------:R-:W-:-:S05]  /*10dd0*/  VIADD R18, R8, 0x1 ;  /* 0x0000000108127836 */ /* 0x000fca0000000000 */
[----:B------:R-:W-:-:S04]  /*10de0*/  ISETP.NE.AND P2, PT, R18, 0x2, PT ;  /* 0x000000021200780c */ /* 0x000fc80003f45270 */
[----:B------:R-:W-:Y:S02]  /*10df0*/  SEL R0, RZ, 0x1, P2 ;  /* 0x00000001ff007807 */ /* 0x000fe40001000000 */
[----:B------:R-:W-:Y:S02]  /*10e00*/  SEL R18, R18, RZ, P2 ;  /* 0x000000ff12127207 */ /* 0x000fe40001000000 */
[----:B------:R-:W-:Y:S01]  /*10e10*/  LOP3.LUT R19, R9, R0, RZ, 0x3c, !PT ;  /* 0x0000000009137212 */ /* 0x000fe200078e3cff */
[----:B------:R-:W-:Y:S06]  /*10e20*/  @!P0 BRA `(.L_x_1221) ;  /* 0x0000000000048947 */ /* 0x000fec0003800000 */
[----:B------:R-:W-:Y:S01]  /*10e30*/  BPT.TRAP 0x1 ;  /* 0x000000040000795c */ /* 0x000fe20000300000 */
.L_x_1221:
[----:B------:R-:W-:Y:S01]  /*10e40*/  IMAD R0, R18, 0x8, R17 ;  /* 0x0000000812007824 */ /* 0x000fe200078e0211 */
[----:B------:R-:W-:-:S04]  /*10e50*/  SHF.L.U32 R3, R19, 0x1f, RZ ;  /* 0x0000001f13037819 */ /* 0x000fc800000006ff */
[----:B------:R0:W1:Y:S01]  /*10e60*/  SYNCS.PHASECHK.TRANS64.TRYWAIT P2, [R0+URZ+0x13230], R3 ;  /* 0x01323003000075a7 */ /* 0x000062000804017f */
[----:B------:R-:W-:Y:S05]  /*10e70*/  @!P0 BRA `(.L_x_1222) ;  /* 0x0000000000048947 */ /* 0x000fea0003800000 */
[----:B------:R-:W-:Y:S01]  /*10e80*/  BPT.TRAP 0x1 ;  /* 0x000000040000795c */ /* 0x000fe20000300000 */
.L_x_1222:
        /* <DEDUP_REMOVED lines=8> */
.L_x_1224:
[----:B------:R-:W-:Y:S05]  /*10f10*/  BSYNC B2 ;  /* 0x0000000000027941 */ /* 0x000fea0003800000 */
.L_x_1223:
        /* <DEDUP_REMOVED lines=37> */
[----:B------:R-:W-:Y:S02]  /*11170*/  R2UR UR12, R6 ;  /* 0x00000000060c72ca */ /* 0x000fe400000e0000 */
[----:B------:R-:W-:Y:S02]  /*11180*/  R2UR UR13, R7 ;  /* 0x00000000070d72ca */ /* 0x000fe400000e0000 */
[----:B------:R-:W-:Y:S01]  /*11190*/  R2UR UR18, R12 ;  /* 0x000000000c1272ca */ /* 0x000fe200000e0000 */
[----:B------:R-:W-:Y:S01]  /*111a0*/  VIADD R12, R15, 0x202 ;  /* 0x000002020f0c7836 */ /* 0x000fe20000000000 */
[----:B------:R-:W-:Y:S01]  /*111b0*/  R2UR UR19, R13 ;  /* 0x000000000d1372ca */ /* 0x000fe200000e0000 */
[----:B------:R-:W-:Y:S01]  /*111c0*/  IMAD.MOV.U32 R13, RZ, RZ, -0x7fffffe0 ;  /* 0x80000020ff0d7424 */ /* 0x000fe200078e00ff */
        /* <DEDUP_REMOVED lines=44> */
.L_x_1226:
[----:B01----:R-:W-:Y:S01]  /*11490*/  SHF.L.U32 R0, R9, 0x1f, RZ ;  /* 0x0000001f09007819 */ /* 0x003fe200000006ff */
[----:B------:R-:W-:-:S04]  /*114a0*/  IMAD R15, R8, 0x8, R17 ;  /* 0x00000008080f7824 */ /* 0x000fc800078e0211 */
[----:B------:R0:W1:Y:S01]  /*114b0*/  SYNCS.PHASECHK.TRANS64.TRYWAIT P2, [R15+URZ+0x13250], R0 ;  /* 0x013250000f0075a7 */ /* 0x000062000804017f */
[----:B------:R-:W-:Y:S05]  /*114c0*/  @!P0 BRA `(.L_x_1227) ;  /* 0x0000000000048947 */ /* 0x000fea0003800000 */
[----:B------:R-:W-:Y:S01]  /*114d0*/  BPT.TRAP 0x1 ;  /* 0x000000040000795c */ /* 0x000fe20000300000 */
.L_x_1227:
[----:B------:R-:W-:Y:S04]  /*114e0*/  BSSY B2, `(.L_x_1228) ;  /* 0x0000004000027945 */ /* 0x000fe80003800000 */
[----:B-1----:R-:W-:Y:S05]  /*114f0*/  @P2 BRA `(.L_x_1229) ;  /* 0x0000000000082947 */ /* 0x002fea0003800000 */
[----:B------:R-:W1:Y:S02]  /*11500*/  SYNCS.PHASECHK.TRANS64.TRYWAIT P2, [R15+URZ+0x13250], R0 ;  /* 0x013250000f0075a7 */ /* 0x000e64000804017f */
[----:B-1----:R-:W-:Y:S05]  /*11510*/  @!P2 BRA `(.L_x_1230) ;  /* 0x000000f00090a947 */ /* 0x002fea0003800000 */
.L_x_1229:
[----:B------:R-:W-:Y:S05]  /*11520*/  BSYNC B2 ;  /* 0x0000000000027941 */ /* 0x000fea0003800000 */
.L_x_1228:
[----:B------:R-:W-:Y:S01]  /*11530*/  VIADD R9, R17, 0x1000 ;  /* 0x0000100011097836 */ /* 0x000fe20000000000 */
[----:B01----:R-:W-:Y:S01]  /*11540*/  FMNMX.FTZ R0, R120, R10, !PT ;  /* 0x0000000a78007209 */ /* 0x003fe20007810000 */
[----:B------:R-:W-:Y:S01]  /*11550*/  WARPGROUP.ARRIVE ;  /* 0x00000000000079c5 */ /* 0x000fe20000000000 */
[----:B------:R-:W-:Y:S02]  /*11560*/  IMAD.MOV.U32 R13, RZ, RZ, -0x3ffffff0 ;  /* 0xc0000010ff0d7424 */ /* 0x000fe400078e00ff */
[----:B------:R-:W-:Y:S02]  /*11570*/  SHF.R.U32.HI R9, RZ, 0x4, R9 ;  /* 0x00000004ff097819 */ /* 0x000fe40000011609 */
[----:B------:R-:W-:Y:S02]  /*11580*/  FMNMX.FTZ R0, R121, R0, !PT ;  /* 0x0000000079007209 */ /* 0x000fe40007810000 */
[----:B------:R-:W-:-:S04]  /*11590*/  LOP3.LUT R9, R9, 0x3fff, RZ, 0xc0, !PT ;  /* 0x00003fff09097812 */ /* 0x000fc800078ec0ff */
[----:B------:R-:W-:-:S05]  /*115a0*/  LOP3.LUT R9, R9, 0x10000, RZ, 0xfc, !PT ;  /* 0x0001000009097812 */ /* 0x000fca00078efcff */
[----:B------:R-:W-:Y:S02]  /*115b0*/  IMAD R8, R8, 0x280, R9 ;  /* 0x0000028008087824 */ /* 0x000fe400078e0209 */
[----:B------:R-:W-:Y:S02]  /*115c0*/  IMAD.MOV.U32 R9, RZ, RZ, -0x3ffffff0 ;  /* 0xc0000010ff097424 */ /* 0x000fe400078e00ff */
[C---:B------:R-:W-:Y:S01]  /*115d0*/  VIADD R12, R8.reuse, 0x80 ;  /* 0x00000080080c7836 */ /* 0x040fe20000000000 */
[----:B------:R-:W-:Y:S02]  /*115e0*/  R2UR UR6, R8 ;  /* 0x00000000080672ca */ /* 0x000fe400000e0000 */
[----:B------:R-:W-:Y:S02]  /*115f0*/  R2UR UR7, R9 ;  /* 0x00000000090772ca */ /* 0x000fe400000e0000 */
[----:B------:R-:W-:Y:S02]  /*11600*/  FMNMX.FTZ R9, R124, R0, !PT ;  /* 0x000000007c097209 */ /* 0x000fe40007810000 */
[----:B------:R-:W-:-:S02]  /*11610*/  FMNMX.FTZ R0, R122, R11, !PT ;  /* 0x0000000b7a007209 */ /* 0x000fc40007810000 */
[----:B------:R-:W-:Y:S02]  /*11620*/  FMNMX.FTZ R9, R125, R9, !PT ;  /* 0x000000097d097209 */ /* 0x000fe40007810000 */
[----:B------:R-:W-:Y:S02]  /*11630*/  FMNMX.FTZ R0, R123, R0, !PT ;  /* 0x000000007b007209 */ /* 0x000fe40007810000 */
[----:B------:R-:W-:Y:S02]  /*11640*/  FMNMX.FTZ R9, R128, R9, !PT ;  /* 0x0000000980097209 */ /* 0x000fe40007810000 */
[----:B------:R-:W-:Y:S01]  /*11650*/  FMNMX.FTZ R0, R126, R0, !PT ;  /* 0x000000007e007209 */ /* 0x000fe20007810000 */
[----:B------:R-:W-:Y:S01]  /*11660*/  QGMMA.64x64x32.F32.E4M3.E4M3 R24, R152, gdesc[UR4], R24, gsb0 ;  /* 0x00e0000498187df3 */ /* 0x000fe20008000818 */
        /* <DEDUP_REMOVED lines=38> */
[----:B------:R-:W-:Y:S01]  /*118d0*/  FMNMX.FTZ R9, R72, R9, !PT ;  /* 0x0000000948097209 */ /* 0x000fe20007810000 */
[----:B------:R-:W-:Y:S02]  /*118e0*/  WARPGROUP.DEPBAR.LE gsb0, 0x0 ;  /* 0x00008000000079c5 */ /* 0x000fe40000010000 */
[----:B------:R-:W-:Y:S01]  /*118f0*/  FMNMX.FTZ R0, R102, R0, !PT ;  /* 0x0000000066007209 */ /* 0x000fe20007810000 */
[----:B------:R-:W-:Y:S01]  /*11900*/  WARPGROUP.ARRIVE ;  /* 0x00000000000079c5 */ /* 0x000fe20000000000 */
[----:B------:R-:W-:Y:S02]  /*11910*/  FMNMX.FTZ R9, R73, R9, !PT ;  /* 0x0000000949097209 */ /* 0x000fe40007810000 */
[----:B------:R-:W-:Y:S02]  /*11920*/  FMNMX.FTZ R0, R103, R0, !PT ;  /* 0x0000000067007209 */ /* 0x000fe40007810000 */
[----:B------:R-:W-:Y:S01]  /*11930*/  R2UR UR6, R12 ;  /* 0x000000000c0672ca */ /* 0x000fe200000e0000 */
[----:B------:R-:W-:Y:S01]  /*11940*/  VIADD R12, R8, 0x100 ;  /* 0x00000100080c7836 */ /* 0x000fe20000000000 */
[----:B------:R-:W-:-:S02]  /*11950*/  FMNMX.FTZ R0, R74, R0, !PT ;  /* 0x000000004a007209 */ /* 0x000fc40007810000 */
[----:B------:R-:W-:Y:S01]  /*11960*/  R2UR UR7, R13 ;  /* 0x000000000d0772ca */ /* 0x000fe200000e0000 */
[----:B------:R-:W-:Y:S01]  /*11970*/  IMAD.MOV.U32 R13, RZ, RZ, -0x3ffffff0 ;  /* 0xc0000010ff0d7424 */ /* 0x000fe200078e00ff */
[----:B------:R-:W-:Y:S02]  /*11980*/  FMNMX.FTZ R0, R75, R0, !PT ;  /* 0x000000004b007209 */ /* 0x000fe40007810000 */
[----:B------:R-:W-:Y:S02]  /*11990*/  FMNMX.FTZ R9, R76, R9, !PT ;  /* 0x000000094c097209 */ /* 0x000fe40007810000 */
[----:B------:R-:W-:Y:S02]  /*119a0*/  FMNMX.FTZ R0, R78, R0, !PT ;  /* 0x000000004e007209 */ /* 0x000fe40007810000 */
[----:B------:R-:W-:Y:S02]  /*119b0*/  FMNMX.FTZ R9, R77, R9, !PT ;  /* 0x000000094d097209 */ /* 0x000fe40007810000 */
[----:B------:R-:W-:-:S02]  /*119c0*/  FMNMX.FTZ R0, R79, R0, !PT ;  /* 0x000000004f007209 */ /* 0x000fc40007810000 */
[----:B------:R-:W-:Y:S01]  /*119d0*/  FMNMX.FTZ R9, R80, R9, !PT ;  /* 0x0000000950097209 */ /* 0x000fe20007810000 */
[----:B------:R-:W-:Y:S01]  /*119e0*/  QGMMA.64x64x32.F32.E4M3.E4M3 R24, R148, gdesc[UR4], R24, gsb0 ;  /* 0x00e0000494187df3 */ /* 0x000fe20008000818 */
        /* <DEDUP_REMOVED lines=23> */
[----:B------:R-:W-:Y:S02]  /*11b60*/  R2UR UR6, R12 ;  /* 0x000000000c0672ca */ /* 0x000fe400000e0000 */
[----:B------:R-:W0:Y:S01]  /*11b70*/  SHFL.BFLY PT, R12, R9, 0x2, 0x1f ;  /* 0x0c401f00090c7f89 */ /* 0x000e2200000e0000 */
[----:B------:R-:W-:Y:S01]  /*11b80*/  R2UR UR7, R13 ;  /* 0x000000000d0772ca */ /* 0x000fe200000e0000 */
[----:B------:R-:W-:Y:S02]  /*11b90*/  IMAD.MOV.U32 R13, RZ, RZ, -0x3ffffff0 ;  /* 0xc0000010ff0d7424 */ /* 0x000fe400078e00ff */
[----:B------:R-:W1:Y:S01]  /*11ba0*/  SHFL.BFLY PT, R3, R0, 0x2, 0x1f ;  /* 0x0c401f0000037f89 */ /* 0x000e6200000e0000 */
[----:B0-----:R-:W-:Y:S01]  /*11bb0*/  FMNMX.FTZ R9, R9, R12, !PT ;  /* 0x0000000c09097209 */ /* 0x001fe20007810000 */
[----:B------:R-:W-:Y:S01]  /*11bc0*/  VIADD R12, R8, 0x180 ;  /* 0x00000180080c7836 */ /* 0x000fe20000000000 */
[----:B-1----:R-:W-:Y:S01]  /*11bd0*/  FMNMX.FTZ R0, R0, R3, !PT ;  /* 0x0000000300007209 */ /* 0x002fe20007810000 */
[----:B------:R-:W-:-:S02]  /*11be0*/  WARPGROUP.DEPBAR.LE gsb0, 0x0 ;  /* 0x00008000000079c5 */ /* 0x000fc40000010000 */
[----:B------:R-:W-:Y:S01]  /*11bf0*/  WARPGROUP.ARRIVE ;  /* 0x00000000000079c5 */ /* 0x000fe20000000000 */
[----:B------:R-:W0:Y:S05]  /*11c00*/  SHFL.BFLY PT, R3, R9, 0x1, 0x1f ;  /* 0x0c201f0009037f89 */ /* 0x000e2a00000e0000 */
[----:B------:R-:W-:Y:S01]  /*11c10*/  QGMMA.64x64x32.F32.E4M3.E4M3 R24, R144, gdesc[UR4], R24, gsb0 ;  /* 0x00e0000490187df3 */ /* 0x000fe20008000818 */
[----:B------:R-:W-:Y:S02]  /*11c20*/  R2UR UR6, R12 ;  /* 0x000000000c0672ca */ /* 0x000fe400000e0000 */
[----:B------:R-:W1:Y:S01]  /*11c30*/  SHFL.BFLY PT, R12, R0, 0x1, 0x1f ;  /* 0x0c201f00000c7f89 */ /* 0x000e6200000e0000 */
[----:B------:R-:W-:-:S02]  /*11c40*/  R2UR UR7, R13 ;  /* 0x000000000d0772ca */ /* 0x000fc400000e0000 */
[----:B0-----:R-:W-:-:S05]  /*11c50*/  FMNMX.FTZ R3, R9, R3, !PT ;  /* 0x0000000309037209 */ /* 0x001fca0007810000 */
[----:B------:R-:W-:Y:S01]  /*11c60*/  FADD.FTZ R10, -R3, R10 ;  /* 0x0000000a030a7221 */ /* 0x000fe20000010100 */
[----:B-1----:R-:W-:-:S03]  /*11c70*/  FMNMX.FTZ R0, R0, R12, !PT ;  /* 0x0000000c00007209 */ /* 0x002fc60007810000 */
[----:B------:R-:W-:Y:S02]  /*11c80*/  FMUL.FTZ R10, R2, R10 ;  /* 0x0000000a020a7220 */ /* 0x000fe40000410000 */
[----:B------:R-:W-:-:S01]  /*11c90*/  FADD.FTZ R9, -R0, R11 ;  /* 0x0000000b00097221 */ /* 0x000fc20000010100 */
[----:B------:R-:W-:-:S03]  /*11ca0*/  FFMA.FTZ R11, R2, R3, -8 ;  /* 0xc1000000020b7423 */ /* 0x000fc60000010003 */
        /* <DEDUP_REMOVED lines=42> */
[----:B------:R-:W-:Y:S01]  /*11f50*/  FFMA.FTZ R69, R2, R0, -8 ;  /* 0xc100000002457423 */ /* 0x000fe20000010000 */
[----:B------:R-:W-:Y:S01]  /*11f60*/  MUFU.EX2 R9, R9 ;  /* 0x0000000900097308 */ /* 0x000fe20000000800 */
[----:B------:R-:W-:-:S02]  /*11f70*/  WARPGROUP.DEPBAR.LE gsb0, 0x0 ;  /* 0x00008000000079c5 */ /* 0x000fc40000010000 */
[C-C-:B------:R-:W-:Y:S01]  /*11f80*/  FFMA.FTZ R122, R2.reuse, R122, -R69.reuse ;  /* 0x0000007a027a7223 */ /* 0x140fe20000010845 */
[----:B------:R-:W-:-:S01]  /*11f90*/  FFMA.FTZ R123, R2, R123, -R69 ;  /* 0x0000007b027b7223 */ /* 0x000fc20000010845 */
[C-C-:B------:R-:W-:Y:S01]  /*11fa0*/  FFMA.FTZ R126, R2.reuse, R126, -R69.reuse ;  /* 0x0000007e027e7223 */ /* 0x140fe20000010845 */
[----:B------:R-:W-:-:S01]  /*11fb0*/  FFMA.FTZ R127, R2, R127, -R69 ;  /* 0x0000007f027f7223 */ /* 0x000fc20000010845 */
[C-C-:B------:R-:W-:Y:S01]  /*11fc0*/  FFMA.FTZ R130, R2.reuse, R130, -R69.reuse ;  /* 0x0000008202827223 */ /* 0x140fe20000010845 */
[----:B------:R-:W0:Y:S01]  /*11fd0*/  MUFU.EX2 R12, R12 ;  /* 0x0000000c000c7308 */ /* 0x000e220000000800 */
[----:B------:R-:W-:-:S01]  /*11fe0*/  FFMA.FTZ R131, R2, R131, -R69 ;  /* 0x0000008302837223 */ /* 0x000fc20000010845 */
[C-C-:B------:R-:W-:Y:S01]  /*11ff0*/  FFMA.FTZ R134, R2.reuse, R134, -R69.reuse ;  /* 0x0000008602867223 */ /* 0x140fe20000010845 */
[----:B------:R-:W-:-:S01]  /*12000*/  FFMA.FTZ R135, R2, R135, -R69 ;  /* 0x0000008702877223 */ /* 0x000fc20000010845 */
[----:B------:R-:W-:Y:S01]  /*12010*/  WARPGROUP.ARRIVE ;  /* 0x00000000000079c5 */ /* 0x000fe20000000000 */
[----:B------:R-:W-:-:S01]  /*12020*/  FFMA.FTZ R106, R2, R106, -R69 ;  /* 0x0000006a026a7223 */ /* 0x000fc20000010845 */
[C-C-:B------:R-:W-:Y:S01]  /*12030*/  FFMA.FTZ R107, R2.reuse, R107, -R69.reuse ;  /* 0x0000006b026b7223 */ /* 0x140fe20000010845 */
[----:B------:R-:W-:-:S01]  /*12040*/  FFMA.FTZ R110, R2, R110, -R69 ;  /* 0x0000006e026e7223 */ /* 0x000fc20000010845 */
[----:B------:R-:W1:Y:S01]  /*12050*/  MUFU.EX2 R122, R122 ;  /* 0x0000007a007a7308 */ /* 0x000e620000000800 */
[----:B------:R-:W-:-:S01]  /*12060*/  FFMA.FTZ R111, R2, R111, -R69 ;  /* 0x0000006f026f7223 */ /* 0x000fc20000010845 */
[----:B------:R-:W-:Y:S01]  /*12070*/  QGMMA.64x64x32.F32.E4M3.E4M3 R24, R140, gdesc[UR4], R24, gsb0 ;  /* 0x00e000048c187df3 */ /* 0x000fe20008000818 */
[----:B------:R-:W-:-:S01]  /*12080*/  FFMA.FTZ R114, R2, R114, -R69 ;  /* 0x0000007202727223 */ /* 0x000fc20000010845 */
[C-C-:B------:R-:W-:Y:S01]  /*12090*/  FFMA.FTZ R115, R2.reuse, R115, -R69.reuse ;  /* 0x0000007302737223 */ /* 0x140fe20000010845 */
[----:B------:R-:W-:-:S01]  /*120a0*/  FFMA.FTZ R118, R2, R118, -R69 ;  /* 0x0000007602767223 */ /* 0x000fc20000010845 */
[C-C-:B------:R-:W-:Y:S01]  /*120b0*/  FFMA.FTZ R119, R2.reuse, R119, -R69.reuse ;  /* 0x0000007702777223 */ /* 0x140fe20000010845 */
[----:B------:R-:W-:-:S01]  /*120c0*/  FFMA.FTZ R90, R2, R90, -R69 ;  /* 0x0000005a025a7223 */ /* 0x000fc20000010845 */
[----:B------:R-:W2:Y:S01]  /*120d0*/  MUFU.EX2 R13, R13 ;  /* 0x0000000d000d7308 */ /* 0x000ea20000000800 */
[----:B0-----:R-:W-:-:S01]  /*120e0*/  FFMA.FTZ R21, R10, R21, R12 ;  /* 0x000000150a157223 */ /* 0x001fc2000001000c */
[C-C-:B------:R-:W-:Y:S01]  /*120f0*/  FFMA.FTZ R91, R2.reuse, R91, -R69.reuse ;  /* 0x0000005b025b7223 */ /* 0x140fe20000010845 */
[----:B------:R-:W-:-:S01]  /*12100*/  FFMA.FTZ R94, R2, R94, -R69 ;  /* 0x0000005e025e7223 */ /* 0x000fc20000010845 */
[C-C-:B------:R-:W-:Y:S01]  /*12110*/  FFMA.FTZ R95, R2.reuse, R95, -R69.reuse ;  /* 0x0000005f025f7223 */ /* 0x140fe20000010845 */
[----:B------:R-:W-:-:S01]  /*12120*/  FFMA.FTZ R98, R2, R98, -R69 ;  /* 0x0000006202627223 */ /* 0x000fc20000010845 */
[----:B------:R-:W-:-:S02]  /*12130*/  VIADD R56, R8, 0x200 ;  /* 0x0000020008387836 */ /* 0x000fc40000000000 */
[----:B------:R-:W-:-:S01]  /*12140*/  FFMA.FTZ R8, R2, R99, -R69 ;  /* 0x0000006302087223 */ /* 0x000fc20000010845 */
[----:B------:R-:W0:Y:S01]  /*12150*/  MUFU.EX2 R123, R123 ;  /* 0x0000007b007b7308 */ /* 0x000e220000000800 */
[----:B-1----:R-:W-:-:S01]  /*12160*/  FFMA.FTZ R20, R9, R20, R122 ;  /* 0x0000001409147223 */ /* 0x002fc2000001007a */
[----:B------:R-:W-:Y:S01]  /*12170*/  IMAD.MOV.U32 R57, RZ, RZ, -0x3ffffff0 ;  /* 0xc0000010ff397424 */ /* 0x000fe200078e00ff */
[----:B------:R-:W-:Y:S01]  /*12180*/  R2UR UR6, R56 ;  /* 0x00000000380672ca */ /* 0x000fe200000e0000 */
[C-C-:B------:R-:W-:Y:S01]  /*12190*/  FFMA.FTZ R56, R2.reuse, R102, -R69.reuse ;  /* 0x0000006602387223 */ /* 0x140fe20000010845 */
[----:B------:R-:W-:-:S01]  /*121a0*/  FFMA.FTZ R74, R2, R74, -R69 ;  /* 0x0000004a024a7223 */ /* 0x000fc20000010845 */
[----:B------:R-:W-:Y:S01]  /*121b0*/  FFMA.FTZ R75, R2, R75, -R69 ;  /* 0x0000004b024b7223 */ /* 0x000fe20000010845 */
[----:B------:R-:W-:Y:S01]  /*121c0*/  R2UR UR7, R57 ;  /* 0x00000000390772ca */ /* 0x000fe200000e0000 */
        /* <DEDUP_REMOVED lines=20> */
[----:B------:R-:W-:Y:S01]  /*12310*/  FFMA.FTZ R69, R2, R71, -R69 ;  /* 0x0000004702457223 */ /* 0x000fe20000010845 */
[----:B------:R-:W-:-:S03]  /*12320*/  @!P1 IMAD R99, R18, 0x8, R17 ;  /* 0x0000000812639824 */ /* 0x000fc600078e0211 */
[----:B------:R-:W1:Y:S01]  /*12330*/  MUFU.EX2 R127, R127 ;  /* 0x0000007f007f7308 */ /* 0x000e620000000800 */
[----:B--2---:R-:W-:-:S01]  /*12340*/  FADD.FTZ R20, R126, R20 ;  /* 0x000000147e147221 */ /* 0x004fc20000010000 */
[----:B------:R-:W-:-:S05]  /*12350*/  @!P1 VIADD R99, R99, 0x13240 ;  /* 0x0001324063639836 */ /* 0x000fca0000000000 */
[----:B------:R-:W-:Y:S01]  /*12360*/  @!P1 PRMT R99, RZ, 0x654, R99 ;  /* 0x00000654ff639816 */ /* 0x000fe20000000063 */
        /* <DEDUP_REMOVED lines=8> */
[----:B------:R-:W-:Y:S02]  /*123f0*/  WARPGROUP.DEPBAR.LE gsb0, 0x0 ;  /* 0x00008000000079c5 */ /* 0x000fe40000010000 */
[----:B------:R-:W-:-:S04]  /*12400*/  WARPGROUP.ARRIVE ;  /* 0x00000000000079c5 */ /* 0x000fc80000000000 */
[----:B------:R-:W0:Y:S01]  /*12410*/  MUFU.EX2 R128, R128 ;  /* 0x0000008000807308 */ /* 0x000e220000000800 */
[----:B-1----:R-:W-:-:S01]  /*12420*/  FADD.FTZ R21, R125, R21 ;  /* 0x000000157d157221 */ /* 0x002fc20000010000 */
[----:B------:R-:W-:Y:S06]  /*12430*/  QGMMA.64x64x32.F32.E4M3.E4M3 R24, R136, gdesc[UR4], R24, gsb0 ;  /* 0x00e0000488187df3 */ /* 0x000fec0008000818 */
        /* <DEDUP_REMOVED lines=20> */
[----:B------:R-:W-:Y:S02]  /*12580*/  WARPGROUP.DEPBAR.LE gsb0, 0x0 ;  /* 0x00008000000079c5 */ /* 0x000fe40000010000 */
[----:B------:R2:W-:Y:S04]  /*12590*/  @!P1 SYNCS.ARRIVE.TRANS64.RED.A1T0 RZ, [R99+URZ], RZ ;  /* 0x000000ff63ff99a7 */ /* 0x0005e8000810043f */
[----:B------:R-:W3:Y:S01]  /*125a0*/  MUFU.EX2 R111, R111 ;  /* 0x0000006f006f7308 */ /* 0x000ee20000000800 */
[----:B0-----:R-:W-:-:S07]  /*125b0*/  FADD.FTZ R20, R110, R20 ;  /* 0x000000146e147221 */ /* 0x001fce0000010000 */
[----:B------:R-:W0:Y:S01]  /*125c0*/  MUFU.EX2 R112, R112 ;  /* 0x0000007000707308 */ /* 0x000e220000000800 */
[----:B-1----:R-:W-:-:S07]  /*125d0*/  FADD.FTZ R21, R109, R21 ;  /* 0x000000156d157221 */ /* 0x002fce0000010000 */
[----:B------:R-:W1:Y:S01]  /*125e0*/  MUFU.EX2 R114, R114 ;  /* 0x0000007200727308 */ /* 0x000e620000000800 */
[----:B---3--:R-:W-:-:S07]  /*125f0*/  FADD.FTZ R20, R111, R20 ;  /* 0x000000146f147221 */ /* 0x008fce0000010000 */
        /* <DEDUP_REMOVED lines=107> */
[----:B---3--:R-:W-:-:S01]  /*12cb0*/  FADD.FTZ R20, R70, R20 ;  /* 0x0000001446147221 */ /* 0x008fc20000010000 */
[----:B0-----:R-:W-:-:S03]  /*12cc0*/  FADD.FTZ R21, R11, R21 ;  /* 0x000000150b157221 */ /* 0x001fc60000010000 */
[----:B-1----:R-:W-:Y:S01]  /*12cd0*/  FADD.FTZ R20, R69, R20 ;  /* 0x0000001445147221 */ /* 0x002fe20000010000 */
[----:B--2---:R-:W-:Y:S06]  /*12ce0*/  @!P0 BRA `(.L_x_1231) ;  /* 0x0000000000048947 */ /* 0x004fec0003800000 */
[----:B------:R-:W-:Y:S01]  /*12cf0*/  BPT.TRAP 0x1 ;  /* 0x000000040000795c */ /* 0x000fe20000300000 */
.L_x_1231:
[----:B------:R-:W-:Y:S01]  /*12d00*/  F2FP.SATFINITE.E4M3.F32.PACK_AB_MERGE_C R57, R57, R56, RZ ;  /* 0x000000383939723e */ /* 0x000fe200048070ff */
[----:B------:R-:W2:Y:S01]  /*12d10*/  LDL R71, [R1+0x30] ;  /* 0x0000300001477983 */ /* 0x000ea20000100800 */
[----:B------:R-:W-:Y:S01]  /*12d20*/  VIADD R15, R15, 0x13260 ;  /* 0x000132600f0f7836 */ /* 0x000fe20000000000 */
[----:B------:R-:W-:Y:S02]  /*12d30*/  F2FP.SATFINITE.E4M3.F32.PACK_AB_MERGE_C R11, R11, R68, RZ ;  /* 0x000000440b0b723e */ /* 0x000fe400048070ff */
[----:B------:R-:W-:Y:S02]  /*12d40*/  F2FP.SATFINITE.E4M3.F32.PACK_AB_MERGE_C R147, R8, R98, R57 ;  /* 0x000000620893723e */ /* 0x000fe40004807039 */
[----:B------:R-:W3:Y:S01]  /*12d50*/  LDL R8, [R1+0x24] ;  /* 0x0000240001087983 */ /* 0x000ee20000100800 */
        /* <DEDUP_REMOVED lines=72> */
[----:B--2---:R-:W-:-:S04]  /*131e0*/  PRMT R15, R71, 0x654, R15 ;  /* 0x00000654470f7816 */ /* 0x004fc8000000000f */
[----:B------:R0:W-:Y:S01]  /*131f0*/  SYNCS.ARRIVE.TRANS64.RED.A1T0 RZ, [R15+URZ], RZ ;  /* 0x000000ff0fff79a7 */ /* 0x0001e2000810043f */
[C---:B---3--:R-:W-:Y:S01]  /*13200*/  ISETP.GT.AND P2, PT, R14.reuse, R8, PT ;  /* 0x000000080e00720c */ /* 0x048fe20003f44270 */
[----:B------:R-:W-:Y:S02]  /*13210*/  VIADD R14, R14, 0xffffffff ;  /* 0xffffffff0e0e7836 */ /* 0x000fe40000000000 */
[----:B------:R-:W-:-:S10]  /*13220*/  IMAD.MOV.U32 R8, RZ, RZ, R18 ;  /* 0x000000ffff087224 */ /* 0x000fd400078e0012 */
[----:B0-----:R-:W-:Y:S05]  /*13230*/  @P2 BRA `(.L_x_1232) ;  /* 0xffffffd800e42947 */ /* 0x001fea000383ffff */
[----:B------:R-:W-:Y:S05]  /*13240*/  BSYNC B1 ;  /* 0x0000000000017941 */ /* 0x000fea0003800000 */
.L_x_1220:
[----:B------:R-:W-:-:S07]  /*13250*/  IMAD.MOV.U32 R8, RZ, RZ, R14 ;  /* 0x000000ffff087224 */ /* 0x000fce00078e000e */
.L_x_1219:
[----:B------:R-:W-:Y:S05]  /*13260*/  BSYNC B0 ;  /* 0x0000000000007941 */ /* 0x000fea0003800000 */
.L_x_1218:
[----:B------:R-:W2:Y:S01]  /*13270*/  LDL R9, [R1+0x40] ;  /* 0x0000400001097983 */ /* 0x000ea20000100800 */
[----:B------:R-:W-:Y:S01]  /*13280*/  BSSY B0, `(.L_x_1233) ;  /* 0x0000423000007945 */ /* 0x000fe20003800000 */
[----:B--2---:R-:W-:-:S13]  /*13290*/  ISETP.GE.AND P2, PT, R8, R9, PT ;  /* 0x000000090800720c */ /* 0x004fda0003f46270 */
[----:B------:R-:W-:Y:S05]  /*132a0*/  @!P2 BRA `(.L_x_1234) ;  /* 0x000000400080a947 */ /* 0x000fea0003800000 */
[----:B------:R-:W-:Y:S02]  /*132b0*/  IMAD.MOV.U32 R9, RZ, RZ, R0 ;  /* 0x000000ffff097224 */ /* 0x000fe400078e0000 */
[----:B------:R-:W-:Y:S02]  /*132c0*/  IMAD.MOV.U32 R14, RZ, RZ, R3 ;  /* 0x000000ffff0e7224 */ /* 0x000fe400078e0003 */
[----:B------:R-:W-:Y:S02]  /*132d0*/  IMAD.MOV.U32 R11, RZ, RZ, R19 ;  /* 0x000000ffff0b7224 */ /* 0x000fe400078e0013 */
[----:B------:R-:W-:-:S07]  /*132e0*/  IMAD.MOV.U32 R10, RZ, RZ, R18 ;  /* 0x000000ffff0a7224 */ /* 0x000fce00078e0012 */
.L_x_1254:
[----:B------:R-:W-:-:S05]  /*132f0*/  VIADD R0, R10, 0x1 ;  /* 0x000000010a007836 */ /* 0x000fca0000000000 */
[----:B------:R-:W-:-:S04]  /*13300*/  ISETP.NE.AND P2, PT, R0, 0x2, PT ;  /* 0x000000020000780c */ /* 0x000fc80003f45270 */
[----:B------:R-:W-:Y:S02]  /*13310*/  SEL R0, R0, RZ, P2 ;  /* 0x000000ff00007207 */ /* 0x000fe40001000000 */
[----:B------:R-:W-:-:S03]  /*13320*/  SEL R12, RZ, 0x1, P2 ;  /* 0x00000001ff0c7807 */ /* 0x000fc60001000000 */
[----:B------:R-:W-:Y:S01]  /*13330*/  IMAD.MOV.U32 R18, RZ, RZ, R0 ;  /* 0x000000ffff127224 */ /* 0x000fe200078e0000 */
[----:B------:R-:W-:Y:S01]  /*13340*/  LOP3.LUT R19, R11, R12, RZ, 0x3c, !PT ;  /* 0x0000000c0b137212 */ /* 0x000fe200078e3cff */
[----:B------:R-:W-:Y:S06]  /*13350*/  @!P0 BRA `(.L_x_1235) ;  /* 0x0000000000048947 */ /* 0x000fec0003800000 */
[----:B------:R-:W-:Y:S01]  /*13360*/  BPT.TRAP 0x1 ;  /* 0x000000040000795c */ /* 0x000fe20000300000 */
.L_x_1235:
[----:B------:R-:W-:Y:S01]  /*13370*/  IMAD R3, R18, 0x8, R17 ;  /* 0x0000000812037824 */ /* 0x000fe200078e0211 */
[----:B------:R-:W-:-:S04]  /*13380*/  SHF.L.U32 R12, R19, 0x1f, RZ ;  /* 0x0000001f130c7819 */ /* 0x000fc800000006ff */
[----:B------:R0:W1:Y:S01]  /*13390*/  SYNCS.PHASECHK.TRANS64.TRYWAIT P2, [R3+URZ+0x13230], R12 ;  /* 0x0132300c030075a7 */ /* 0x000062000804017f */
[----:B------:R-:W-:Y:S05]  /*133a0*/  @!P0 BRA `(.L_x_1236) ;  /* 0x0000000000048947 */ /* 0x000fea0003800000 */
[----:B------:R-:W-:Y:S01]  /*133b0*/  BPT.TRAP 0x1 ;  /* 0x000000040000795c */ /* 0x000fe20000300000 */
.L_x_1236:
        /* <DEDUP_REMOVED lines=8> */
.L_x_1238:
[----:B------:R-:W-:Y:S05]  /*13440*/  BSYNC B1 ;  /* 0x0000000000017941 */ /* 0x000fea0003800000 */
.L_x_1237:
        /* <DEDUP_REMOVED lines=87> */
.L_x_1240:
[----:B------:R-:W-:Y:S01]  /*139c0*/  SHF.L.U32 R3, R11, 0x1f, RZ ;  /* 0x0000001f0b037819 */ /* 0x000fe200000006ff */
[----:B------:R-:W-:-:S04]  /*139d0*/  IMAD R15, R10, 0x8, R17 ;  /* 0x000000080a0f7824 */ /* 0x000fc800078e0211 */
[----:B------:R0:W1:Y:S01]  /*139e0*/  SYNCS.PHASECHK.TRANS64.TRYWAIT P2, [R15+URZ+0x13250], R3 ;  /* 0x013250030f0075a7 */ /* 0x000062000804017f */
[----:B------:R-:W-:Y:S05]  /*139f0*/  @!P0 BRA `(.L_x_1241) ;  /* 0x0000000000048947 */ /* 0x000fea0003800000 */
[----:B------:R-:W-:Y:S01]  /*13a00*/  BPT.TRAP 0x1 ;  /* 0x000000040000795c */ /* 0x000fe20000300000 */
.L_x_1241:
[----:B------:R-:W-:Y:S04]  /*13a10*/  BSSY B1, `(.L_x_1242) ;  /* 0x0000004000017945 */ /* 0x000fe80003800000 */
[----:B-1----:R-:W-:Y:S05]  /*13a20*/  @P2 BRA `(.L_x_1243) ;  /* 0x0000000000082947 */ /* 0x002fea0003800000 */
[----:B------:R-:W1:Y:S02]  /*13a30*/  SYNCS.PHASECHK.TRANS64.TRYWAIT P2, [R15+URZ+0x13250], R3 ;  /* 0x013250030f0075a7 */ /* 0x000e64000804017f */
[----:B-1----:R-:W-:Y:S05]  /*13a40*/  @!P2 BRA `(.L_x_1244) ;  /* 0x000000cc006ca947 */ /* 0x002fea0003800000 */
.L_x_1243:
[----:B------:R-:W-:Y:S05]  /*13a50*/  BSYNC B1 ;  /* 0x0000000000017941 */ /* 0x000fea0003800000 */
.L_x_1242:
[----:B------:R-:W-:Y:S01]  /*13a60*/  VIADD R11, R17, 0x1000 ;  /* 0x00001000110b7836 */ /* 0x000fe20000000000 */
[----:B------:R-:W-:Y:S01]  /*13a70*/  WARPGROUP.ARRIVE ;  /* 0x00000000000079c5 */ /* 0x000fe20000000000 */
[----:B------:R-:W-:Y:S01]  /*13a80*/  IMAD.MOV.U32 R13, RZ, RZ, -0x3ffffff0 ;  /* 0xc0000010ff0d7424 */ /* 0x000fe200078e00ff */
[----:B01----:R-:W0:Y:S02]  /*13a90*/  LDC R3, c[0x0][0x448] ;  /* 0x00011200ff037b82 */ /* 0x003e240000000800 */
[----:B------:R-:W-:-:S04]  /*13aa0*/  SHF.R.U32.HI R11, RZ, 0x4, R11 ;  /* 0x00000004ff0b7819 */ /* 0x000fc8000001160b */
[----:B------:R-:W-:-:S04]  /*13ab0*/  LOP3.LUT R11, R11, 0x3fff, RZ, 0xc0, !PT ;  /* 0x00003fff0b0b7812 */ /* 0x000fc800078ec0ff */
[----:B------:R-:W-:-:S05]  /*13ac0*/  LOP3.LUT R11, R11, 0x10000, RZ, 0xfc, !PT ;  /* 0x000100000b0b7812 */ /* 0x000fca00078efcff */
[----:B------:R-:W-:Y:S02]  /*13ad0*/  IMAD R10, R10, 0x280, R11 ;  /* 0x000002800a0a7824 */ /* 0x000fe400078e020b */
[----:B------:R-:W-:-:S03]  /*13ae0*/  IMAD.MOV.U32 R11, RZ, RZ, -0x3ffffff0 ;  /* 0xc0000010ff0b7424 */ /* 0x000fc600078e00ff */
[----:B------:R-:W-:Y:S02]  /*13af0*/  R2UR UR6, R10 ;  /* 0x000000000a0672ca */ /* 0x000fe400000e0000 */
[----:B------:R-:W-:-:S13]  /*13b00*/  R2UR UR7, R11 ;  /* 0x000000000b0772ca */ /* 0x000fda00000e0000 */
[----:B------:R-:W-:Y:S01]  /*13b10*/  QGMMA.64x64x32.F32.E4M3.E4M3 R24, R152, gdesc[UR4], R24, gsb0 ;  /* 0x00e0000498187df3 */ /* 0x000fe20008000818 */
[----:B------:R-:W-:Y:S01]  /*13b20*/  VIADD R12, R10, 0x80 ;  /* 0x000000800a0c7836 */ /* 0x000fe20000000000 */
[----:B------:R-:W-:-:S04]  /*13b30*/  R2UR UR7, R13 ;  /* 0x000000000d0772ca */ /* 0x000fc800000e0000 */
[----:B------:R-:W-:Y:S01]  /*13b40*/  R2UR UR6, R12 ;  /* 0x000000000c0672ca */ /* 0x000fe200000e0000 */
[----:B------:R-:W-:Y:S02]  /*13b50*/  WARPGROUP.DEPBAR.LE gsb0, 0x0 ;  /* 0x00008000000079c5 */ /* 0x000fe40000010000 */
[----:B------:R-:W-:Y:S01]  /*13b60*/  WARPGROUP.ARRIVE ;  /* 0x00000000000079c5 */ /* 0x000fe20000000000 */
[----:B------:R-:W2:Y:S04]  /*13b70*/  LDL R152, [R1+0x3c] ;  /* 0x00003c0001987983 */ /* 0x000ea80000100800 */
[----:B------:R-:W3:Y:S05]  /*13b80*/  LDL R153, [R1+0x38] ;  /* 0x0000380001997983 */ /* 0x000eea0000100800 */
[----:B------:R-:W-:Y:S01]  /*13b90*/  QGMMA.64x64x32.F32.E4M3.E4M3 R24, R148, gdesc[UR4], R24, gsb0 ;  /* 0x00e0000494187df3 */ /* 0x000fe20008000818 */
[----:B------:R-:W4:Y:S04]  /*13ba0*/  LDL R154, [R1+0xc] ;  /* 0x00000c00019a7983 */ /* 0x000f280000100800 */
[----:B------:R-:W4:Y:S01]  /*13bb0*/  LDL R155, [R1+0x8] ;  /* 0x00000800019b7983 */ /* 0x000f220000100800 */
[----:B------:R-:W-:-:S03]  /*13bc0*/  WARPGROUP.DEPBAR.LE gsb0, 0x0 ;  /* 0x00008000000079c5 */ /* 0x000fc60000010000 */
[----:B------:R-:W2:Y:S01]  /*13bd0*/  LDL R151, [R1+0x1c] ;  /* 0x00001c0001977983 */ /* 0x000ea20000100800 */
[----:B------:R-:W-:Y:S01]  /*13be0*/  VIADD R12, R10, 0x100 ;  /* 0x000001000a0c7836 */ /* 0x000fe20000000000 */
[----:B------:R-:W-:Y:S01]  /*13bf0*/  WARPGROUP.ARRIVE ;  /* 0x00000000000079c5 */ /* 0x000fe20000000000 */
[----:B------:R-:W-:Y:S01]  /*13c00*/  IMAD.MOV.U32 R13, RZ, RZ, -0x3ffffff0 ;  /* 0xc0000010ff0d7424 */ /* 0x000fe200078e00ff */
[----:B0-----:R-:W-:Y:S01]  /*13c10*/  ISETP.NE.AND P2, PT, R3, 0x1, PT ;  /* 0x000000010300780c */ /* 0x001fe20003f45270 */
[----:B------:R-:W-:Y:S01]  /*13c20*/  IMAD.MOV.U32 R11, RZ, RZ, -0x3ffffff0 ;  /* 0xc0000010ff0b7424 */ /* 0x000fe200078e00ff */
[----:B------:R-:W-:Y:S01]  /*13c30*/  R2UR UR6, R12 ;  /* 0x000000000c0672ca */ /* 0x000fe200000e0000 */
[C---:B------:R-:W-:Y:S01]  /*13c40*/  VIADD R12, R10.reuse, 0x180 ;  /* 0x000001800a0c7836 */ /* 0x040fe20000000000 */
[----:B------:R-:W-:Y:S01]  /*13c50*/  R2UR UR7, R13 ;  /* 0x000000000d0772ca */ /* 0x000fe200000e0000 */
[----:B------:R-:W-:Y:S01]  /*13c60*/  IMAD.MOV.U32 R13, RZ, RZ, -0x3ffffff0 ;  /* 0xc0000010ff0d7424 */ /* 0x000fe200078e00ff */
[----:B------:R-:W-:Y:S01]  /*13c70*/  ULOP3.LUT UR4, URZ, UR42, URZ, 0x33, !UPT ;  /* 0x0000002a3f047292 */ /* 0x000fe2000f8e333f */
[----:B------:R-:W-:-:S02]  /*13c80*/  VIADD R10, R10, 0x200 ;  /* 0x000002000a0a7836 */ /* 0x000fc40000000000 */
[----:B------:R-:W-:-:S04]  /*13c90*/  @!P1 IMAD R0, R0, 0x8, R17 ;  /* 0x0000000800009824 */ /* 0x000fc800078e0211 */
[----:B------:R-:W0:Y:S04]  /*13ca0*/  @P2 LDC R3, c[0x0][0x44c] ;  /* 0x00011300ff032b82 */ /* 0x000e280000000800 */
[----:B------:R-:W-:Y:S01]  /*13cb0*/  QGMMA.64x64x32.F32.E4M3.E4M3 R24, R144, gdesc[UR4], R24, gsb0 ;  /* 0x00e0000490187df3 */ /* 0x000fe20008000818 */
[----:B------:R-:W-:Y:S02]  /*13cc0*/  R2UR UR6, R12 ;  /* 0x000000000c0672ca */ /* 0x000fe400000e0000 */
[----:B------:R-:W-:Y:S01]  /*13cd0*/  R2UR UR7, R13 ;  /* 0x000000000d0772ca */ /* 0x000fe200000e0000 */
[----:B------:R-:W-:Y:S02]  /*13ce0*/  WARPGROUP.DEPBAR.LE gsb0, 0x0 ;  /* 0x00008000000079c5 */ /* 0x000fe40000010000 */
[----:B------:R-:W-:-:S10]  /*13cf0*/  WARPGROUP.ARRIVE ;  /* 0x00000000000079c5 */ /* 0x000fd40000000000 */
[----:B------:R-:W-:Y:S01]  /*13d00*/  QGMMA.64x64x32.F32.E4M3.E4M3 R24, R140, gdesc[UR4], R24, gsb0 ;  /* 0x00e000048c187df3 */ /* 0x000fe20008000818 */
[----:B------:R-:W-:Y:S02]  /*13d10*/  R2UR UR6, R10 ;  /* 0x000000000a0672ca */ /* 0x000fe400000e0000 */
[----:B------:R-:W-:Y:S01]  /*13d20*/  R2UR UR7, R11 ;  /* 0x000000000b0772ca */ /* 0x000fe200000e0000 */
[----:B------:R-:W1:Y:S01]  /*13d30*/  @P2 LDC R10, c[0x0][0x450] ;  /* 0x00011400ff0a2b82 */ /* 0x000e620000000800 */
[----:B------:R-:W-:Y:S02]  /*13d40*/  WARPGROUP.DEPBAR.LE gsb0, 0x0 ;  /* 0x00008000000079c5 */ /* 0x000fe40000010000 */
[----:B------:R-:W-:-:S09]  /*13d50*/  WARPGROUP.ARRIVE ;  /* 0x00000000000079c5 */ /* 0x000fd20000000000 */
[----:B------:R-:W-:Y:S03]  /*13d60*/  QGMMA.64x64x32.F32.E4M3.E4M3 R24, R136, gdesc[UR4], R24, gsb0 ;  /* 0x00e0000488187df3 */ /* 0x000fe60008000818 */
[----:B------:R-:W-:Y:S02]  /*13d70*/  WARPGROUP.DEPBAR.LE gsb0, 0x0 ;  /* 0x00008000000079c5 */ /* 0x000fe40000010000 */
[----:B--2---:R-:W-:-:S04]  /*13d80*/  IMAD.IADD R11, R152, 0x1, R151 ;  /* 0x00000001980b7824 */ /* 0x004fc800078e0297 */
[----:B0-----:R-:W-:-:S04]  /*13d90*/  @P2 IMAD.HI.U32 R12, R11, R3, RZ ;  /* 0x000000030b0c2227 */ /* 0x001fc800078e00ff */
[----:B------:R-:W-:Y:S01]  /*13da0*/  IMAD.MOV.U32 R3, RZ, RZ, R11 ;  /* 0x000000ffff037224 */ /* 0x000fe200078e000b */
[----:B-1----:R-:W-:Y:S01]  /*13db0*/  @P2 SHF.R.U32.HI R3, RZ, R10, R12 ;  /* 0x0000000aff032219 */ /* 0x002fe2000001160c */
[----:B------:R-:W-:Y:S02]  /*13dc0*/  @!P1 VIADD R10, R0, 0x13240 ;  /* 0x00013240000a9836 */ /* 0x000fe40000000000 */
[----:B------:R-:W-:Y:S02]  /*13dd0*/  IMAD R0, R8, -0xa0, RZ ;  /* 0xffffff6008007824 */ /* 0x000fe400078e02ff */
[----:B------:R-:W0:Y:S01]  /*13de0*/  SHFL.IDX PT, R139, R3, RZ, 0x1c1f ;  /* 0x001c1fff038b7589 */ /* 0x000e2200000e0000 */
[----:B------:R-:W-:Y:S01]  /*13df0*/  @!P1 PRMT R10, RZ, 0x654, R10 ;  /* 0x00000654ff0a9816 */ /* 0x000fe2000000000a */
[----:B------:R-:W-:-:S03]  /*13e00*/  VIADD R136, R0, 0x1 ;  /* 0x0000000100887836 */ /* 0x000fc60000000000 */
[----:B------:R1:W-:Y:S01]  /*13e10*/  @!P1 SYNCS.ARRIVE.TRANS64.RED.A1T0 RZ, [R10+URZ], RZ ;  /* 0x000000ff0aff99a7 */ /* 0x0003e2000810043f */
[----:B---3--:R-:W-:-:S05]  /*13e20*/  IMAD R136, R153, -0x2, R136 ;  /* 0xfffffffe99887824 */ /* 0x008fca00078e0288 */
[----:B----4-:R-:W-:Y:S01]  /*13e30*/  IADD3 R13, -R155, R136, R154 ;  /* 0x000000889b0d7210 */ /* 0x010fe20007ffe19a */
[----:B------:R-:W-:Y:S01]  /*13e40*/  VIADD R136, R136, 0xffffffff ;  /* 0xffffffff88887836 */ /* 0x000fe20000000000 */
[----:B------:R-:W2:Y:S03]  /*13e50*/  LDC R153, c[0x0][0x9e4] ;  /* 0x00027900ff997b82 */ /* 0x000ea60000000800 */
[C---:B------:R-:W-:Y:S02]  /*13e60*/  VIADD R12, R13.reuse, UR39 ;  /* 0x000000270d0c7c36 */ /* 0x040fe40008000000 */
[----:B------:R-:W-:Y:S02]  /*13e70*/  VIADD R13, R13, UR4 ;  /* 0x000000040d0d7c36 */ /* 0x000fe40008000000 */
[--C-:B0-----:R-:W-:Y:S02]  /*13e80*/  IMAD.IADD R137, R12, 0x1, R139.reuse ;  /* 0x000000010c897824 */ /* 0x101fe400078e028b */
[----:B------:R-:W-:Y:S01]  /*13e90*/  IMAD.IADD R138, R13, 0x1, R139 ;  /* 0x000000010d8a7824 */ /* 0x000fe200078e028b */
[----:B--2---:R-:W-:-:S13]  /*13ea0*/  ISETP.GE.AND P2, PT, R153, 0x1, PT ;  /* 0x000000019900780c */ /* 0x004fda0003f46270 */
[----:B-1----:R-:W-:Y:S05]  /*13eb0*/  @!P2 BRA `(.L_x_1245) ;  /* 0x000000000054a947 */ /* 0x002fea0003800000 */
        /* <DEDUP_REMOVED lines=12> */
.L_x_1247:
[----:B------:R-:W-:-:S05]  /*13f80*/  IMAD.U32 R140, RZ, RZ, UR36 ;  /* 0x00000024ff8c7e24 */ /* 0x000fca000f8e00ff */
[----:B------:R-:W-:-:S13]  /*13f90*/  ISETP.NE.AND P2, PT, R140, 0x1, PT ;  /* 0x000000018c00780c */ /* 0x000fda0003f45270 */
[----:B------:R-:W0:Y:S02]  /*13fa0*/  @P2 LDC.64 R10, c[0x0][0x9e8] ;  /* 0x00027a00ff0a2b82 */ /* 0x000e240000000a00 */
[----:B0-----:R-:W-:-:S05]  /*13fb0*/  @P2 IMAD.HI.U32 R10, R139, R10, RZ ;  /* 0x0000000a8b0a2227 */ /* 0x001fca00078e00ff */
[----:B------:R-:W-:-:S07]  /*13fc0*/  @P2 SHF.R.U32.HI R139, RZ, R11, R10 ;  /* 0x0000000bff8b2219 */ /* 0x000fce000001160a */
.L_x_1248:
[----:B------:R-:W-:Y:S05]  /*13fd0*/  BSYNC B1 ;  /* 0x0000000000017941 */ /* 0x000fea0003800000 */
.L_x_1246:
[----:B------:R-:W-:-:S05]  /*13fe0*/  IMAD R139, R139, R140, R136 ;  /* 0x0000008c8b8b7224 */ /* 0x000fca00078e0288 */
[----:B------:R-:W-:Y:S02]  /*13ff0*/  VIMNMX R138, R138, R139, !PT ;  /* 0x0000008b8a8a7248 */ /* 0x000fe40007fe0100 */
[----:B------:R-:W-:-:S07]  /*14000*/  VIADDMNMX R137, R139, R140, R137, PT ;  /* 0x0000008c8b897246 */ /* 0x000fce0003800189 */
.L_x_1245:
        /* <DEDUP_REMOVED lines=11> */
[----:B------:R-:W-:Y:S02]  /*140c0*/  ISETP.GT.AND P2, PT, R138, 0x8, !P3 ;  /* 0x000000088a00780c */ /* 0x000fe40005f44270 */
        /* <DEDUP_REMOVED lines=11> */
[----:B------:R-:W-:Y:S02]  /*14180*/  ISETP.LT.OR P2, PT, R137, 0x11, P2 ;  /* 0x000000118900780c */ /* 0x000fe40001741670 */
[----:B------:R-:W-:Y:S02]  /*14190*/  @P4 LOP3.LUT R22, R22, 0x2, RZ, 0xfc, !PT ;  /* 0x0000000216164812 */ /* 0x000fe400078efcff */
[----:B------:R-:W-:Y:S02]  /*141a0*/  FSEL R128, R128, -INF , !P2 ;  /* 0xff80000080807808 */ /* 0x000fe40005000000 */
[----:B------:R-:W-:Y:S02]  /*141b0*/  @P3 LOP3.LUT R16, R16, 0x1, RZ, 0xfc, !PT ;  /* 0x0000000110103812 */ /* 0x000fe400078efcff */
[----:B------:R-:W-:Y:S02]  /*141c0*/  ISETP.GE.AND P3, PT, R0, 0x12, PT ;  /* 0x000000120000780c */ /* 0x000fe40003f66270 */
[----:B------:R-:W-:-:S02]  /*141d0*/  LOP3.LUT R16, R16, 0xfffffff7, RZ, 0xc0, !PT ;  /* 0xfffffff710107812 */ /* 0x000fc400078ec0ff */
[----:B------:R-:W-:Y:S02]  /*141e0*/  ISETP.GT.AND P2, PT, R138, 0x11, !P3 ;  /* 0x000000118a00780c */ /* 0x000fe40005f44270 */
[----:B------:R-:W-:Y:S02]  /*141f0*/  LOP3.LUT R22, R22, 0xfffffffb, RZ, 0xc0, !PT ;  /* 0xfffffffb16167812 */ /* 0x000fe400078ec0ff */
        /* <DEDUP_REMOVED lines=196> */
[----:B------:R-:W-:Y:S02]  /*14e40*/  ISETP.GE.AND P6, PT, R0, 0x9a, PT ;  /* 0x0000009a0000780c */ /* 0x000fe40003fc6270 */
[----:B------:R-:W0:Y:S11]  /*14e50*/  SHFL.IDX PT, R0, R3, 0x1, 0x1c1f ;  /* 0x003c1f0003007f89 */ /* 0x000e3600000e0000 */
[----:B------:R-:W-:-:S02]  /*14e60*/  @P6 LOP3.LUT R22, R22, 0x10000000, RZ, 0xfc, !PT ;  /* 0x1000000016166812 */ /* 0x000fc400078efcff */
[----:B------:R-:W-:-:S04]  /*14e70*/  ISETP.GT.AND P6, PT, R138, 0x99, !P6 ;  /* 0x000000998a00780c */ /* 0x000fc800077c4270 */
[----:B------:R-:W-:-:S04]  /*14e80*/  ISETP.LT.OR P6, PT, R137, 0x9a, P6 ;  /* 0x0000009a8900780c */ /* 0x000fc800037c1670 */
[----:B------:R-:W-:Y:S02]  /*14e90*/  FSEL R69, R69, -INF , !P6 ;  /* 0xff80000045457808 */ /* 0x000fe40007000000 */
[----:B------:R-:W-:Y:S01]  /*14ea0*/  ISETP.GE.AND P6, PT, R153, 0x1, PT ;  /* 0x000000019900780c */ /* 0x000fe20003fc6270 */
[--C-:B0-----:R-:W-:Y:S02]  /*14eb0*/  IMAD.IADD R12, R12, 0x1, R0.reuse ;  /* 0x000000010c0c7824 */ /* 0x101fe400078e0200 */
[----:B------:R-:W-:-:S10]  /*14ec0*/  IMAD.IADD R13, R13, 0x1, R0 ;  /* 0x000000010d0d7824 */ /* 0x000fd400078e0200 */
        /* <DEDUP_REMOVED lines=13> */
.L_x_1251:
[----:B------:R-:W-:-:S05]  /*14fa0*/  IMAD.U32 R3, RZ, RZ, UR36 ;  /* 0x00000024ff037e24 */ /* 0x000fca000f8e00ff */
[----:B------:R-:W-:-:S13]  /*14fb0*/  ISETP.NE.AND P6, PT, R3, 0x1, PT ;  /* 0x000000010300780c */ /* 0x000fda0003fc5270 */
[----:B------:R-:W0:Y:S02]  /*14fc0*/  @P6 LDC.64 R10, c[0x0][0x9e8] ;  /* 0x00027a00ff0a6b82 */ /* 0x000e240000000a00 */
[----:B0-----:R-:W-:-:S05]  /*14fd0*/  @P6 IMAD.HI.U32 R10, R0, R10, RZ ;  /* 0x0000000a000a6227 */ /* 0x001fca00078e00ff */
[----:B------:R-:W-:-:S07]  /*14fe0*/  @P6 SHF.R.U32.HI R0, RZ, R11, R10 ;  /* 0x0000000bff006219 */ /* 0x000fce000001160a */
.L_x_1252:
[----:B------:R-:W-:Y:S05]  /*14ff0*/  BSYNC B1 ;  /* 0x0000000000017941 */ /* 0x000fea0003800000 */
.L_x_1250:
[----:B------:R-:W-:-:S05]  /*15000*/  IMAD R0, R0, R3, R136 ;  /* 0x0000000300007224 */ /* 0x000fca00078e0288 */
[----:B------:R-:W-:Y:S02]  /*15010*/  VIADDMNMX R12, R0, R3, R12, PT ;  /* 0x00000003000c7246 */ /* 0x000fe4000380010c */
[----:B------:R-:W-:-:S07]  /*15020*/  VIMNMX R13, R13, R0, !PT ;  /* 0x000000000d0d7248 */ /* 0x000fce0007fe0100 */
.L_x_1249:
        /* <DEDUP_REMOVED lines=104> */
[C---:B------:R-:W-:Y:S02]  /*156b0*/  ISETP.LT.OR P2, PT, R12.reuse, 0x5a, P2 ;  /* 0x0000005a0c00780c */ /* 0x040fe40001741670 */
[----:B------:R-:W-:Y:S02]  /*156c0*/  ISETP.LT.OR P3, PT, R12, 0x91, P3 ;  /* 0x000000910c00780c */ /* 0x000fe40001f61670 */
[----:B------:R-:W-:Y:S02]  /*156d0*/  FSEL R103, R103, -INF , !P2 ;  /* 0xff80000067677808 */ /* 0x000fe40005000000 */
[----:B------:R-:W-:Y:S02]  /*156e0*/  LOP3.LUT P2, RZ, R22, 0x800, RZ, 0xc0, !PT ;  /* 0x0000080016ff7812 */ /* 0x000fe4000784c0ff */
[----:B------:R-:W-:-:S02]  /*156f0*/  ISETP.GT.AND P4, PT, R13, 0x91, !P4 ;  /* 0x000000910d00780c */ /* 0x000fc40006784270 */
[C---:B------:R-:W-:Y:S02]  /*15700*/  ISETP.GT.AND P2, PT, R13.reuse, 0x60, !P2 ;  /* 0x000000600d00780c */ /* 0x040fe40005744270 */
[----:B------:R-:W-:Y:S02]  /*15710*/  FSEL R66, R66, -INF , !P3 ;  /* 0xff80000042427808 */ /* 0x000fe40005800000 */
[----:B------:R-:W-:Y:S02]  /*15720*/  ISETP.LT.OR P2, PT, R12, 0x61, P2 ;  /* 0x000000610c00780c */ /* 0x000fe40001741670 */
[----:B------:R-:W-:Y:S02]  /*15730*/  ISETP.GT.AND P5, PT, R13, 0x98, !P5 ;  /* 0x000000980d00780c */ /* 0x000fe40006fa4270 */
[----:B------:R-:W-:Y:S02]  /*15740*/  FSEL R74, R74, -INF , !P2 ;  /* 0xff8000004a4a7808 */ /* 0x000fe40005000000 */
[----:B------:R-:W-:-:S02]  /*15750*/  LOP3.LUT P2, RZ, R22, 0x400, RZ, 0xc0, !PT ;  /* 0x0000040016ff7812 */ /* 0x000fc4000784c0ff */
[C---:B------:R-:W-:Y:S02]  /*15760*/  ISETP.LT.OR P4, PT, R12.reuse, 0x92, P4 ;  /* 0x000000920c00780c */ /* 0x040fe40002781670 */
        /* <DEDUP_REMOVED lines=10> */
[----:B------:R-:W-:-:S04]  /*15810*/  ISETP.LT.OR P2, PT, R12, 0x69, P2 ;  /* 0x000000690c00780c */ /* 0x000fc80001741670 */
[----:B------:R-:W-:Y:S02]  /*15820*/  FSEL R78, R78, -INF , !P2 ;  /* 0xff8000004e4e7808 */ /* 0x000fe40005000000 */
[----:B------:R-:W-:-:S04]  /*15830*/  LOP3.LUT P2, RZ, R22, 0x100, RZ, 0xc0, !PT ;  /* 0x0000010016ff7812 */ /* 0x000fc8000784c0ff */
[----:B------:R-:W-:Y:S02]  /*15840*/  ISETP.GT.AND P2, PT, R13, 0x69, !P2 ;  /* 0x000000690d00780c */ /* 0x000fe40005744270 */
[----:B0-----:R-:W-:Y:S02]  /*15850*/  FMNMX.FTZ R3, R3, R10, !PT ;  /* 0x0000000a03037209 */ /* 0x001fe40007810000 */
[----:B------:R-:W-:Y:S02]  /*15860*/  ISETP.LT.OR P2, PT, R12, 0x6a, P2 ;  /* 0x0000006a0c00780c */ /* 0x000fe40001741670 */
[----:B------:R-:W-:Y:S01]  /*15870*/  FSETP.NEU.FTZ.AND P3, PT, R3, -INF , PT ;  /* 0xff8000000300780b */ /* 0x000fe20003f7d000 */
[----:B------:R-:W-:-:S01]  /*15880*/  FFMA.FTZ R11, R2, R3, -8 ;  /* 0xc1000000020b7423 */ /* 0x000fc20000010003 */
[----:B------:R-:W-:Y:S02]  /*15890*/  FSEL R79, R79, -INF , !P2 ;  /* 0xff8000004f4f7808 */ /* 0x000fe40005000000 */
[----:B------:R-:W-:-:S02]  /*158a0*/  LOP3.LUT P2, RZ, R22, 0x80, RZ, 0xc0, !PT ;  /* 0x0000008016ff7812 */ /* 0x000fc4000784c0ff */
[----:B------:R-:W-:Y:S02]  /*158b0*/  FSEL R10, R3, RZ, P3 ;  /* 0x000000ff030a7208 */ /* 0x000fe40001800000 */
[----:B------:R-:W-:Y:S02]  /*158c0*/  ISETP.GT.AND P2, PT, R13, 0x70, !P2 ;  /* 0x000000700d00780c */ /* 0x000fe40005744270 */
[----:B------:R-:W-:Y:S01]  /*158d0*/  FSEL R11, R11, RZ, P3 ;  /* 0x000000ff0b0b7208 */ /* 0x000fe20001800000 */
[----:B------:R-:W-:-:S01]  /*158e0*/  FADD.FTZ R10, -R10, R14 ;  /* 0x0000000e0a0a7221 */ /* 0x000fc20000010100 */
[----:B------:R-:W-:-:S03]  /*158f0*/  ISETP.LT.OR P2, PT, R12, 0x71, P2 ;  /* 0x000000710c00780c */ /* 0x000fc60001741670 */
[--C-:B------:R-:W-:Y:S01]  /*15900*/  FFMA.FTZ R120, R2, R120, -R11.reuse ;  /* 0x0000007802787223 */ /* 0x100fe2000001080b */
[----:B------:R-:W-:Y:S01]  /*15910*/  FSEL R82, R82, -INF , !P2 ;  /* 0xff80000052527808 */ /* 0x000fe20005000000 */
[----:B------:R-:W-:Y:S01]  /*15920*/  FMUL.FTZ R10, R2, R10 ;  /* 0x0000000a020a7220 */ /* 0x000fe20000410000 */
[----:B------:R-:W-:Y:S01]  /*15930*/  LOP3.LUT P2, RZ, R22, 0x40, RZ, 0xc0, !PT ;  /* 0x0000004016ff7812 */ /* 0x000fe2000784c0ff */
[C-C-:B------:R-:W-:Y:S01]  /*15940*/  FFMA.FTZ R121, R2.reuse, R121, -R11.reuse ;  /* 0x0000007902797223 */ /* 0x140fe2000001080b */
[----:B------:R-:W-:-:S01]  /*15950*/  FFMA.FTZ R124, R2, R124, -R11 ;  /* 0x0000007c027c7223 */ /* 0x000fc2000001080b */
[----:B------:R-:W-:Y:S01]  /*15960*/  MUFU.EX2 R120, R120 ;  /* 0x0000007800787308 */ /* 0x000fe20000000800 */
[----:B------:R-:W-:Y:S01]  /*15970*/  ISETP.GT.AND P2, PT, R13, 0x71, !P2 ;  /* 0x000000710d00780c */ /* 0x000fe20005744270 */
[C-C-:B------:R-:W-:Y:S01]  /*15980*/  FFMA.FTZ R125, R2.reuse, R125, -R11.reuse ;  /* 0x0000007d027d7223 */ /* 0x140fe2000001080b */
[----:B------:R-:W-:-:S01]  /*15990*/  FFMA.FTZ R128, R2, R128, -R11 ;  /* 0x0000008002807223 */ /* 0x000fc2000001080b */
[--C-:B------:R-:W-:Y:S01]  /*159a0*/  FFMA.FTZ R129, R2, R129, -R11.reuse ;  /* 0x0000008102817223 */ /* 0x100fe2000001080b */
[----:B------:R-:W-:Y:S01]  /*159b0*/  ISETP.LT.OR P2, PT, R12, 0x72, P2 ;  /* 0x000000720c00780c */ /* 0x000fe20001741670 */
[C-C-:B------:R-:W-:Y:S01]  /*159c0*/  FFMA.FTZ R132, R2.reuse, R132, -R11.reuse ;  /* 0x0000008402847223 */ /* 0x140fe2000001080b */
[----:B------:R-:W-:-:S01]  /*159d0*/  FFMA.FTZ R133, R2, R133, -R11 ;  /* 0x0000008502857223 */ /* 0x000fc2000001080b */
[----:B------:R-:W0:Y:S01]  /*159e0*/  MUFU.EX2 R10, R10 ;  /* 0x0000000a000a7308 */ /* 0x000e220000000800 */
[----:B------:R-:W-:Y:S01]  /*159f0*/  FSEL R83, R83, -INF , !P2 ;  /* 0xff80000053537808 */ /* 0x000fe20005000000 */
[--C-:B------:R-:W-:Y:S01]  /*15a00*/  FFMA.FTZ R104, R2, R104, -R11.reuse ;  /* 0x0000006802687223 */ /* 0x100fe2000001080b */
[----:B------:R-:W-:Y:S01]  /*15a10*/  LOP3.LUT P2, RZ, R22, 0x20, RZ, 0xc0, !PT ;  /* 0x0000002016ff7812 */ /* 0x000fe2000784c0ff */
[C-C-:B------:R-:W-:Y:S01]  /*15a20*/  FFMA.FTZ R105, R2.reuse, R105, -R11.reuse ;  /* 0x0000006902697223 */ /* 0x140fe2000001080b */
[----:B------:R-:W-:-:S01]  /*15a30*/  FFMA.FTZ R108, R2, R108, -R11 ;  /* 0x0000006c026c7223 */ /* 0x000fc2000001080b */
[C-C-:B------:R-:W-:Y:S01]  /*15a40*/  FFMA.FTZ R109, R2.reuse, R109, -R11.reuse ;  /* 0x0000006d026d7223 */ /* 0x140fe2000001080b */
[----:B------:R-:W-:Y:S01]  /*15a50*/  ISETP.GT.AND P2, PT, R13, 0x78, !P2 ;  /* 0x000000780d00780c */ /* 0x000fe20005744270 */
[C-C-:B------:R-:W-:Y:S01]  /*15a60*/  FFMA.FTZ R112, R2.reuse, R112, -R11.reuse ;  /* 0x0000007002707223 */ /* 0x140fe2000001080b */
[----:B------:R-:W-:-:S01]  /*15a70*/  FFMA.FTZ R113, R2, R113, -R11 ;  /* 0x0000007102717223 */ /* 0x000fc2000001080b */
[--C-:B------:R-:W-:Y:S01]  /*15a80*/  FFMA.FTZ R116, R2, R116, -R11.reuse ;  /* 0x0000007402747223 */ /* 0x100fe2000001080b */
[----:B------:R-:W-:Y:S01]  /*15a90*/  ISETP.LT.OR P2, PT, R12, 0x79, P2 ;  /* 0x000000790c00780c */ /* 0x000fe20001741670 */
[C-C-:B------:R-:W-:Y:S01]  /*15aa0*/  FFMA.FTZ R117, R2.reuse, R117, -R11.reuse ;  /* 0x0000007502757223 */ /* 0x140fe2000001080b */
[----:B------:R-:W-:-:S01]  /*15ab0*/  FFMA.FTZ R88, R2, R88, -R11 ;  /* 0x0000005802587223 */ /* 0x000fc2000001080b */
[--C-:B------:R-:W-:Y:S01]  /*15ac0*/  FFMA.FTZ R89, R2, R89, -R11.reuse ;  /* 0x0000005902597223 */ /* 0x100fe2000001080b */
        /* <DEDUP_REMOVED lines=13> */
[C-C-:B------:R-:W-:Y:S01]  /*15ba0*/  FFMA.FTZ R77, R2.reuse, R77, -R11.reuse ;  /* 0x0000004d024d7223 */ /* 0x140fe2000001080b */
[----:B------:R-:W-:Y:S01]  /*15bb0*/  FSEL R87, R87, -INF , !P2 ;  /* 0xff80000057577808 */ /* 0x000fe20005000000 */
[C-C-:B------:R-:W-:Y:S01]  /*15bc0*/  FFMA.FTZ R80, R2.reuse, R80, -R11.reuse ;  /* 0x0000005002507223 */ /* 0x140fe2000001080b */
[----:B------:R-:W-:Y:S01]  /*15bd0*/  ISETP.GT.AND P2, PT, R13, 0x1, !P6 ;  /* 0x000000010d00780c */ /* 0x000fe20007744270 */
[--C-:B------:R-:W-:Y:S01]  /*15be0*/  FFMA.FTZ R81, R2, R81, -R11.reuse ;  /* 0x0000005102517223 */ /* 0x100fe2000001080b */
[----:B------:R-:W-:Y:S01]  /*15bf0*/  LOP3.LUT P6, RZ, R22, 0x1000000, RZ, 0xc0, !PT ;  /* 0x0100000016ff7812 */ /* 0x000fe200078cc0ff */
[--C-:B------:R-:W-:Y:S01]  /*15c00*/  FFMA.FTZ R84, R2, R84, -R11.reuse ;  /* 0x0000005402547223 */ /* 0x100fe2000001080b */
[----:B------:R-:W-:Y:S01]  /*15c10*/  ISETP.LT.OR P2, PT, R12, 0x2, P2 ;  /* 0x000000020c00780c */ /* 0x000fe20001741670 */
[C-C-:B------:R-:W-:Y:S01]  /*15c20*/  FFMA.FTZ R85, R2.reuse, R85, -R11.reuse ;  /* 0x0000005502557223 */ /* 0x140fe2000001080b */
[----:B------:R-:W-:-:S01]  /*15c30*/  FFMA.FTZ R56, R2, R56, -R11 ;  /* 0x0000003802387223 */ /* 0x000fc2000001080b */
[C-C-:B------:R-:W-:Y:S01]  /*15c40*/  FFMA.FTZ R57, R2.reuse, R57, -R11.reuse ;  /* 0x0000003902397223 */ /* 0x140fe2000001080b */
        /* <DEDUP_REMOVED lines=9> */
[----:B------:R-:W1:Y:S01]  /*15ce0*/  MUFU.EX2 R121, R121 ;  /* 0x0000007900797308 */ /* 0x000e620000000800 */
[----:B------:R-:W-:Y:S01]  /*15cf0*/  ISETP.LT.OR P2, PT, R12, 0x9, P2 ;  /* 0x000000090c00780c */ /* 0x000fe20001741670 */
[----:B0-----:R-:W-:-:S03]  /*15d00*/  FFMA.FTZ R21, R10, R21, R120 ;  /* 0x000000150a157223 */ /* 0x001fc60000010078 */
[----:B------:R-:W-:Y:S02]  /*15d10*/  FSEL R126, R126, -INF , !P2 ;  /* 0xff8000007e7e7808 */ /* 0x000fe40005000000 */
[----:B------:R-:W-:Y:S01]  /*15d20*/  LOP3.LUT P2, RZ, R22, 0x80000000, RZ, 0xc0, !PT ;  /* 0x8000000016ff7812 */ /* 0x000fe2000784c0ff */
[----:B------:R-:W-:Y:S03]  /*15d30*/  MUFU.EX2 R124, R124 ;  /* 0x0000007c007c7308 */ /* 0x000fe60000000800 */
[----:B------:R-:W-:-:S04]  /*15d40*/  ISETP.GT.AND P2, PT, R13, 0x9, !P2 ;  /* 0x000000090d00780c */ /* 0x000fc80005744270 */
[----:B------:R-:W-:Y:S01]  /*15d50*/  ISETP.LT.OR P2, PT, R12, 0xa, P2 ;  /* 0x0000000a0c00780c */ /* 0x000fe20001741670 */
[----:B------:R-:W-:Y:S01]  /*15d60*/  MUFU.EX2 R125, R125 ;  /* 0x0000007d007d7308 */ /* 0x000fe20000000800 */
[----:B-1----:R-:W-:-:S02]  /*15d70*/  FADD.FTZ R21, R121, R21 ;  /* 0x0000001579157221 */ /* 0x002fc40000010000 */
[----:B------:R-:W-:Y:S02]  /*15d80*/  FSEL R127, R127, -INF , !P2 ;  /* 0xff8000007f7f7808 */ /* 0x000fe40005000000 */
[----:B------:R-:W-:-:S03]  /*15d90*/  LOP3.LUT P2, RZ, R16, 0x1, RZ, 0xc0, !PT ;  /* 0x0000000110ff7812 */ /* 0x000fc6000784c0ff */
[----:B------:R-:W-:Y:S01]  /*15da0*/  MUFU.EX2 R128, R128 ;  /* 0x0000008000807308 */ /* 0x000fe20000000800 */
[----:B------:R-:W-:-:S04]  /*15db0*/  ISETP.GT.AND P2, PT, R13, 0x10, !P2 ;  /* 0x000000100d00780c */ /* 0x000fc80005744270 */
[----:B------:R-:W-:-:S03]  /*15dc0*/  ISETP.LT.OR P2, PT, R12, 0x11, P2 ;  /* 0x000000110c00780c */ /* 0x000fc60001741670 */
[----:B------:R-:W-:Y:S01]  /*15dd0*/  MUFU.EX2 R129, R129 ;  /* 0x0000008100817308 */ /* 0x000fe20000000800 */
[----:B------:R-:W-:Y:S02]  /*15de0*/  FSEL R130, R130, -INF , !P2 ;  /* 0xff80000082827808 */ /* 0x000fe40005000000 */
[----:B------:R-:W-:-:S04]  /*15df0*/  LOP3.LUT P2, RZ, R16, 0x8, RZ, 0xc0, !PT ;  /* 0x0000000810ff7812 */ /* 0x000fc8000784c0ff */
[----:B------:R-:W-:Y:S01]  /*15e00*/  ISETP.GT.AND P2, PT, R13, 0x11, !P2 ;  /* 0x000000110d00780c */ /* 0x000fe20005744270 */
[----:B------:R-:W-:Y:S03]  /*15e10*/  MUFU.EX2 R132, R132 ;  /* 0x0000008400847308 */ /* 0x000fe60000000800 */
[----:B------:R-:W-:-:S04]  /*15e20*/  ISETP.LT.OR P2, PT, R12, 0x12, P2 ;  /* 0x000000120c00780c */ /* 0x000fc80001741670 */
[----:B------:R-:W-:Y:S01]  /*15e30*/  FSEL R131, R131, -INF , !P2 ;  /* 0xff80000083837808 */ /* 0x000fe20005000000 */
[----:B------:R-:W-:Y:S01]  /*15e40*/  MUFU.EX2 R133, R133 ;  /* 0x0000008500857308 */ /* 0x000fe20000000800 */
[----:B------:R-:W-:-:S04]  /*15e50*/  LOP3.LUT P2, RZ, R16, 0x4, RZ, 0xc0, !PT ;  /* 0x0000000410ff7812 */ /* 0x000fc8000784c0ff */
[----:B------:R-:W-:-:S03]  /*15e60*/  ISETP.GT.AND P2, PT, R13, 0x18, !P2 ;  /* 0x000000180d00780c */ /* 0x000fc60005744270 */
[----:B------:R-:W-:Y:S01]  /*15e70*/  MUFU.EX2 R104, R104 ;  /* 0x0000006800687308 */ /* 0x000fe20000000800 */
[----:B------:R-:W-:-:S04]  /*15e80*/  ISETP.LT.OR P2, PT, R12, 0x19, P2 ;  /* 0x000000190c00780c */ /* 0x000fc80001741670 */
[----:B------:R-:W-:Y:S02]  /*15e90*/  FSEL R134, R134, -INF , !P2 ;  /* 0xff80000086867808 */ /* 0x000fe40005000000 */
[----:B------:R-:W-:Y:S01]  /*15ea0*/  LOP3.LUT P2, RZ, R16, 0x2, RZ, 0xc0, !PT ;  /* 0x0000000210ff7812 */ /* 0x000fe2000784c0ff */
[----:B------:R-:W-:Y:S03]  /*15eb0*/  MUFU.EX2 R105, R105 ;  /* 0x0000006900697308 */ /* 0x000fe60000000800 */
[----:B------:R-:W-:-:S04]  /*15ec0*/  ISETP.GT.AND P2, PT, R13, 0x19, !P2 ;  /* 0x000000190d00780c */ /* 0x000fc80005744270 */
[----:B------:R-:W-:Y:S01]  /*15ed0*/  ISETP.LT.OR P2, PT, R12, 0x1a, P2 ;  /* 0x0000001a0c00780c */ /* 0x000fe20001741670 */
[----:B------:R-:W-:Y:S03]  /*15ee0*/  MUFU.EX2 R108, R108 ;  /* 0x0000006c006c7308 */ /* 0x000fe60000000800 */
[----:B------:R-:W-:Y:S02]  /*15ef0*/  FSEL R135, R135, -INF , !P2 ;  /* 0xff80000087877808 */ /* 0x000fe40005000000 */
[----:B------:R-:W-:-:S03]  /*15f00*/  LOP3.LUT P2, RZ, R22, 0x1, RZ, 0xc0, !PT ;  /* 0x0000000116ff7812 */ /* 0x000fc6000784c0ff */
[----:B------:R-:W-:Y:S01]  /*15f10*/  MUFU.EX2 R109, R109 ;  /* 0x0000006d006d7308 */ /* 0x000fe20000000800 */
[----:B------:R-:W-:-:S04]  /*15f20*/  ISETP.GT.AND P2, PT, R13, RZ, !P2 ;  /* 0x000000ff0d00720c */ /* 0x000fc80005744270 */
[----:B------:R-:W-:-:S03]  /*15f30*/  ISETP.LT.OR P2, PT, R12, 0x1, P2 ;  /* 0x000000010c00780c */ /* 0x000fc60001741670 */
[----:B------:R-:W-:Y:S01]  /*15f40*/  MUFU.EX2 R112, R112 ;  /* 0x0000007000707308 */ /* 0x000fe20000000800 */
[----:B------:R-:W-:Y:S02]  /*15f50*/  FSEL R122, R122, -INF , !P2 ;  /* 0xff8000007a7a7808 */ /* 0x000fe40005000000 */
[----:B------:R-:W-:Y:S02]  /*15f60*/  LOP3.LUT P2, RZ, R22, 0x8000000, RZ, 0xc0, !PT ;  /* 0x0800000016ff7812 */ /* 0x000fe4000784c0ff */
[----:B------:R-:W-:Y:S02]  /*15f70*/  FMNMX.FTZ R0, R122, R9, !PT ;  /* 0x000000097a007209 */ /* 0x000fe40007810000 */
[----:B------:R-:W-:Y:S01]  /*15f80*/  ISETP.GT.AND P2, PT, R13, 0x80, !P2 ;  /* 0x000000800d00780c */ /* 0x000fe20005744270 */
[----:B------:R-:W-:Y:S01]  /*15f90*/  MUFU.EX2 R113, R113 ;  /* 0x0000007100717308 */ /* 0x000fe20000000800 */
[----:B------:R-:W-:Y:S02]  /*15fa0*/  FMNMX.FTZ R0, R123, R0, !PT ;  /* 0x000000007b007209 */ /* 0x000fe40007810000 */
[----:B------:R-:W-:-:S02]  /*15fb0*/  ISETP.LT.OR P2, PT, R12, 0x81, P2 ;  /* 0x000000810c00780c */ /* 0x000fc40001741670 */
[----:B------:R-:W-:Y:S02]  /*15fc0*/  FMNMX.FTZ R0, R126, R0, !PT ;  /* 0x000000007e007209 */ /* 0x000fe40007810000 */
[----:B------:R-:W-:Y:S01]  /*15fd0*/  FSEL R58, R58, -INF , !P2 ;  /* 0xff8000003a3a7808 */ /* 0x000fe20005000000 */
[----:B------:R-:W-:Y:S01]  /*15fe0*/  MUFU.EX2 R116, R116 ;  /* 0x0000007400747308 */ /* 0x000fe20000000800 */
[----:B------:R-:W-:Y:S02]  /*15ff0*/  FMNMX.FTZ R0, R127, R0, !PT ;  /* 0x000000007f007209 */ /* 0x000fe40007810000 */
[----:B------:R-:W-:Y:S02]  /*16000*/  LOP3.LUT P2, RZ, R22, 0x4000000, RZ, 0xc0, !PT ;  /* 0x0400000016ff7812 */ /* 0x000fe4000784c0ff */
[----:B------:R-:W-:Y:S02]  /*16010*/  FMNMX.FTZ R0, R130, R0, !PT ;  /* 0x0000000082007209 */ /* 0x000fe40007810000 */
[----:B------:R-:W-:Y:S01]  /*16020*/  ISETP.GT.AND P2, PT, R13, 0x81, !P2 ;  /* 0x000000810d00780c */ /* 0x000fe20005744270 */
[----:B------:R-:W-:Y:S01]  /*16030*/  MUFU.EX2 R117, R117 ;  /* 0x0000007500757308 */ /* 0x000fe20000000800 */
[----:B------:R-:W-:-:S02]  /*16040*/  FMNMX.FTZ R0, R131, R0, !PT ;  /* 0x0000000083007209 */ /* 0x000fc40007810000 */
[----:B------:R-:W-:Y:S02]  /*16050*/  ISETP.LT.OR P2, PT, R12, 0x82, P2 ;  /* 0x000000820c00780c */ /* 0x000fe40001741670 */
[----:B------:R-:W-:Y:S02]  /*16060*/  FMNMX.FTZ R0, R134, R0, !PT ;  /* 0x0000000086007209 */ /* 0x000fe40007810000 */
[----:B------:R-:W-:Y:S01]  /*16070*/  FSEL R59, R59, -INF , !P2 ;  /* 0xff8000003b3b7808 */ /* 0x000fe20005000000 */
[----:B------:R-:W-:Y:S01]  /*16080*/  MUFU.EX2 R88, R88 ;  /* 0x0000005800587308 */ /* 0x000fe20000000800 */
[----:B------:R-:W-:Y:S02]  /*16090*/  FMNMX.FTZ R0, R135, R0, !PT ;  /* 0x0000000087007209 */ /* 0x000fe40007810000 */
[----:B------:R-:W-:Y:S02]  /*160a0*/  LOP3.LUT P2, RZ, R22, 0x2000000, RZ, 0xc0, !PT ;  /* 0x0200000016ff7812 */ /* 0x000fe4000784c0ff */
[----:B------:R-:W-:-:S02]  /*160b0*/  FMNMX.FTZ R0, R106, R0, !PT ;  /* 0x000000006a007209 */ /* 0x000fc40007810000 */
[----:B------:R-:W-:Y:S01]  /*160c0*/  ISETP.GT.AND P2, PT, R13, 0x88, !P2 ;  /* 0x000000880d00780c */ /* 0x000fe20005744270 */
[----:B------:R-:W-:Y:S01]  /*160d0*/  MUFU.EX2 R89, R89 ;  /* 0x0000005900597308 */ /* 0x000fe20000000800 */
[----:B------:R-:W-:Y:S02]  /*160e0*/  FMNMX.FTZ R0, R107, R0, !PT ;  /* 0x000000006b007209 */ /* 0x000fe40007810000 */
[----:B------:R-:W-:Y:S02]  /*160f0*/  ISETP.LT.OR P2, PT, R12, 0x89, P2 ;  /* 0x000000890c00780c */ /* 0x000fe40001741670 */
[----:B------:R-:W-:Y:S02]  /*16100*/  FMNMX.FTZ R0, R110, R0, !PT ;  /* 0x000000006e007209 */ /* 0x000fe40007810000 */
[----:B------:R-:W-:Y:S01]  /*16110*/  FSEL R62, R62, -INF , !P2 ;  /* 0xff8000003e3e7808 */ /* 0x000fe20005000000 */
[----:B------:R-:W-:Y:S01]  /*16120*/  MUFU.EX2 R92, R92 ;  /* 0x0000005c005c7308 */ /* 0x000fe20000000800 */
[----:B------:R-:W-:-:S02]  /*16130*/  FMNMX.FTZ R0, R111, R0, !PT ;  /* 0x000000006f007209 */ /* 0x000fc40007810000 */
[----:B------:R-:W-:Y:S02]  /*16140*/  ISETP.GT.AND P2, PT, R13, 0x89, !P6 ;  /* 0x000000890d00780c */ /* 0x000fe40007744270 */
[----:B------:R-:W-:Y:S02]  /*16150*/  FMNMX.FTZ R0, R114, R0, !PT ;  /* 0x0000000072007209 */ /* 0x000fe40007810000 */
[----:B------:R-:W-:Y:S01]  /*16160*/  ISETP.LT.OR P2, PT, R12, 0x8a, P2 ;  /* 0x0000008a0c00780c */ /* 0x000fe20001741670 */
[----:B------:R-:W-:Y:S01]  /*16170*/  MUFU.EX2 R93, R93 ;  /* 0x0000005d005d7308 */ /* 0x000fe20000000800 */
[----:B------:R-:W-:Y:S02]  /*16180*/  FMNMX.FTZ R0, R115, R0, !PT ;  /* 0x0000000073007209 */ /* 0x000fe40007810000 */
[----:B------:R-:W-:Y:S02]  /*16190*/  FSEL R63, R63, -INF , !P2 ;  /* 0xff8000003f3f7808 */ /* 0x000fe40005000000 */
[----:B------:R-:W-:-:S02]  /*161a0*/  FMNMX.FTZ R0, R118, R0, !PT ;  /* 0x0000000076007209 */ /* 0x000fc40007810000 */
[----:B------:R-:W-:Y:S01]  /*161b0*/  LOP3.LUT P6, RZ, R22, 0x10000000, RZ, 0xc0, !PT ;  /* 0x1000000016ff7812 */ /* 0x000fe200078cc0ff */
[----:B------:R-:W-:Y:S01]  /*161c0*/  MUFU.EX2 R96, R96 ;  /* 0x0000006000607308 */ /* 0x000fe20000000800 */
[----:B------:R-:W-:Y:S02]  /*161d0*/  FMNMX.FTZ R0, R119, R0, !PT ;  /* 0x0000000077007209 */ /* 0x000fe40007810000 */
[----:B------:R-:W-:Y:S02]  /*161e0*/  ISETP.GT.AND P2, PT, R13, 0x99, !P6 ;  /* 0x000000990d00780c */ /* 0x000fe40007744270 */
[----:B------:R-:W-:Y:S02]  /*161f0*/  FMNMX.FTZ R0, R90, R0, !PT ;  /* 0x000000005a007209 */ /* 0x000fe40007810000 */
[----:B------:R-:W-:Y:S01]  /*16200*/  ISETP.LT.OR P2, PT, R12, 0x9a, P2 ;  /* 0x0000009a0c00780c */ /* 0x000fe20001741670 */
[----:B------:R-:W-:Y:S01]  /*16210*/  MUFU.EX2 R97, R97 ;  /* 0x0000006100617308 */ /* 0x000fe20000000800 */
[----:B------:R-:W-:-:S02]  /*16220*/  FMNMX.FTZ R0, R91, R0, !PT ;  /* 0x000000005b007209 */ /* 0x000fc40007810000 */
[----:B------:R-:W-:Y:S02]  /*16230*/  FSEL R71, R71, -INF , !P2 ;  /* 0xff80000047477808 */ /* 0x000fe40005000000 */
        /* <DEDUP_REMOVED lines=32> */
[----:B------:R-:W-:-:S05]  /*16440*/  FMNMX.FTZ R0, R71, R0, !PT ;  /* 0x0000000047007209 */ /* 0x000fca0007810000 */
[----:B------:R-:W0:Y:S02]  /*16450*/  SHFL.BFLY PT, R12, R0, 0x2, 0x1f ;  /* 0x0c401f00000c7f89 */ /* 0x000e2400000e0000 */
[----:B------:R-:W-:Y:S08]  /*16460*/  MUFU.EX2 R57, R57 ;  /* 0x0000003900397308 */ /* 0x000ff00000000800 */
[----:B------:R-:W-:Y:S08]  /*16470*/  MUFU.EX2 R60, R60 ;  /* 0x0000003c003c7308 */ /* 0x000ff00000000800 */
[----:B------:R-:W-:Y:S01]  /*16480*/  MUFU.EX2 R61, R61 ;  /* 0x0000003d003d7308 */ /* 0x000fe20000000800 */
[----:B0-----:R-:W-:-:S07]  /*16490*/  FMNMX.FTZ R0, R0, R12, !PT ;  /* 0x0000000c00007209 */ /* 0x001fce0007810000 */
[----:B------:R-:W-:Y:S01]  /*164a0*/  MUFU.EX2 R64, R64 ;  /* 0x0000004000407308 */ /* 0x000fe20000000800 */
[----:B------:R-:W0:Y:S07]  /*164b0*/  SHFL.BFLY PT, R12, R0, 0x1, 0x1f ;  /* 0x0c201f00000c7f89 */ /* 0x000e2e00000e0000 */
[----:B------:R-:W-:Y:S08]  /*164c0*/  MUFU.EX2 R65, R65 ;  /* 0x0000004100417308 */ /* 0x000ff00000000800 */
[----:B------:R-:W-:Y:S08]  /*164d0*/  MUFU.EX2 R68, R68 ;  /* 0x0000004400447308 */ /* 0x000ff00000000800 */
[----:B------:R-:W-:Y:S01]  /*164e0*/  MUFU.EX2 R11, R11 ;  /* 0x0000000b000b7308 */ /* 0x000fe20000000800 */
[----:B0-----:R-:W-:-:S04]  /*164f0*/  FMNMX.FTZ R0, R0, R12, !PT ;  /* 0x0000000c00007209 */ /* 0x001fc80007810000 */
[----:B------:R-:W-:-:S04]  /*16500*/  FSETP.NEU.FTZ.AND P2, PT, R0, -INF , PT ;  /* 0xff8000000000780b */ /* 0x000fc80003f5d000 */
[----:B------:R-:W-:-:S05]  /*16510*/  FSEL R12, R0, RZ, P2 ;  /* 0x000000ff000c7208 */ /* 0x000fca0001000000 */
[----:B------:R-:W-:Y:S01]  /*16520*/  FADD.FTZ R9, -R12, R9 ;  /* 0x000000090c097221 */ /* 0x000fe20000010100 */
[----:B------:R-:W-:-:S03]  /*16530*/  FFMA.FTZ R12, R2, R0, -8 ;  /* 0xc1000000020c7423 */ /* 0x000fc60000010000 */
[----:B------:R-:W-:Y:S02]  /*16540*/  FMUL.FTZ R9, R2, R9 ;  /* 0x0000000902097220 */ /* 0x000fe40000410000 */
[----:B------:R-:W-:-:S04]  /*16550*/  FSEL R13, R12, RZ, P2 ;  /* 0x000000ff0c0d7208 */ /* 0x000fc80001000000 */
        /* <DEDUP_REMOVED lines=40> */
[----:B------:R-:W3:Y:S01]  /*167e0*/  MUFU.EX2 R123, R123 ;  /* 0x0000007b007b7308 */ /* 0x000ee20000000800 */
[----:B------:R-:W-:-:S01]  /*167f0*/  FFMA.FTZ R62, R2, R62, -R13 ;  /* 0x0000003e023e7223 */ /* 0x000fc2000001080d */
[C-C-:B------:R-:W-:Y:S01]  /*16800*/  FFMA.FTZ R63, R2.reuse, R63, -R13.reuse ;  /* 0x0000003f023f7223 */ /* 0x140fe2000001080d */
[----:B------:R-:W-:-:S01]  /*16810*/  FFMA.FTZ R66, R2, R66, -R13 ;  /* 0x0000004202427223 */ /* 0x000fc2000001080d */
[C-C-:B------:R-:W-:Y:S01]  /*16820*/  FFMA.FTZ R67, R2.reuse, R67, -R13.reuse ;  /* 0x0000004302437223 */ /* 0x140fe2000001080d */
[----:B------:R-:W-:-:S01]  /*16830*/  FFMA.FTZ R70, R2, R70, -R13 ;  /* 0x0000004602467223 */ /* 0x000fc2000001080d */
[----:B------:R-:W-:Y:S01]  /*16840*/  FFMA.FTZ R13, R2, R71, -R13 ;  /* 0x00000047020d7223 */ /* 0x000fe2000001080d */
[----:B-1----:R-:W-:-:S01]  /*16850*/  FADD.FTZ R71, R14, R20 ;  /* 0x000000140e477221 */ /* 0x002fc20000010000 */
[----:B------:R-:W1:Y:S01]  /*16860*/  MUFU.EX2 R126, R126 ;  /* 0x0000007e007e7308 */ /* 0x000e620000000800 */
[----:B------:R-:W-:-:S02]  /*16870*/  FADD.FTZ R20, R124, R21 ;  /* 0x000000157c147221 */ /* 0x000fc40000010000 */
[----:B--2---:R-:W-:Y:S02]  /*16880*/  FADD.FTZ R21, R69, R71 ;  /* 0x0000004745157221 */ /* 0x004fe40000010000 */
[----:B------:R-:W-:-:S02]  /*16890*/  FADD.FTZ R20, R125, R20 ;  /* 0x000000147d147221 */ /* 0x000fc40000010000 */
[----:B0-----:R-:W-:Y:S01]  /*168a0*/  FADD.FTZ R21, R122, R21 ;  /* 0x000000157a157221 */ /* 0x001fe20000010000 */
[----:B------:R-:W0:Y:S01]  /*168b0*/  MUFU.EX2 R127, R127 ;  /* 0x0000007f007f7308 */ /* 0x000e220000000800 */
[----:B------:R-:W-:-:S02]  /*168c0*/  FADD.FTZ R20, R128, R20 ;  /* 0x0000001480147221 */ /* 0x000fc40000010000 */
[----:B---3--:R-:W-:Y:S02]  /*168d0*/  FADD.FTZ R21, R123, R21 ;  /* 0x000000157b157221 */ /* 0x008fe40000010000 */
[----:B------:R-:W-:-:S03]  /*168e0*/  FADD.FTZ R20, R129, R20 ;  /* 0x0000001481147221 */ /* 0x000fc60000010000 */
        /* <DEDUP_REMOVED lines=98> */
[----:B--2---:R-:W-:-:S04]  /*16f10*/  FADD.FTZ R21, R67, R21 ;  /* 0x0000001543157221 */ /* 0x004fc80000010000 */
[----:B-1----:R-:W-:Y:S01]  /*16f20*/  FADD.FTZ R71, R70, R21 ;  /* 0x0000001546477221 */ /* 0x002fe20000010000 */
[----:B------:R-:W-:-:S03]  /*16f30*/  FADD.FTZ R21, R11, R20 ;  /* 0x000000140b157221 */ /* 0x000fc60000010000 */
[----:B0-----:R-:W-:Y:S01]  /*16f40*/  FADD.FTZ R20, R13, R71 ;  /* 0x000000470d147221 */ /* 0x001fe20000010000 */
[----:B------:R-:W-:Y:S06]  /*16f50*/  @!P0 BRA `(.L_x_1253) ;  /* 0x0000000000048947 */ /* 0x000fec0003800000 */
[----:B------:R-:W-:Y:S01]  /*16f60*/  BPT.TRAP 0x1 ;  /* 0x000000040000795c */ /* 0x000fe20000300000 */
.L_x_1253:
        /* <DEDUP_REMOVED lines=79> */
[----:B--2---:R-:W-:-:S04]  /*17460*/  PRMT R15, R71, 0x654, R15 ;  /* 0x00000654470f7816 */ /* 0x004fc8000000000f */
[----:B------:R0:W-:Y:S01]  /*17470*/  SYNCS.ARRIVE.TRANS64.RED.A1T0 RZ, [R15+URZ], RZ ;  /* 0x000000ff0fff79a7 */ /* 0x0001e2000810043f */
[C---:B---3--:R-:W-:Y:S01]  /*17480*/  ISETP.GT.AND P2, PT, R8.reuse, R12, PT ;  /* 0x0000000c0800720c */ /* 0x048fe20003f44270 */
[----:B------:R-:W-:-:S12]  /*17490*/  VIADD R8, R8, 0xffffffff ;  /* 0xffffffff08087836 */ /* 0x000fd80000000000 */
[----:B0-----:R-:W-:Y:S05]  /*174a0*/  @P2 BRA `(.L_x_1254) ;  /* 0xffffffbc00902947 */ /* 0x001fea000383ffff */
.L_x_1234:
[----:B------:R-:W-:Y:S05]  /*174b0*/  BSYNC B0 ;  /* 0x0000000000007941 */ /* 0x000fea0003800000 */
.L_x_1233:
[----:B------:R-:W-:Y:S06]  /*174c0*/  BAR.ARV 0x8, 0x200 ;  /* 0x0208000000007b1d */ /* 0x000fec0000002000 */
[----:B------:R-:W-:Y:S05]  /*174d0*/  @!P0 BRA `(.L_x_1255) ;  /* 0x0000000000048947 */ /* 0x000fea0003800000 */
[----:B------:R-:W-:Y:S01]  /*174e0*/  BPT.TRAP 0x1 ;  /* 0x000000040000795c */ /* 0x000fe20000300000 */
.L_x_1255:
[----:B------:R-:W-:Y:S01]  /*174f0*/  IMAD R13, R18, 0x8, R17 ;  /* 0x00000008120d7824 */ /* 0x000fe200078e0211 */
[----:B------:R-:W-:-:S04]  /*17500*/  SHF.L.U32 R4, R19, 0x1f, RZ ;  /* 0x0000001f13047819 */ /* 0x000fc800000006ff */
[----:B------:R0:W1:Y:S01]  /*17510*/  SYNCS.PHASECHK.TRANS64.TRYWAIT P1, [R13+URZ+0x13250], R4 ;  /* 0x013250040d0075a7 */ /* 0x000062000802017f */
[----:B------:R-:W-:Y:S05]  /*17520*/  @!P0 BRA `(.L_x_1256) ;  /* 0x0000000000048947 */ /* 0x000fea0003800000 */
[----:B------:R-:W-:Y:S01]  /*17530*/  BPT.TRAP 0x1 ;  /* 0x000000040000795c */ /* 0x000fe20000300000 */
.L_x_1256:
[----:B------:R-:W-:Y:S04]  /*17540*/  BSSY B0, `(.L_x_1257) ;  /* 0x0000004000007945 */ /* 0x000fe80003800000 */
[----:B-1----:R-:W-:Y:S05]  /*17550*/  @P1 BRA `(.L_x_1258) ;  /* 0x0000000000081947 */ /* 0x002fea0003800000 */
[----:B------:R-:W1:Y:S02]  /*17560*/  SYNCS.PHASECHK.TRANS64.TRYWAIT P1, [R13+URZ+0x13250], R4 ;  /* 0x013250040d0075a7 */ /* 0x000e64000802017f */
[----:B-1----:R-:W-:Y:S05]  /*17570*/  @!P1 BRA `(.L_x_1259) ;  /* 0x0000009000b49947 */ /* 0x002fea0003800000 */
.L_x_1258:
[----:B------:R-:W-:Y:S05]  /*17580*/  BSYNC B0 ;  /* 0x0000000000007941 */ /* 0x000fea0003800000 */
.L_x_1257:
[----:B------:R-:W2:Y:S01]  /*17590*/  LDL.LU R14, [R1+0x2c] ;  /* 0x00002c00010e7983 */ /* 0x000ea20000300800 */
[----:B------:R-:W-:-:S03]  /*175a0*/  ULDC.64 UR4, c[0x0][0x9a0] ;  /* 0x0002680000047ab9 */ /* 0x000fc60000000a00 */
[----:B------:R-:W3:Y:S01]  /*175b0*/  LDL.LU R12, [R1+0x28] ;  /* 0x00002800010c7983 */ /* 0x000ee20000300800 */
[----:B------:R-:W-:Y:S01]  /*175c0*/  VIADD R17, R17, 0x1000 ;  /* 0x0000100011117836 */ /* 0x000fe20000000000 */
[----:B------:R-:W-:Y:S01]  /*175d0*/  ISETP.NE.U32.AND P1, PT, RZ, UR4, PT ;  /* 0x00000004ff007c0c */ /* 0x000fe2000bf25070 */
[----:B------:R-:W-:Y:S01]  /*175e0*/  IMAD.MOV.U32 R5, RZ, RZ, -0x3ffffff0 ;  /* 0xc0000010ff057424 */ /* 0x000fe200078e00ff */
[----:B------:R-:W-:Y:S02]  /*175f0*/  WARPGROUP.ARRIVE ;  /* 0x00000000000079c5 */ /* 0x000fe40000000000 */
[----:B------:R-:W-:Y:S02]  /*17600*/  SHF.R.U32.HI R17, RZ, 0x4, R17 ;  /* 0x00000004ff117819 */ /* 0x000fe40000011611 */
[----:B------:R-:W-:Y:S02]  /*17610*/  R2UR UR7, R5 ;  /* 0x00000000050772ca */ /* 0x000fe400000e0000 */
[----:B------:R-:W-:-:S02]  /*17620*/  LOP3.LUT R17, R17, 0x3fff, RZ, 0xc0, !PT ;  /* 0x00003fff11117812 */ /* 0x000fc400078ec0ff */
[----:B------:R-:W-:Y:S02]  /*17630*/  ISETP.NE.AND.EX P1, PT, RZ, UR5, PT, P1 ;  /* 0x00000005ff007c0c */ /* 0x000fe4000bf25310 */
[----:B------:R-:W-:-:S05]  /*17640*/  LOP3.LUT R17, R17, 0x10000, RZ, 0xfc, !PT ;  /* 0x0001000011117812 */ /* 0x000fca00078efcff */
[----:B01----:R-:W-:-:S05]  /*17650*/  IMAD R4, R18, 0x280, R17 ;  /* 0x0000028012047824 */ /* 0x003fca00078e0211 */
[----:B------:R-:W-:Y:S01]  /*17660*/  R2UR UR6, R4 ;  /* 0x00000000040672ca */ /* 0x000fe200000e0000 */
[----:B------:R-:W0:Y:S08]  /*17670*/  @P1 LDC.64 R8, c[0x0][0x9c8] ;  /* 0x00027200ff081b82 */ /* 0x000e300000000a00 */
[----:B------:R-:W1:Y:S04]  /*17680*/  @P1 LDC.64 R10, c[0x0][0x9d0] ;  /* 0x00027400ff0a1b82 */ /* 0x000e680000000a00 */
[----:B------:R-:W-:Y:S03]  /*17690*/  QGMMA.64x64x32.F32.E4M3.E4M3 R24, R152, gdesc[UR4], R24, gsb0 ;  /* 0x00e0000498187df3 */ /* 0x000fe60008000818 */
[----:B------:R-:W-:-:S02]  /*176a0*/  WARPGROUP.DEPBAR.LE gsb0, 0x0 ;  /* 0x00008000000079c5 */ /* 0x000fc40000010000 */
[----:B------:R-:W-:Y:S01]  /*176b0*/  WARPGROUP.ARRIVE ;  /* 0x00000000000079c5 */ /* 0x000fe20000000000 */
[----:B--2---:R-:W-:-:S05]  /*176c0*/  @P1 SHF.R.S32.HI R7, RZ, 0x1f, R14 ;  /* 0x0000001fff071819 */ /* 0x004fca000001140e */
[----:B0-----:R-:W-:-:S04]  /*176d0*/  @P1 IMAD R6, R7, R8, RZ ;  /* 0x0000000807061224 */ /* 0x001fc800078e02ff */
[C---:B------:R-:W-:Y:S01]  /*176e0*/  @P1 IMAD R5, R14.reuse, R9, R6 ;  /* 0x000000090e051224 */ /* 0x040fe200078e0206 */
[----:B---3--:R-:W-:Y:S01]  /*176f0*/  @P1 SHF.R.S32.HI R9, RZ, 0x1f, R12 ;  /* 0x0000001fff091819 */ /* 0x008fe2000001140c */
[----:B------:R-:W-:-:S04]  /*17700*/  @P1 IMAD.WIDE.U32 R6, R14, R8, RZ ;  /* 0x000000080e061225 */ /* 0x000fc800078e00ff */
[-C--:B-1----:R-:W-:Y:S02]  /*17710*/  @P1 IMAD R8, R9, R10.reuse, RZ ;  /* 0x0000000a09081224 */ /* 0x082fe400078e02ff */
[----:B------:R-:W-:Y:S02]  /*17720*/  @P1 IMAD.IADD R7, R7, 0x1, R5 ;  /* 0x0000000107071824 */ /* 0x000fe400078e0205 */
[C---:B------:R-:W-:Y:S02]  /*17730*/  @P1 IMAD R5, R12.reuse, R11, R8 ;  /* 0x0000000b0c051224 */ /* 0x040fe400078e0208 */
[----:B------:R-:W-:-:S04]  /*17740*/  @P1 IMAD.WIDE.U32 R6, R12, R10, R6 ;  /* 0x0000000a0c061225 */ /* 0x000fc800078e0006 */
[----:B------:R-:W-:Y:S01]  /*17750*/  @P1 IMAD.IADD R5, R7, 0x1, R5 ;  /* 0x0000000107051824 */ /* 0x000fe200078e0205 */
[C---:B------:R-:W-:Y:S01]  /*17760*/  @P1 LEA R8, P2, R6.reuse, UR4, 0x2 ;  /* 0x0000000406081c11 */ /* 0x040fe2000f8410ff */
[----:B------:R-:W-:Y:S02]  /*17770*/  IMAD.MOV.U32 R10, RZ, RZ, 0x3f800000 ;  /* 0x3f800000ff0a7424 */ /* 0x000fe400078e00ff */
[----:B------:R-:W-:Y:S01]  /*17780*/  IMAD.MOV.U32 R7, RZ, RZ, -0x3ffffff0 ;  /* 0xc0000010ff077424 */ /* 0x000fe200078e00ff */
[----:B------:R-:W-:Y:S01]  /*17790*/  @P1 LEA.HI.X R9, R6, UR5, R5, 0x2, P2 ;  /* 0x0000000506091c11 */ /* 0x000fe200090f1405 */
[----:B------:R-:W-:-:S03]  /*177a0*/  VIADD R6, R4, 0x80 ;  /* 0x0000008004067836 */ /* 0x000fc60000000000 */
[----:B------:R-:W-:Y:S01]  /*177b0*/  R2UR UR7, R7 ;  /* 0x00000000070772ca */ /* 0x000fe200000e0000 */
[----:B------:R0:W2:Y:S01]  /*177c0*/  @P1 LDG.E R10, desc[UR40][R8.64] ;  /* 0x00000028080a1981 */ /* 0x0000a2000c1e1900 */
[----:B------:R-:W-:Y:S01]  /*177d0*/  R2UR UR6, R6 ;  /* 0x00000000060672ca */ /* 0x000fe200000e0000 */
[----:B------:R-:W-:Y:S02]  /*177e0*/  VIADD R6, R4, 0x100 ;  /* 0x0000010004067836 */ /* 0x000fe40000000000 */
[----:B------:R-:W-:Y:S01]  /*177f0*/  IMAD.MOV.U32 R7, RZ, RZ, -0x3ffffff0 ;  /* 0xc0000010ff077424 */ /* 0x000fe200078e00ff */
[----:B------:R-:W1:Y:S01]  /*17800*/  SHFL.BFLY PT, R5, R20, 0x2, 0x1f ;  /* 0x0c401f0014057f89 */ /* 0x000e6200000e0000 */
[----:B------:R-:W-:Y:S02]  /*17810*/  IMAD.MOV.U32 R56, RZ, RZ, -0x800000 ;  /* 0xff800000ff387424 */ /* 0x000fe400078e00ff */
[----:B0-----:R-:W-:-:S06]  /*17820*/  IMAD.MOV.U32 R9, RZ, RZ, RZ ;  /* 0x000000ffff097224 */ /* 0x001fcc00078e00ff */
[----:B------:R-:W-:Y:S01]  /*17830*/  QGMMA.64x64x32.F32.E4M3.E4M3 R24, R148, gdesc[UR4], R24, gsb0 ;  /* 0x00e0000494187df3 */ /* 0x000fe20008000818 */
[----:B------:R-:W-:Y:S01]  /*17840*/  R2UR UR6, R6 ;  /* 0x00000000060672ca */ /* 0x000fe200000e0000 */
[C---:B------:R-:W-:Y:S01]  /*17850*/  VIADD R6, R4.reuse, 0x180 ;  /* 0x0000018004067836 */ /* 0x040fe20000000000 */
[----:B------:R-:W-:Y:S01]  /*17860*/  R2UR UR7, R7 ;  /* 0x00000000070772ca */ /* 0x000fe200000e0000 */
[----:B------:R-:W-:Y:S02]  /*17870*/  IMAD.MOV.U32 R7, RZ, RZ, -0x3ffffff0 ;  /* 0xc0000010ff077424 */ /* 0x000fe400078e00ff */
[----:B------:R-:W-:Y:S02]  /*17880*/  VIADD R4, R4, 0x200 ;  /* 0x0000020004047836 */ /* 0x000fe40000000000 */
[----:B-1----:R-:W-:-:S01]  /*17890*/  FADD.FTZ R8, R5, R20 ;  /* 0x0000001405087221 */ /* 0x002fc20000010000 */
[----:B------:R-:W-:Y:S02]  /*178a0*/  IMAD.MOV.U32 R5, RZ, RZ, -0x3ffffff0 ;  /* 0xc0000010ff057424 */ /* 0x000fe400078e00ff */
[----:B------:R-:W-:Y:S01]  /*178b0*/  IMAD.MOV.U32 R20, RZ, RZ, -0x800000 ;  /* 0xff800000ff147424 */ /* 0x000fe200078e00ff */
[----:B------:R-:W-:-:S02]  /*178c0*/  WARPGROUP.DEPBAR.LE gsb0, 0x0 ;  /* 0x00008000000079c5 */ /* 0x000fc40000010000 */
[----:B------:R-:W-:-:S06]  /*178d0*/  WARPGROUP.ARRIVE ;  /* 0x00000000000079c5 */ /* 0x000fcc0000000000 */
[----:B------:R-:W-:Y:S01]  /*178e0*/  QGMMA.64x64x32.F32.E4M3.E4M3 R24, R144, gdesc[UR4], R24, gsb0 ;  /* 0x00e0000490187df3 */ /* 0x000fe20008000818 */
[----:B------:R-:W-:Y:S02]  /*178f0*/  R2UR UR6, R6 ;  /* 0x00000000060672ca */ /* 0x000fe400000e0000 */
[----:B------:R-:W-:Y:S01]  /*17900*/  R2UR UR7, R7 ;  /* 0x00000000070772ca */ /* 0x000fe200000e0000 */
[----:B------:R-:W0:Y:S02]  /*17910*/  SHFL.BFLY PT, R6, R21, 0x2, 0x1f ;  /* 0x0c401f0015067f89 */ /* 0x000e2400000e0000 */
[----:B0-----:R-:W-:-:S05]  /*17920*/  FADD.FTZ R6, R6, R21 ;  /* 0x0000001506067221 */ /* 0x001fca0000010000 */
[----:B------:R-:W0:Y:S02]  /*17930*/  SHFL.BFLY PT, R7, R6, 0x1, 0x1f ;  /* 0x0c201f0006077f89 */ /* 0x000e2400000e0000 */
[----:B0-----:R-:W-:-:S04]  /*17940*/  FADD.FTZ R7, R6, R7 ;  /* 0x0000000706077221 */ /* 0x001fc80000010000 */
[C---:B------:R-:W-:Y:S01]  /*17950*/  FMUL.FTZ R14, R7.reuse, 0.00390625 ;  /* 0x3b800000070e7820 */ /* 0x040fe20000410000 */
[----:B------:R-:W-:-:S04]  /*17960*/  FSETP.NE.FTZ.AND P1, PT, R7, RZ, PT ;  /* 0x000000ff0700720b */ /* 0x000fc80003f35000 */
[----:B------:R-:W-:Y:S01]  /*17970*/  FSETP.NE.FTZ.AND P2, PT, R14, RZ, PT ;  /* 0x000000ff0e00720b */ /* 0x000fe20003f55000 */
[----:B------:R-:W-:Y:S02]  /*17980*/  WARPGROUP.DEPBAR.LE gsb0, 0x0 ;  /* 0x00008000000079c5 */ /* 0x000fe40000010000 */
[----:B------:R-:W-:-:S10]  /*17990*/  WARPGROUP.ARRIVE ;  /* 0x00000000000079c5 */ /* 0x000fd40000000000 */
[----:B------:R-:W0:Y:S01]  /*179a0*/  @P2 MUFU.LG2 R6, R14 ;  /* 0x0000000e00062308 */ /* 0x000e220000000c00 */
[----:B------:R-:W-:Y:S01]  /*179b0*/  QGMMA.64x64x32.F32.E4M3.E4M3 R24, R140, gdesc[UR4], R24, gsb0 ;  /* 0x00e000048c187df3 */ /* 0x000fe20008000818 */
[----:B------:R-:W-:Y:S01]  /*179c0*/  R2UR UR6, R4 ;  /* 0x00000000040672ca */ /* 0x000fe200000e0000 */
[----:B------:R-:W-:Y:S01]  /*179d0*/  @P2 FMUL.FTZ R4, R2, 0.69314718246459960938 ;  /* 0x3f31721802042820 */ /* 0x000fe20000410000 */
[----:B------:R-:W-:Y:S02]  /*179e0*/  R2UR UR7, R5 ;  /* 0x00000000050772ca */ /* 0x000fe400000e0000 */
[----:B------:R-:W1:Y:S02]  /*179f0*/  SHFL.BFLY PT, R5, R8, 0x1, 0x1f ;  /* 0x0c201f0008057f89 */ /* 0x000e6400000e0000 */
[----:B-1----:R-:W-:-:S01]  /*17a00*/  FADD.FTZ R12, R8, R5 ;  /* 0x00000005080c7221 */ /* 0x002fc20000010000 */
[----:B------:R-:W-:-:S03]  /*17a10*/  IMAD.MOV.U32 R5, RZ, RZ, RZ ;  /* 0x000000ffff057224 */ /* 0x000fc600078e00ff */
[----:B------:R-:W-:-:S03]  /*17a20*/  FMUL.FTZ R15, R12, 0.00390625 ;  /* 0x3b8000000c0f7820 */ /* 0x000fc60000410000 */
[----:B------:R0:W-:Y:S01]  /*17a30*/  @P1 MUFU.RCP R5, R7 ;  /* 0x0000000700051308 */ /* 0x0001e20000001000 */
[----:B------:R-:W-:Y:S02]  /*17a40*/  FSETP.NE.FTZ.AND P1, PT, R12, RZ, PT ;  /* 0x000000ff0c00720b */ /* 0x000fe40003f35000 */
[----:B------:R-:W-:Y:S01]  /*17a50*/  FSETP.NE.FTZ.AND P3, PT, R15, RZ, PT ;  /* 0x000000ff0f00720b */ /* 0x000fe20003f75000 */
[----:B0-----:R-:W-:-:S04]  /*17a60*/  @P2 FMUL.FTZ R7, R6, 0.69314718246459960938 ;  /* 0x3f31721806072820 */ /* 0x001fc80000410000 */
[----:B------:R-:W-:-:S06]  /*17a70*/  @P2 FFMA.FTZ R56, R4, R3, R7 ;  /* 0x0000000304382223 */ /* 0x000fcc0000010007 */
[----:B------:R-:W-:Y:S02]  /*17a80*/  @P1 MUFU.RCP R9, R12 ;  /* 0x0000000c00091308 */ /* 0x000fe40000001000 */
[----:B------:R-:W-:-:S06]  /*17a90*/  @P3 FMUL.FTZ R2, R2, 0.69314718246459960938 ;  /* 0x3f31721802023820 */ /* 0x000fcc0000410000 */
[----:B------:R-:W0:Y:S02]  /*17aa0*/  @P3 MUFU.LG2 R8, R15 ;  /* 0x0000000f00083308 */ /* 0x000e240000000c00 */
[----:B0-----:R-:W-:Y:S01]  /*17ab0*/  @P3 FMUL.FTZ R11, R8, 0.69314718246459960938 ;  /* 0x3f317218080b3820 */ /* 0x001fe20000410000 */
[----:B------:R-:W-:Y:S02]  /*17ac0*/  WARPGROUP.DEPBAR.LE gsb0, 0x0 ;  /* 0x00008000000079c5 */ /* 0x000fe40000010000 */
[----:B------:R-:W-:Y:S01]  /*17ad0*/  WARPGROUP.ARRIVE ;  /* 0x00000000000079c5 */ /* 0x000fe20000000000 */
[----:B------:R-:W-:-:S05]  /*17ae0*/  @P3 FFMA.FTZ R20, R2, R0, R11 ;  /* 0x0000000002143223 */ /* 0x000fca000001000b */
[----:B------:R-:W-:Y:S01]  /*17af0*/  QGMMA.64x64x32.F32.E4M3.E4M3 R24, R136, gdesc[UR4], R24, gsb0 ;  /* 0x00e0000488187df3 */ /* 0x000fe20008000818 */
[-C--:B--2---:R-:W-:Y:S01]  /*17b00*/  FMUL.FTZ R5, R5, R10.reuse ;  /* 0x0000000a05057220 */ /* 0x084fe20000410000 */
[----:B------:R-:W-:Y:S01]  /*17b10*/  FMUL.FTZ R2, R9, R10 ;  /* 0x0000000a09027220 */ /* 0x000fe20000410000 */
[----:B------:R-:W-:Y:S02]  /*17b20*/  WARPGROUP.DEPBAR.LE gsb0, 0x0 ;  /* 0x00008000000079c5 */ /* 0x000fe40000010000 */
[----:B------:R-:W-:Y:S05]  /*17b30*/  @!P0 BRA `(.L_x_1260) ;  /* 0x0000000000048947 */ /* 0x000fea0003800000 */
[----:B------:R-:W-:Y:S01]  /*17b40*/  BPT.TRAP 0x1 ;  /* 0x000000040000795c */ /* 0x000fe20000300000 */
.L_x_1260:
[----:B------:R-:W2:Y:S01]  /*17b50*/  LDL.LU R3, [R1+0x30] ;  /* 0x0000300001037983 */ /* 0x000ea20000300800 */
[----:B------:R-:W-:Y:S02]  /*17b60*/  VIADD R0, R13, 0x13260 ;  /* 0x000132600d007836 */ /* 0x000fe40000000000 */
[-C--:B------:R-:W-:Y:S01]  /*17b70*/  FMUL.FTZ R59, R24, R5.reuse ;  /* 0x00000005183b7220 */ /* 0x080fe20000410000 */
[-C--:B------:R-:W-:Y:S02]  /*17b80*/  FMUL.FTZ R57, R25, R5.reuse ;  /* 0x0000000519397220 */ /* 0x080fe40000410000 */
[----:B--2---:R-:W-:Y:S02]  /*17b90*/  PRMT R0, R3, 0x654, R0 ;  /* 0x0000065403007816 */ /* 0x004fe40000000000 */
[----:B------:R-:W2:Y:S01]  /*17ba0*/  LDL.LU R3, [R1+0x54] ;  /* 0x0000540001037983 */ /* 0x000ea20000300800 */
[----:B------:R-:W-:Y:S01]  /*17bb0*/  VIADD R18, R18, 0x1 ;  /* 0x0000000112127836 */ /* 0x000fe20000000000 */
[----:B------:R0:W-:Y:S01]  /*17bc0*/  SYNCS.ARRIVE.TRANS64.RED.A1T0 RZ, [R0+URZ], RZ ;  /* 0x000000ff00ff79a7 */ /* 0x0001e2000810043f */
[-C--:B------:R-:W-:Y:S01]  /*17bd0*/  FMUL.FTZ R58, R28, R5.reuse ;  /* 0x000000051c3a7220 */ /* 0x080fe20000410000 */
[-C--:B------:R-:W-:Y:S01]  /*17be0*/  FMUL.FTZ R28, R29, R5.reuse ;  /* 0x000000051d1c7220 */ /* 0x080fe20000410000 */
[-C--:B------:R-:W-:Y:S01]  /*17bf0*/  FMUL.FTZ R24, R33, R5.reuse ;  /* 0x0000000521187220 */ /* 0x080fe20000410000 */
[----:B------:R-:W-:Y:S01]  /*17c00*/  ISETP.NE.AND P1, PT, R18, 0x2, PT ;  /* 0x000000021200780c */ /* 0x000fe20003f25270 */
[-C--:B------:R-:W-:Y:S01]  /*17c10*/  FMUL.FTZ R29, R32, R5.reuse ;  /* 0x00000005201d7220 */ /* 0x080fe20000410000 */
[-C--:B------:R-:W-:Y:S01]  /*17c20*/  FMUL.FTZ R33, R26, R2.reuse ;  /* 0x000000021a217220 */ /* 0x080fe20000410000 */
[-C--:B------:R-:W-:Y:S01]  /*17c30*/  FMUL.FTZ R36, R36, R5.reuse ;  /* 0x0000000524247220 */ /* 0x080fe20000410000 */
[----:B0-----:R-:W-:Y:S01]  /*17c40*/  SEL R0, RZ, 0x1, P1 ;  /* 0x00000001ff007807 */ /* 0x001fe20000800000 */
        /* <DEDUP_REMOVED lines=25> */
[----:B------:R-:W-:-:S02]  /*17de0*/  LOP3.LUT R19, R19, R0, RZ, 0x3c, !PT ;  /* 0x0000000013137212 */ /* 0x000fc400078e3cff */
[----:B------:R-:W-:Y:S01]  /*17df0*/  SEL R18, R18, RZ, P1 ;  /* 0x000000ff12127207 */ /* 0x000fe20000800000 */
[----:B--2---:R-:W-:-:S05]  /*17e00*/  VIADD R3, R3, 0x1 ;  /* 0x0000000103037836 */ /* 0x004fca0000000000 */
[----:B------:R0:W-:Y:S02]  /*17e10*/  STL [R1+0x54], R3 ;  /* 0x0000540301007387 */ /* 0x0001e40000100800 */
.L_x_1150:
[----:B------:R-:W1:Y:S08]  /*17e20*/  S2UR UR4, SR_CgaCtaId ;  /* 0x00000000000479c3 */ /* 0x000e700000008800 */
[----:B------:R-:W-:Y:S01]  /*17e30*/  BAR.SYNC.DEFER_BLOCKING 0x5, 0x200 ;  /* 0x0148000000007b1d */ /* 0x000fe20000010000 */
[----:B------:R-:W-:-:S05]  /*17e40*/  MOV R17, 0x400 ;  /* 0x0000040000117802 */ /* 0x000fca0000000f00 */
[----:B------:R-:W-:Y:S01]  /*17e50*/  BSSY B0, `(.L_x_1261) ;  /* 0x00001d8000007945 */ /* 0x000fe20003800000 */
[----:B------:R-:W2:Y:S01]  /*17e60*/  S2R R50, SR_TID.X ;  /* 0x0000000000327919 */ /* 0x000ea20000002100 */
[----:B-1----:R-:W-:-:S05]  /*17e70*/  IMAD.U32 R0, RZ, RZ, UR4 ;  /* 0x00000004ff007e24 */ /* 0x002fca000f8e00ff */
[----:B------:R-:W-:Y:S01]  /*17e80*/  LEA R17, R0, R17, 0x18 ;  /* 0x0000001100117211 */ /* 0x000fe200078ec0ff */
[----:B------:R1:W-:Y:S04]  /*17e90*/  STL [R1+0x30], R0 ;  /* 0x0000300001007387 */ /* 0x0003e80000100800 */
[----:B------:R-:W3:Y:S01]  /*17ea0*/  LDS.128 R40, [R17+0x132d0] ;  /* 0x0132d00011287984 */ /* 0x000ee20000000c00 */
[----:B--2---:R-:W-:-:S05]  /*17eb0*/  VIADD R30, R50, 0xffffff80 ;  /* 0xffffff80321e7836 */ /* 0x004fca0000000000 */
[----:B------:R-:W-:-:S04]  /*17ec0*/  SHF.R.S32.HI R31, RZ, 0x1f, R30 ;  /* 0x0000001fff1f7819 */ /* 0x000fc8000001141e */
[----:B------:R-:W-:-:S04]  /*17ed0*/  LEA.HI R2, R31, R30, RZ, 0x3 ;  /* 0x0000001e1f027211 */ /* 0x000fc800078f18ff */
[----:B------:R-:W-:Y:S02]  /*17ee0*/  LOP3.LUT R21, R2, 0xfffffff8, RZ, 0xc0, !PT ;  /* 0xfffffff802157812 */ /* 0x000fe400078ec0ff */
[----:B------:R-:W-:-:S03]  /*17ef0*/  SHF.R.S32.HI R2, RZ, 0x3, R2 ;  /* 0x00000003ff027819 */ /* 0x000fc60000011402 */
[----:B------:R-:W-:-:S04]  /*17f00*/  IMAD.IADD R21, R30, 0x1, -R21 ;  /* 0x000000011e157824 */ /* 0x000fc800078e0a15 */
[----:B0-----:R-:W-:-:S05]  /*17f10*/  IMAD.SHL.U32 R3, R21, 0x8, RZ ;  /* 0x0000000815037824 */ /* 0x001fca00078e00ff */
[----:B-1----:R-:W-:Y:S01]  /*17f20*/  SHF.R.S32.HI R0, RZ, 0x1f, R3 ;  /* 0x0000001fff007819 */ /* 0x002fe20000011403 */
[----:B---3--:R0:W-:Y:S04]  /*17f30*/  STL.64 [R1+0x20], R40 ;  /* 0x0000202801007387 */ /* 0x0081e80000100a00 */
[----:B------:R0:W-:Y:S01]  /*17f40*/  STL.64 [R1+0x28], R42 ;  /* 0x0000282a01007387 */ /* 0x0001e20000100a00 */
[----:B------:R-:W-:Y:S06]  /*17f50*/  BAR.ARV 0x4, 0x200 ;  /* 0x0108000000007b1d */ /* 0x000fec0000002000 */
[----:B------:R-:W-:Y:S05]  /*17f60*/  @P0 BRA `(.L_x_1262) ;  /* 0x0000001000e00947 */ /* 0x000fea0003800000 */
[----:B------:R-:W-:Y:S01]  /*17f70*/  IMAD.SHL.U32 R4, R50, 0x4, RZ ;  /* 0x0000000432047824 */ /* 0x000fe200078e00ff */
[----:B------:R-:W-:Y:S01]  /*17f80*/  ULDC.64 UR4, c[0x4][0x38] ;  /* 0x01000e0000047ab9 */ /* 0x000fe20000000a00 */
[----:B------:R-:W2:Y:S01]  /*17f90*/  LDL R64, [R1+0x3c] ;  /* 0x00003c0001407983 */ /* 0x000ea20000100800 */
[----:B------:R-:W-:Y:S01]  /*17fa0*/  F2FP.BF16.F32.PACK_AB R27, R26, R27 ;  /* 0x0000001b1a1b723e */ /* 0x000fe200000010ff */
[----:B------:R-:W-:Y:S01]  /*17fb0*/  ULDC.64 UR6, c[0x0][0xb90] ;  /* 0x0002e40000067ab9 */ /* 0x000fe20000000a00 */
[----:B------:R-:W-:Y:S01]  /*17fc0*/  LOP3.LUT R4, R4, 0xc, RZ, 0xc0, !PT ;  /* 0x0000000c04047812 */ /* 0x000fe200078ec0ff */
[----:B------:R-:W3:Y:S03]  /*17fd0*/  LDL.LU R63, [R1+0x50] ;  /* 0x00005000013f7983 */ /* 0x000ee60000300800 */
[----:B------:R-:W-:Y:S01]  /*17fe0*/  IADD3 R4, P0, R4, UR4, RZ ;  /* 0x0000000404047c10 */ /* 0x000fe2000ff1e0ff */
[----:B------:R-:W1:Y:S04]  /*17ff0*/  S2R R26, SR_SWINHI ;  /* 0x00000000001a7919 */ /* 0x000e680000002f00 */
[----:B------:R-:W-:Y:S01]  /*18000*/  IMAD.X R5, RZ, RZ, UR5, P0 ;  /* 0x00000005ff057e24 */ /* 0x000fe200080e06ff */
[----:B------:R-:W-:Y:S01]  /*18010*/  F2FP.BF16.F32.PACK_AB R12, R11, R12 ;  /* 0x0000000c0b0c723e */ /* 0x000fe200000010ff */
[----:B------:R-:W-:Y:S01]  /*18020*/  ULDC.64 UR4, c[0x0][0xc00] ;  /* 0x0003000000047ab9 */ /* 0x000fe20000000a00 */
[----:B------:R-:W-:Y:S01]  /*18030*/  F2FP.BF16.F32.PACK_AB R57, R28, R57 ;  /* 0x000000391c39723e */ /* 0x000fe200000010ff */
[----:B------:R-:W4:Y:S04]  /*18040*/  LDL R62, [R1+0x4c] ;  /* 0x00004c00013e7983 */ /* 0x000f280000100800 */
[----:B0-----:R0:W2:Y:S01]  /*18050*/  LDG.E.CONSTANT R40, desc[UR40][R4.64] ;  /* 0x0000002804287981 */ /* 0x0010a2000c1e9900 */
[----:B------:R-:W-:-:S02]  /*18060*/  LEA.HI R11, R31, R30, RZ, 0x5 ;  /* 0x0000001e1f0b7211 */ /* 0x000fc400078f28ff */
[----:B------:R-:W-:Y:S01]  /*18070*/  F2FP.BF16.F32.PACK_AB R32, R32, R33 ;  /* 0x000000212020723e */ /* 0x000fe200000010ff */
[----:B------:R-:W4:Y:S01]  /*18080*/  LDL R60, [R1+0x1c] ;  /* 0x00001c00013c7983 */ /* 0x000f220000100800 */
[----:B0-----:R-:W-:Y:S01]  /*18090*/  LEA.HI R4, R31, R30, RZ, 0x4 ;  /* 0x0000001e1f047211 */ /* 0x001fe200078f20ff */
[----:B------:R-:W-:-:S03]  /*180a0*/  IMAD.SHL.U32 R28, R11, 0x20, RZ ;  /* 0x000000200b1c7824 */ /* 0x000fc600078e00ff */
[----:B------:R-:W-:Y:S02]  /*180b0*/  SHF.R.S32.HI R5, RZ, 0x4, R4 ;  /* 0x00000004ff057819 */ /* 0x000fe40000011404 */
[C---:B------:R-:W-:Y:S02]  /*180c0*/  LOP3.LUT R11, R4.reuse, 0x3fffff0, RZ, 0xc0, !PT ;  /* 0x03fffff0040b7812 */ /* 0x040fe400078ec0ff */
[----:B------:R-:W-:Y:S02]  /*180d0*/  LEA.HI R4, R4, R5, RZ, 0x1 ;  /* 0x0000000504047211 */ /* 0x000fe400078f08ff */
[----:B------:R-:W-:Y:S01]  /*180e0*/  LOP3.LUT P0, R33, R50, 0x3, RZ, 0xc0, !PT ;  /* 0x0000000332217812 */ /* 0x000fe2000780c0ff */
[----:B------:R-:W-:Y:S01]  /*180f0*/  IMAD.IADD R11, R30, 0x1, -R11 ;  /* 0x000000011e0b7824 */ /* 0x000fe200078e0a0b */
[----:B------:R-:W-:Y:S02]  /*18100*/  LOP3.LUT R28, R28, 0xfffffc00, RZ, 0xc0, !PT ;  /* 0xfffffc001c1c7812 */ /* 0x000fe400078ec0ff */
[----:B------:R-:W-:-:S02]  /*18110*/  LOP3.LUT R4, R4, 0x1ffffffe, RZ, 0xc0, !PT ;  /* 0x1ffffffe04047812 */ /* 0x000fc400078ec0ff */
[----:B------:R-:W-:Y:S02]  /*18120*/  F2FP.BF16.F32.PACK_AB R29, R36, R29 ;  /* 0x0000001d241d723e */ /* 0x000fe400000010ff */
[----:B------:R-:W-:Y:S02]  /*18130*/  F2FP.BF16.F32.PACK_AB R24, R37, R24 ;  /* 0x000000182518723e */ /* 0x000fe400000010ff */
[----:B------:R-:W-:Y:S01]  /*18140*/  ISETP.EQ.OR P0, PT, R33, 0x3, !P0 ;  /* 0x000000032100780c */ /* 0x000fe20004702670 */
[----:B------:R-:W-:Y:S02]  /*18150*/  IMAD R11, R11, 0x40, R28 ;  /* 0x000000400b0b7824 */ /* 0x000fe400078e021c */
[----:B------:R-:W-:Y:S01]  /*18160*/  IMAD.IADD R4, R5, 0x1, -R4 ;  /* 0x0000000105047824 */ /* 0x000fe200078e0a04 */
[----:B------:R-:W-:Y:S02]  /*18170*/  SEL R35, R29, R24, P0 ;  /* 0x000000181d237207 */ /* 0x000fe40000000000 */
[----:B------:R-:W-:Y:S01]  /*18180*/  SEL R37, R24, R29, P0 ;  /* 0x0000001d18257207 */ /* 0x000fe20000000000 */
[----:B------:R-:W-:Y:S01]  /*18190*/  IMAD R11, R4, 0x8, R11 ;  /* 0x00000008040b7824 */ /* 0x000fe200078e020b */
[----:B------:R-:W-:-:S02]  /*181a0*/  F2FP.BF16.F32.PACK_AB R9, R52, R9 ;  /* 0x000000093409723e */ /* 0x000fc400000010ff */
[----:B------:R-:W-:Y:S02]  /*181b0*/  F2FP.BF16.F32.PACK_AB R8, R53, R8 ;  /* 0x000000083508723e */ /* 0x000fe400000010ff */
[----:B------:R-:W-:Y:S02]  /*181c0*/  MOV R28, R17 ;  /* 0x00000011001c7202 */ /* 0x000fe40000000f00 */
[----:B-1----:R-:W-:Y:S02]  /*181d0*/  MOV R29, R26 ;  /* 0x0000001a001d7202 */ /* 0x002fe40000000f00 */
[----:B------:R-:W-:Y:S02]  /*181e0*/  SEL R41, R9, R8, P0 ;  /* 0x0000000809297207 */ /* 0x000fe40000000000 */
[----:B------:R-:W-:Y:S01]  /*181f0*/  SEL R43, R8, R9, P0 ;  /* 0x00000009082b7207 */ /* 0x000fe20000000000 */
[----:B------:R-:W-:Y:S01]  /*18200*/  IMAD.WIDE R8, R11, 0x2, R28 ;  /* 0x000000020b087825 */ /* 0x000fe200078e021c */
[----:B------:R-:W-:-:S02]  /*18210*/  F2FP.BF16.F32.PACK_AB R25, R38, R25 ;  /* 0x000000192619723e */ /* 0x000fc400000010ff */
[----:B------:R-:W-:Y:S02]  /*18220*/  F2FP.BF16.F32.PACK_AB R14, R39, R14 ;  /* 0x0000000e270e723e */ /* 0x000fe400000010ff */
[----:B------:R-:W-:Y:S02]  /*18230*/  F2FP.BF16.F32.PACK_AB R10, R47, R10 ;  /* 0x0000000a2f0a723e */ /* 0x000fe400000010ff */
[----:B------:R-:W-:Y:S02]  /*18240*/  SEL R47, R25, R14, P0 ;  /* 0x0000000e192f7207 */ /* 0x000fe40000000000 */
[----:B------:R-:W-:Y:S02]  /*18250*/  SEL R49, R14, R25, P0 ;  /* 0x000000190e317207 */ /* 0x000fe40000000000 */
[----:B------:R-:W-:Y:S02]  /*18260*/  IADD3 R25, P3, R8, 0x20, RZ ;  /* 0x0000002008197810 */ /* 0x000fe40007f7e0ff */
[----:B------:R-:W-:-:S02]  /*18270*/  F2FP.BF16.F32.PACK_AB R13, R46, R13 ;  /* 0x0000000d2e0d723e */ /* 0x000fc400000010ff */
[----:B------:R-:W-:Y:S02]  /*18280*/  LOP3.LUT R4, R25, 0x380, RZ, 0xc0, !PT ;  /* 0x0000038019047812 */ /* 0x000fe400078ec0ff */
[----:B------:R-:W-:Y:S02]  /*18290*/  F2FP.BF16.F32.PACK_AB R15, R44, R15 ;  /* 0x0000000f2c0f723e */ /* 0x000fe400000010ff */
[----:B------:R-:W-:Y:S02]  /*182a0*/  LOP3.LUT R5, R8, 0x380, RZ, 0xc0, !PT ;  /* 0x0000038008057812 */ /* 0x000fe400078ec0ff */
[----:B------:R-:W-:Y:S02]  /*182b0*/  F2FP.BF16.F32.PACK_AB R58, R58, R59 ;  /* 0x0000003b3a3a723e */ /* 0x000fe400000010ff */
[----:B------:R-:W-:Y:S02]  /*182c0*/  SHF.R.U64 R4, R4, 0x3, RZ ;  /* 0x0000000304047819 */ /* 0x000fe400000012ff */
[----:B------:R-:W-:-:S02]  /*182d0*/  IADD3 R61, P1, R8, 0x60, RZ ;  /* 0x00000060083d7810 */ /* 0x000fc40007f3e0ff */
[----:B------:R-:W-:Y:S02]  /*182e0*/  IADD3 R59, P2, R8, 0x40, RZ ;  /* 0x00000040083b7810 */ /* 0x000fe40007f5e0ff */
[----:B------:R-:W-:Y:S02]  /*182f0*/  SEL R51, R13, R10, P0 ;  /* 0x0000000a0d337207 */ /* 0x000fe40000000000 */
[----:B------:R-:W-:Y:S02]  /*18300*/  SEL R39, R15, R12, P0 ;  /* 0x0000000c0f277207 */ /* 0x000fe40000000000 */
[----:B------:R-:W-:Y:S02]  /*18310*/  SEL R13, R10, R13, P0 ;  /* 0x0000000d0a0d7207 */ /* 0x000fe40000000000 */
[----:B------:R-:W-:Y:S02]  /*18320*/  SHF.R.U64 R5, R5, 0x3, RZ ;  /* 0x0000000305057819 */ /* 0x000fe400000012ff */
[----:B------:R-:W-:-:S02]  /*18330*/  SEL R33, R58, R57, P0 ;  /* 0x000000393a217207 */ /* 0x000fc40000000000 */
[----:B------:R-:W-:Y:S02]  /*18340*/  SEL R15, R12, R15, P0 ;  /* 0x0000000f0c0f7207 */ /* 0x000fe40000000000 */
[----:B------:R-:W-:Y:S02]  /*18350*/  LOP3.LUT R10, R4, R25, RZ, 0x3c, !PT ;  /* 0x00000019040a7212 */ /* 0x000fe400078e3cff */
[----:B------:R-:W-:Y:S02]  /*18360*/  SEL R57, R57, R58, P0 ;  /* 0x0000003a39397207 */ /* 0x000fe40000000000 */
[----:B------:R-:W-:Y:S02]  /*18370*/  LOP3.LUT R4, R59, 0x380, RZ, 0xc0, !PT ;  /* 0x000003803b047812 */ /* 0x000fe400078ec0ff */
[----:B------:R-:W-:Y:S02]  /*18380*/  LOP3.LUT R14, R61, 0x380, RZ, 0xc0, !PT ;  /* 0x000003803d0e7812 */ /* 0x000fe400078ec0ff */
[----:B------:R-:W-:-:S02]  /*18390*/  F2FP.BF16.F32.PACK_AB R7, R54, R7 ;  /* 0x000000073607723e */ /* 0x000fc400000010ff */
[----:B------:R-:W-:Y:S01]  /*183a0*/  F2FP.BF16.F32.PACK_AB R6, R55, R6 ;  /* 0x000000063706723e */ /* 0x000fe200000010ff */
[----:B------:R-:W-:Y:S01]  /*183b0*/  IMAD.X R11, RZ, RZ, R9, P3 ;  /* 0x000000ffff0b7224 */ /* 0x000fe200018e0609 */
[----:B-----5:R-:W-:Y:S02]  /*183c0*/  SEL R45, R32, R27, P0 ;  /* 0x0000001b202d7207 */ /* 0x020fe40000000000 */
[----:B------:R-:W-:Y:S02]  /*183d0*/  LOP3.LUT R8, R5, R8, RZ, 0x3c, !PT ;  /* 0x0000000805087212 */ /* 0x000fe400078e3cff */
[----:B------:R-:W-:Y:S02]  /*183e0*/  SEL R27, R27, R32, P0 ;  /* 0x000000201b1b7207 */ /* 0x000fe40000000000 */
[----:B------:R-:W-:Y:S02]  /*183f0*/  SHF.R.U64 R4, R4, 0x3, RZ ;  /* 0x0000000304047819 */ /* 0x000fe400000012ff */
[----:B------:R-:W-:-:S02]  /*18400*/  SHF.R.U64 R14, R14, 0x3, RZ ;  /* 0x000000030e0e7819 */ /* 0x000fc400000012ff */
[----:B------:R-:W-:Y:S02]  /*18410*/  SEL R53, R7, R6, P0 ;  /* 0x0000000607357207 */ /* 0x000fe40000000000 */
[----:B------:R-:W-:Y:S02]  /*18420*/  SEL R55, R6, R7, P0 ;  /* 0x0000000706377207 */ /* 0x000fe40000000000 */
[----:B------:R-:W-:Y:S02]  /*18430*/  MOV R48, R8 ;  /* 0x0000000800307202 */ /* 0x000fe40000000f00 */
[----:B------:R-:W-:Y:S02]  /*18440*/  LOP3.LUT R6, R4, R59, RZ, 0x3c, !PT ;  /* 0x0000003b04067212 */ /* 0x000fe400078e3cff */
[----:B------:R-:W-:Y:S02]  /*18450*/  MOV R46, R10 ;  /* 0x0000000a002e7202 */ /* 0x000fe40000000f00 */
[----:B------:R-:W-:Y:S01]  /*18460*/  LOP3.LUT R4, R14, R61, RZ, 0x3c, !PT ;  /* 0x0000003d0e047212 */ /* 0x000fe200078e3cff */
[----:B------:R-:W-:-:S02]  /*18470*/  IMAD.X R5, RZ, RZ, R9, P1 ;  /* 0x000000ffff057224 */ /* 0x000fc400008e0609 */
[----:B------:R-:W-:-:S05]  /*18480*/  IMAD.X R7, RZ, RZ, R9, P2 ;  /* 0x000000ffff077224 */ /* 0x000fca00010e0609 */
[----:B------:R-:W-:Y:S02]  /*18490*/  MOV R44, R6 ;  /* 0x00000006002c7202 */ /* 0x000fe40000000f00 */
[----:B------:R-:W-:-:S04]  /*184a0*/  ISETP.NE.U32.AND P1, PT, RZ, UR4, PT ;  /* 0x00000004ff007c0c */ /* 0x000fc8000bf25070 */
[----:B------:R-:W-:Y:S01]  /*184b0*/  ISETP.NE.AND.EX P1, PT, RZ, UR5, PT, P1 ;  /* 0x00000005ff007c0c */ /* 0x000fe2000bf25310 */
[----:B------:R-:W-:Y:S01]  /*184c0*/  ULDC.64 UR4, c[0x0][0xc08] ;  /* 0x0003020000047ab9 */ /* 0x000fe20000000a00 */
[----:B--2---:R-:W-:Y:S01]  /*184d0*/  LOP3.LUT R12, R40, 0x2, RZ, 0x3c, !PT ;  /* 0x00000002280c7812 */ /* 0x004fe200078e3cff */
[----:B------:R-:W-:Y:S04]  /*184e0*/  SHFL.IDX PT, R33, R33, R40, 0x1c1f ;  /* 0x001c1f2821217589 */ /* 0x000fe800000e0000 */
[----:B------:R-:W0:Y:S04]  /*184f0*/  SHFL.IDX PT, R26, R57, R12, 0x1c1f ;  /* 0x001c1f0c391a7589 */ /* 0x000e2800000e0000 */
[----:B------:R-:W-:Y:S04]  /*18500*/  SHFL.IDX PT, R45, R45, R40, 0x1c1f ;  /* 0x001c1f282d2d7589 */ /* 0x000fe800000e0000 */
[----:B------:R-:W1:Y:S04]  /*18510*/  SHFL.IDX PT, R32, R27, R12, 0x1c1f ;  /* 0x001c1f0c1b207589 */ /* 0x000e6800000e0000 */
[----:B------:R2:W-:Y:S04]  /*18520*/  SHFL.IDX PT, R8, R35, R40, 0x1c1f ;  /* 0x001c1f2823087589 */ /* 0x0005e800000e0000 */
[----:B------:R-:W3:Y:S04]  /*18530*/  SHFL.IDX PT, R37, R37, R12, 0x1c1f ;  /* 0x001c1f0c25257589 */ /* 0x000ee800000e0000 */
[----:B------:R-:W-:Y:S01]  /*18540*/  SHFL.IDX PT, R39, R39, R40, 0x1c1f ;  /* 0x001c1f2827277589 */ /* 0x000fe200000e0000 */
[----:B--2---:R-:W2:Y:S03]  /*18550*/  LDC.64 R34, c[0x0][0xc00] ;  /* 0x00030000ff227b82 */ /* 0x004ea60000000a00 */
[----:B------:R-:W4:Y:S04]  /*18560*/  SHFL.IDX PT, R10, R15, R12, 0x1c1f ;  /* 0x001c1f0c0f0a7589 */ /* 0x000f2800000e0000 */
[----:B------:R-:W-:Y:S04]  /*18570*/  SHFL.IDX PT, R47, R47, R40, 0x1c1f ;  /* 0x001c1f282f2f7589 */ /* 0x000fe800000e0000 */
[----:B------:R-:W4:Y:S04]  /*18580*/  SHFL.IDX PT, R36, R49, R12, 0x1c1f ;  /* 0x001c1f0c31247589 */ /* 0x000f2800000e0000 */
[----:B------:R-:W-:Y:S04]  /*18590*/  SHFL.IDX PT, R41, R41, R40, 0x1c1f ;  /* 0x001c1f2829297589 */ /* 0x000fe800000e0000 */
[----:B------:R-:W2:Y:S04]  /*185a0*/  SHFL.IDX PT, R14, R43, R12, 0x1c1f ;  /* 0x001c1f0c2b0e7589 */ /* 0x000ea800000e0000 */
[----:B------:R-:W-:Y:S04]  /*185b0*/  SHFL.IDX PT, R51, R51, R40, 0x1c1f ;  /* 0x001c1f2833337589 */ /* 0x000fe800000e0000 */
[----:B------:R-:W2:Y:S04]  /*185c0*/  SHFL.IDX PT, R38, R13, R12, 0x1c1f ;  /* 0x001c1f0c0d267589 */ /* 0x000ea800000e0000 */
[----:B------:R-:W-:Y:S04]  /*185d0*/  SHFL.IDX PT, R53, R53, R40, 0x1c1f ;  /* 0x001c1f2835357589 */ /* 0x000fe800000e0000 */
[----:B------:R2:W2:Y:S01]  /*185e0*/  SHFL.IDX PT, R42, R55, R12, 0x1c1f ;  /* 0x001c1f0c372a7589 */ /* 0x0004a200000e0000 */
[----:B0-----:R-:W-:-:S02]  /*185f0*/  SEL R24, R33, R26, P0 ;  /* 0x0000001a21187207 */ /* 0x001fc40000000000 */
[----:B------:R-:W-:Y:S02]  /*18600*/  SEL R26, R26, R33, P0 ;  /* 0x000000211a1a7207 */ /* 0x000fe40000000000 */
[----:B------:R-:W-:Y:S02]  /*18610*/  MOV R33, R4 ;  /* 0x0000000400217202 */ /* 0x000fe40000000f00 */
[----:B-1----:R-:W-:Y:S02]  /*18620*/  SEL R25, R45, R32, P0 ;  /* 0x000000202d197207 */ /* 0x002fe40000000000 */
[----:B------:R-:W-:Y:S01]  /*18630*/  SEL R27, R32, R45, P0 ;  /* 0x0000002d201b7207 */ /* 0x000fe20000000000 */
[----:B------:R-:W-:Y:S01]  /*18640*/  BAR.SYNC.DEFER_BLOCKING 0x1, 0x180 ;  /* 0x0046000000007b1d */ /* 0x000fe20000010000 */
[----:B---3--:R-:W-:Y:S02]  /*18650*/  SEL R4, R8, R37, P0 ;  /* 0x0000002508047207 */ /* 0x008fe40000000000 */
[----:B------:R-:W-:-:S02]  /*18660*/  SEL R6, R37, R8, P0 ;  /* 0x0000000825067207 */ /* 0x000fc40000000000 */
[----:B----4-:R-:W-:Y:S02]  /*18670*/  SEL R8, R39, R10, P0 ;  /* 0x0000000a27087207 */ /* 0x010fe40000000000 */
[----:B------:R-:W-:Y:S02]  /*18680*/  SEL R5, R47, R36, P0 ;  /* 0x000000242f057207 */ /* 0x000fe40000000000 */
[----:B------:R-:W-:Y:S02]  /*18690*/  SEL R7, R36, R47, P0 ;  /* 0x0000002f24077207 */ /* 0x000fe40000000000 */
[----:B------:R-:W-:Y:S02]  /*186a0*/  SEL R10, R10, R39, P0 ;  /* 0x000000270a0a7207 */ /* 0x000fe40000000000 */
[----:B--2---:R-:W-:Y:S02]  /*186b0*/  SEL R12, R41, R14, P0 ;  /* 0x0000000e290c7207 */ /* 0x004fe40000000000 */
[----:B------:R-:W-:-:S02]  /*186c0*/  SEL R9, R51, R38, P0 ;  /* 0x0000002633097207 */ /* 0x000fc40000000000 */
[----:B------:R-:W-:Y:S02]  /*186d0*/  SEL R11, R38, R51, P0 ;  /* 0x00000033260b7207 */ /* 0x000fe40000000000 */
[----:B------:R-:W-:Y:S02]  /*186e0*/  SEL R14, R14, R41, P0 ;  /* 0x000000290e0e7207 */ /* 0x000fe40000000000 */
[----:B------:R-:W-:Y:S02]  /*186f0*/  SEL R13, R53, R42, P0 ;  /* 0x0000002a350d7207 */ /* 0x000fe40000000000 */
[----:B------:R-:W-:Y:S01]  /*18700*/  SEL R15, R42, R53, P0 ;  /* 0x000000352a0f7207 */ /* 0x000fe20000000000 */
[----:B------:R0:W-:Y:S04]  /*18710*/  STSM.16.M88.4 [R48], R24 ;  /* 0x0000001830007844 */ /* 0x0001e80000000200 */
[----:B------:R-:W-:Y:S04]  /*18720*/  STSM.16.M88.4 [R46], R4 ;  /* 0x000000042e007844 */ /* 0x000fe80000000200 */
[----:B------:R-:W-:Y:S04]  /*18730*/  STSM.16.M88.4 [R44], R8 ;  /* 0x000000082c007844 */ /* 0x000fe80000000200 */
[----:B------:R1:W-:Y:S01]  /*18740*/  STSM.16.M88.4 [R33], R12 ;  /* 0x0000000c21007844 */ /* 0x0003e20000000200 */
[----:B------:R-:W-:-:S02]  /*18750*/  IMAD.MOV.U32 R32, RZ, RZ, RZ ;  /* 0x000000ffff207224 */ /* 0x000fc400078e00ff */
[----:B0-----:R-:W-:Y:S01]  /*18760*/  IMAD.WIDE R24, R63, 0x4, R34 ;  /* 0x000000043f187825 */ /* 0x001fe200078e0222 */
[----:B------:R-:W-:Y:S08]  /*18770*/  BAR.SYNC.DEFER_BLOCKING 0x1, 0x180 ;  /* 0x0046000000007b1d */ /* 0x000ff00000010000 */
[----:B------:R-:W0:Y:S01]  /*18780*/  LDC R34, c[0x0][0xbe8] ;  /* 0x0002fa00ff227b82 */ /* 0x000e220000000800 */
[----:B------:R-:W2:Y:S01]  /*18790*/  @P1 LDG.E R32, desc[UR40][R24.64] ;  /* 0x0000002818201981 */ /* 0x000ea2000c1e1900 */
[----:B0-----:R-:W-:-:S02]  /*187a0*/  ISETP.NE.AND P2, PT, R34, 0x1, PT ;  /* 0x000000012200780c */ /* 0x001fc40003f45270 */
[----:B------:R-:W-:-:S04]  /*187b0*/  ISETP.NE.U32.AND P0, PT, RZ, UR4, PT ;  /* 0x00000004ff007c0c */ /* 0x000fc8000bf05070 */
[----:B------:R-:W-:Y:S02]  /*187c0*/  ISETP.NE.AND.EX P0, PT, RZ, UR5, PT, P0 ;  /* 0x00000005ff007c0c */ /* 0x000fe4000bf05300 */
[----:B------:R-:W-:Y:S02]  /*187d0*/  LEA.HI R31, R31, R30, RZ, 0x7 ;  /* 0x0000001e1f1f7211 */ /* 0x000fe400078f38ff */
[----:B------:R-:W-:Y:S01]  /*187e0*/  SHF.R.S32.HI R38, RZ, 0x1f, R62 ;  /* 0x0000001fff267819 */ /* 0x000fe2000001143e */
[----:B-1----:R-:W-:Y:S02]  /*187f0*/  IMAD.IADD R13, R64, 0x1, R60 ;  /* 0x00000001400d7824 */ /* 0x002fe400078e023c */
[----:B------:R-:W0:Y:S08]  /*18800*/  @P2 LDC R26, c[0x0][0xbec] ;  /* 0x0002fb00ff1a2b82 */ /* 0x000e300000000800 */
[----:B------:R-:W1:Y:S01]  /*18810*/  @P2 LDC R27, c[0x0][0xbf0] ;  /* 0x0002fc00ff1b2b82 */ /* 0x000e620000000800 */
[----:B------:R-:W-:Y:S01]  /*18820*/  LOP3.LUT R9, R31, 0xffffff80, RZ, 0xc0, !PT ;  /* 0xffffff801f097812 */ /* 0x000fe200078ec0ff */
[----:B------:R-:W-:Y:S01]  /*18830*/  IMAD R4, R38, UR6, RZ ;  /* 0x0000000626047c24 */ /* 0x000fe2000f8e02ff */
[----:B------:R-:W-:Y:S01]  /*18840*/  SHF.R.S32.HI R36, RZ, 0x1f, R63 ;  /* 0x0000001fff247819 */ /* 0x000fe2000001143f */
[----:B------:R-:W-:-:S02]  /*18850*/  ULDC.64 UR4, c[0x0][0xb98] ;  /* 0x0002e60000047ab9 */ /* 0x000fc40000000a00 */
[----:B------:R-:W-:Y:S02]  /*18860*/  IMAD.IADD R30, R30, 0x1, -R9 ;  /* 0x000000011e1e7824 */ /* 0x000fe400078e0a09 */
[----:B------:R-:W3:Y:S01]  /*18870*/  @P0 LDC.64 R8, c[0x0][0xc08] ;  /* 0x00030200ff080b82 */ /* 0x000ee20000000a00 */
[----:B------:R-:W-:Y:S01]  /*18880*/  IMAD R7, R62, UR7, R4 ;  /* 0x000000073e077c24 */ /* 0x000fe2000f8e0204 */
[----:B------:R-:W-:Y:S01]  /*18890*/  SEL R36, R36, RZ, !P1 ;  /* 0x000000ff24247207 */ /* 0x000fe20004800000 */
[----:B0-----:R-:W-:Y:S01]  /*188a0*/  @P2 IMAD.HI.U32 R6, R13, R26, RZ ;  /* 0x0000001a0d062227 */ /* 0x001fe200078e00ff */
[----:B------:R-:W-:Y:S02]  /*188b0*/  SEL R35, R63, RZ, !P1 ;  /* 0x000000ff3f237207 */ /* 0x000fe40004800000 */
[----:B--2---:R-:W-:-:S03]  /*188c0*/  SHF.R.S32.HI R33, RZ, 0x1f, R32 ;  /* 0x0000001fff217819 */ /* 0x004fc60000011420 */
[----:B------:R-:W-:-:S04]  /*188d0*/  IMAD.WIDE.U32 R4, R62, UR6, R32 ;  /* 0x000000063e047c25 */ /* 0x000fc8000f8e0020 */
[----:B------:R-:W-:Y:S02]  /*188e0*/  IMAD.IADD R5, R5, 0x1, R7 ;  /* 0x0000000105057824 */ /* 0x000fe400078e0207 */
[----:B------:R-:W-:Y:S01]  /*188f0*/  IMAD.MOV.U32 R7, RZ, RZ, R13 ;  /* 0x000000ffff077224 */ /* 0x000fe200078e000d */
[----:B-1----:R-:W-:Y:S01]  /*18900*/  @P2 SHF.R.U32.HI R7, RZ, R27, R6 ;  /* 0x0000001bff072219 */ /* 0x002fe20000011606 */
[----:B------:R-:W-:Y:S02]  /*18910*/  IMAD R6, R36, UR4, RZ ;  /* 0x0000000424067c24 */ /* 0x000fe4000f8e02ff */
[----:B------:R-:W-:-:S04]  /*18920*/  IMAD.WIDE.U32 R4, R35, UR4, R4 ;  /* 0x0000000423047c25 */ /* 0x000fc8000f8e0004 */
[----:B------:R-:W-:Y:S02]  /*18930*/  IMAD.MOV R11, RZ, RZ, -R7 ;  /* 0x000000ffff0b7224 */ /* 0x000fe400078e0a07 */
[----:B------:R-:W-:Y:S01]  /*18940*/  IMAD R12, R35, UR5, R6 ;  /* 0x00000005230c7c24 */ /* 0x000fe2000f8e0206 */
[----:B------:R-:W-:Y:S01]  /*18950*/  IADD3 R6, P3, R7, R4, RZ ;  /* 0x0000000407067210 */ /* 0x000fe20007f7e0ff */
[----:B------:R-:W-:Y:S01]  /*18960*/  IMAD R11, R34, R11, R13 ;  /* 0x0000000b220b7224 */ /* 0x000fe200078e020d */
[----:B------:R-:W-:Y:S01]  /*18970*/  SHF.R.S32.HI R13, RZ, 0x1f, R7 ;  /* 0x0000001fff0d7819 */ /* 0x000fe20000011407 */
[----:B------:R-:W-:Y:S01]  /*18980*/  ULDC UR6, c[0x0][0xa88] ;  /* 0x0002a20000067ab9 */ /* 0x000fe20000000800 */
[----:B------:R-:W-:Y:S01]  /*18990*/  SHF.R.S32.HI R15, RZ, 0x1f, R30 ;  /* 0x0000001fff0f7819 */ /* 0x000fe2000001141e */
[----:B------:R-:W-:Y:S01]  /*189a0*/  ULDC.64 UR4, c[0x0][0xb88] ;  /* 0x0002e20000047ab9 */ /* 0x000fe20000000a00 */
[----:B------:R-:W-:Y:S01]  /*189b0*/  IADD3.X R7, R13, R5, R12, P3, !PT ;  /* 0x000000050d077210 */ /* 0x000fe20001ffe40c */
[----:B---3--:R-:W-:-:S04]  /*189c0*/  @P0 IMAD.WIDE R4, R63, 0x4, R8 ;  /* 0x000000043f040825 */ /* 0x008fc800078e0208 */
[----:B------:R-:W-:-:S06]  /*189d0*/  IMAD.U32 R9, RZ, RZ, UR6 ;  /* 0x00000006ff097e24 */ /* 0x000fcc000f8e00ff */
[----:B------:R0:W5:Y:S01]  /*189e0*/  @P0 LDG.E R9, desc[UR40][R4.64] ;  /* 0x0000002804090981 */ /* 0x000162000c1e1900 */
[----:B------:R-:W-:-:S04]  /*189f0*/  LEA.HI R10, R15, R30, RZ, 0x2 ;  /* 0x0000001e0f0a7211 */ /* 0x000fc800078f10ff */
[--C-:B------:R-:W-:Y:S02]  /*18a00*/  SHF.R.S32.HI R14, RZ, 0x2, R10.reuse ;  /* 0x00000002ff0e7819 */ /* 0x100fe4000001140a */
[----:B------:R-:W-:Y:S02]  /*18a10*/  SHF.R.S32.HI R27, RZ, 0x1f, R10 ;  /* 0x0000001fff1b7819 */ /* 0x000fe4000001140a */
[----:B------:R-:W-:Y:S02]  /*18a20*/  SHF.R.S32.HI R10, RZ, 0x1f, R11 ;  /* 0x0000001fff0a7819 */ /* 0x000fe4000001140b */
[----:B------:R-:W-:-:S03]  /*18a30*/  SHF.R.S32.HI R31, RZ, 0x7, R31 ;  /* 0x00000007ff1f7819 */ /* 0x000fc6000001141f */
[----:B------:R-:W-:Y:S01]  /*18a40*/  IMAD R10, R10, UR4, RZ ;  /* 0x000000040a0a7c24 */ /* 0x000fe2000f8e02ff */
[----:B------:R-:W-:Y:S01]  /*18a50*/  LEA.HI R27, R27, R14, RZ, 0x3 ;  /* 0x0000000e1b1b7211 */ /* 0x000fe200078f18ff */
[----:B------:R-:W-:Y:S01]  /*18a60*/  IMAD.WIDE.U32 R6, R11, UR4, R6 ;  /* 0x000000040b067c25 */ /* 0x000fe2000f8e0006 */
[----:B------:R-:W-:-:S03]  /*18a70*/  LEA.HI R15, R15, R30, RZ, 0x5 ;  /* 0x0000001e0f0f7211 */ /* 0x000fc600078f28ff */
[----:B------:R-:W-:Y:S01]  /*18a80*/  IMAD R13, R11, UR5, R10 ;  /* 0x000000050b0d7c24 */ /* 0x000fe2000f8e020a */
[----:B------:R-:W-:Y:S01]  /*18a90*/  LOP3.LUT R27, R27, 0xfffffff8, RZ, 0xc0, !PT ;  /* 0xfffffff81b1b7812 */ /* 0x000fe200078ec0ff */
[----:B------:R-:W-:Y:S01]  /*18aa0*/  IMAD.HI R8, R31, 0x55555556, RZ ;  /* 0x555555561f087827 */ /* 0x000fe200078e02ff */
[----:B------:R-:W-:Y:S02]  /*18ab0*/  ULDC.64 UR4, c[0x0][0xb50] ;  /* 0x0002d40000047ab9 */ /* 0x000fe40000000a00 */
[----:B------:R-:W-:Y:S01]  /*18ac0*/  LEA R10, P3, R6, UR4, 0x2 ;  /* 0x00000004060a7c11 */ /* 0x000fe2000f8610ff */
[----:B------:R-:W-:Y:S01]  /*18ad0*/  IMAD.IADD R7, R7, 0x1, R13 ;  /* 0x0000000107077824 */ /* 0x000fe200078e020d */
[----:B------:R-:W-:Y:S01]  /*18ae0*/  LEA.HI R8, R8, R8, RZ, 0x1 ;  /* 0x0000000808087211 */ /* 0x000fe200078f08ff */
[----:B------:R-:W-:Y:S01]  /*18af0*/  IMAD.IADD R14, R14, 0x1, -R27 ;  /* 0x000000010e0e7824 */ /* 0x000fe200078e0a1b */
[----:B------:R-:W-:Y:S02]  /*18b00*/  SHF.R.S32.HI R15, RZ, 0x5, R15 ;  /* 0x00000005ff0f7819 */ /* 0x000fe4000001140f */
[----:B------:R-:W-:Y:S01]  /*18b10*/  LEA.HI.X R7, R6, UR5, R7, 0x2, P3 ;  /* 0x0000000506077c11 */ /* 0x000fe200098f1407 */
[----:B------:R-:W-:-:S02]  /*18b20*/  IMAD R8, R8, -0x3, R31 ;  /* 0xfffffffd08087824 */ /* 0x000fc400078e021f */
[----:B------:R-:W-:Y:S01]  /*18b30*/  IMAD R15, R15, 0x10, R14 ;  /* 0x000000100f0f7824 */ /* 0x000fe200078e020e */
[----:B0-----:R-:W-:Y:S06]  /*18b40*/  @P0 BRA `(.L_x_1263) ;  /* 0x0000000000100947 */ /* 0x001fec0003800000 */
[----:B------:R-:W-:Y:S05]  /*18b50*/  @!P1 BRA `(.L_x_1263) ;  /* 0x00000000000c9947 */ /* 0x000fea0003800000 */
[----:B------:R-:W2:Y:S04]  /*18b60*/  LDG.E R4, desc[UR40][R24.64] ;  /* 0x0000002818047981 */ /* 0x000ea8000c1e1900 */
[----:B-----5:R-:W2:Y:S02]  /*18b70*/  LDG.E R9, desc[UR40][R24.64+0x4] ;  /* 0x0000042818097981 */ /* 0x020ea4000c1e1900 */
[----:B--2---:R-:W-:-:S07]  /*18b80*/  IMAD.IADD R9, R9, 0x1, -R4 ;  /* 0x0000000109097824 */ /* 0x004fce00078e0a04 */
.L_x_1263:
[----:B------:R-:W-:Y:S01]  /*18b90*/  IMAD R5, R2, 0x40, R3 ;  /* 0x0000004002057824 */ /* 0x000fe200078e0203 */
[----:B------:R-:W-:Y:S01]  /*18ba0*/  SHFL.IDX PT, R24, R10, RZ, 0x1c1f ;  /* 0x001c1fff0a187589 */ /* 0x000fe200000e0000 */
[----:B------:R-:W-:Y:S01]  /*18bb0*/  IMAD R6, R8, 0x40, R15 ;  /* 0x0000004008067824 */ /* 0x000fe200078e020f */
[----:B------:R-:W-:Y:S01]  /*18bc0*/  LOP3.LUT P0, RZ, R30, 0x3, RZ, 0xc0, !PT ;  /* 0x000000031eff7812 */ /* 0x000fe2000780c0ff */
[----:B------:R-:W-:Y:S01]  /*18bd0*/  IMAD.WIDE R28, R5, 0x2, R28 ;  /* 0x00000002051c7825 */ /* 0x000fe200078e021c */
[----:B------:R-:W0:Y:S01]  /*18be0*/  SHFL.IDX PT, R25, R7, RZ, 0x1c1f ;  /* 0x001c1fff07197589 */ /* 0x000e2200000e0000 */
[----:B------:R-:W1:Y:S01]  /*18bf0*/  @P2 LDC R39, c[0x0][0xbec] ;  /* 0x0002fb00ff272b82 */ /* 0x000e620000000800 */
[----:B------:R-:W-:Y:S01]  /*18c00*/  ULDC.64 UR4, c[0x0][0xaa0] ;  /* 0x0002a80000047ab9 */ /* 0x000fe20000000a00 */
[----:B------:R-:W-:Y:S01]  /*18c10*/  IMAD.IADD R6, R6, 0x1, R60 ;  /* 0x0000000106067824 */ /* 0x000fe200078e023c */
[----:B------:R-:W-:Y:S01]  /*18c20*/  SHFL.IDX PT, R26, R10, 0x1, 0x1c1f ;  /* 0x003c1f000a1a7f89 */ /* 0x000fe200000e0000 */
[----:B-----5:R-:W-:Y:S01]  /*18c30*/  IMAD R37, R9, R34, RZ ;  /* 0x0000002209257224 */ /* 0x020fe200078e02ff */
[----:B------:R-:W-:Y:S01]  /*18c40*/  IADD3 R9, P3, R28, 0x1800, RZ ;  /* 0x000018001c097810 */ /* 0x000fe20007f7e0ff */
[----:B------:R-:W-:Y:S01]  /*18c50*/  VIADD R4, R6, 0x8 ;  /* 0x0000000806047836 */ /* 0x000fe20000000000 */
[----:B------:R-:W2:Y:S01]  /*18c60*/  SHFL.IDX PT, R27, R7, 0x1, 0x1c1f ;  /* 0x003c1f00071b7f89 */ /* 0x000ea200000e0000 */
        /* <DEDUP_REMOVED lines=8> */
[----:B0-----:R0:W-:Y:S01]  /*18cf0*/  @!P1 ST.E desc[UR40][R24.64], R56 ;  /* 0x0000003818009985 */ /* 0x0011e2000c101928 */
[----:B------:R-:W-:Y:S02]  /*18d00*/  SHF.R.U64 R12, R12, 0x3, RZ ;  /* 0x000000030c0c7819 */ /* 0x000fe400000012ff */
[----:B------:R-:W-:Y:S01]  /*18d10*/  LOP3.LUT R4, R5, R28, RZ, 0x3c, !PT ;  /* 0x0000001c05047212 */ /* 0x000fe200078e3cff */
[--C-:B------:R-:W-:Y:S01]  /*18d20*/  IMAD.MOV.U32 R5, RZ, RZ, R29.reuse ;  /* 0x000000ffff057224 */ /* 0x100fe200078e001d */
[----:B------:R-:W-:Y:S01]  /*18d30*/  LOP3.LUT R8, R8, R9, RZ, 0x3c, !PT ;  /* 0x0000000908087212 */ /* 0x000fe200078e3cff */
[--C-:B------:R-:W-:Y:S01]  /*18d40*/  IMAD.X R9, RZ, RZ, R29.reuse, P3 ;  /* 0x000000ffff097224 */ /* 0x100fe200018e061d */
[----:B------:R-:W-:Y:S01]  /*18d50*/  LOP3.LUT R12, R12, R13, RZ, 0x3c, !PT ;  /* 0x0000000d0c0c7212 */ /* 0x000fe200078e3cff */
[----:B------:R-:W-:Y:S01]  /*18d60*/  IMAD.X R13, RZ, RZ, R29, P4 ;  /* 0x000000ffff0d7224 */ /* 0x000fe200020e061d */
[----:B--2---:R2:W-:Y:S04]  /*18d70*/  @!P0 ST.E desc[UR40][R26.64], R20 ;  /* 0x000000141a008985 */ /* 0x0045e8000c101928 */
[----:B------:R-:W3:Y:S04]  /*18d80*/  LD.E.128 R4, desc[UR40][R4.64] ;  /* 0x0000002804047980 */ /* 0x000ee8000c101d00 */
[----:B------:R-:W4:Y:S04]  /*18d90*/  LD.E.128 R8, desc[UR40][R8.64] ;  /* 0x0000002808087980 */ /* 0x000f28000c101d00 */
[----:B------:R-:W4:Y:S01]  /*18da0*/  LD.E.128 R12, desc[UR40][R12.64] ;  /* 0x000000280c0c7980 */ /* 0x000f22000c101d00 */
[----:B------:R-:W-:-:S04]  /*18db0*/  IADD3 R31, P0, R28, 0x4800, RZ ;  /* 0x000048001c1f7810 */ /* 0x000fc80007f1e0ff */
[----:B------:R-:W-:Y:S01]  /*18dc0*/  LOP3.LUT R28, R31, 0x380, RZ, 0xc0, !PT ;  /* 0x000003801f1c7812 */ /* 0x000fe200078ec0ff */
[----:B0-----:R-:W-:Y:S02]  /*18dd0*/  IMAD.X R25, RZ, RZ, R29, P0 ;  /* 0x000000ffff197224 */ /* 0x001fe400000e061d */
[----:B------:R-:W-:Y:S01]  /*18de0*/  IMAD R29, R33, UR4, RZ ;  /* 0x00000004211d7c24 */ /* 0x000fe2000f8e02ff */
[----:B------:R-:W-:Y:S01]  /*18df0*/  SHF.R.U64 R24, R28, 0x3, RZ ;  /* 0x000000031c187819 */ /* 0x000fe200000012ff */
[----:B------:R-:W0:Y:S03]  /*18e00*/  @P2 LDC R33, c[0x0][0xbf0] ;  /* 0x0002fc00ff212b82 */ /* 0x000e260000000800 */
[----:B------:R-:W-:Y:S01]  /*18e10*/  LOP3.LUT R24, R24, R31, RZ, 0x3c, !PT ;  /* 0x0000001f18187212 */ /* 0x000fe200078e3cff */
[C---:B------:R-:W-:Y:S02]  /*18e20*/  IMAD R31, R32.reuse, UR5, R29 ;  /* 0x00000005201f7c24 */ /* 0x040fe4000f8e021d */
[----:B------:R-:W-:Y:S01]  /*18e30*/  IMAD.WIDE.U32 R28, R32, UR4, RZ ;  /* 0x00000004201c7c25 */ /* 0x000fe2000f8e00ff */
[----:B------:R-:W-:-:S02]  /*18e40*/  ULDC.64 UR4, c[0x0][0xae8] ;  /* 0x0002ba0000047ab9 */ /* 0x000fc40000000a00 */
[----:B--2---:R-:W5:Y:S01]  /*18e50*/  LD.E.128 R24, desc[UR40][R24.64] ;  /* 0x0000002818187980 */ /* 0x004f62000c101d00 */
[----:B------:R-:W-:Y:S02]  /*18e60*/  IMAD R30, R21, 0x30, R2 ;  /* 0x00000030151e7824 */ /* 0x000fe400078e0202 */
[----:B------:R-:W-:Y:S01]  /*18e70*/  IMAD R20, R38, UR4, RZ ;  /* 0x0000000426147c24 */ /* 0x000fe2000f8e02ff */
[----:B------:R-:W-:Y:S01]  /*18e80*/  @!PT LDS RZ, [RZ] ;  /* 0x00000000fffff984 */ /* 0x000fe20000000800 */
[----:B------:R-:W-:Y:S01]  /*18e90*/  @!PT LDS RZ, [RZ] ;  /* 0x00000000fffff984 */ /* 0x000fe20000000800 */
[----:B------:R-:W-:Y:S01]  /*18ea0*/  @!PT LDS RZ, [RZ] ;  /* 0x00000000fffff984 */ /* 0x000fe20000000800 */
[----:B------:R-:W-:Y:S01]  /*18eb0*/  @!PT LDS RZ, [RZ] ;  /* 0x00000000fffff984 */ /* 0x000fe20000000800 */
[----:B------:R2:W-:Y:S06]  /*18ec0*/  MEMBAR.ALL.CTA ;  /* 0x0000000000007992 */ /* 0x0005ec0000008000 */
[----:B--2---:R-:W2:Y:S01]  /*18ed0*/  FENCE.VIEW.ASYNC.S ;  /* 0x00000000000073c6 */ /* 0x004ea20000000000 */
[----:B------:R-:W-:-:S02]  /*18ee0*/  IMAD.IADD R29, R29, 0x1, R31 ;  /* 0x000000011d1d7824 */ /* 0x000fc400078e021f */
[----:B------:R-:W-:Y:S02]  /*18ef0*/  IMAD.IADD R32, R60, 0x1, R30 ;  /* 0x000000013c207824 */ /* 0x000fe400078e021e */
[C---:B------:R-:W-:Y:S02]  /*18f00*/  IMAD R31, R62.reuse, UR5, R20 ;  /* 0x000000053e1f7c24 */ /* 0x040fe4000f8e0214 */
[----:B------:R-:W-:Y:S01]  /*18f10*/  IMAD.WIDE.U32 R20, R62, UR4, R28 ;  /* 0x000000043e147c25 */ /* 0x000fe2000f8e001c */
[----:B------:R-:W-:-:S03]  /*18f20*/  ULDC.64 UR4, c[0x0][0xaf0] ;  /* 0x0002bc0000047ab9 */ /* 0x000fc60000000a00 */
[----:B-1----:R-:W-:-:S04]  /*18f30*/  @P2 IMAD.HI.U32 R28, R32, R39, RZ ;  /* 0x00000027201c2227 */ /* 0x002fc800078e00ff */
[----:B------:R-:W-:Y:S01]  /*18f40*/  IMAD.MOV.U32 R29, RZ, RZ, R32 ;  /* 0x000000ffff1d7224 */ /* 0x000fe200078e0020 */
[----:B0-----:R-:W-:Y:S01]  /*18f50*/  @P2 SHF.R.U32.HI R29, RZ, R33, R28 ;  /* 0x00000021ff1d2219 */ /* 0x001fe2000001161c */
[----:B------:R-:W-:Y:S02]  /*18f60*/  IMAD.IADD R21, R21, 0x1, R31 ;  /* 0x0000000115157824 */ /* 0x000fe400078e021f */
[----:B------:R-:W-:Y:S01]  /*18f70*/  IMAD R30, R36, UR4, RZ ;  /* 0x00000004241e7c24 */ /* 0x000fe2000f8e02ff */
[----:B------:R-:W-:Y:S01]  /*18f80*/  SHF.R.S32.HI R28, RZ, 0x1f, R29 ;  /* 0x0000001fff1c7819 */ /* 0x000fe2000001141d */
[----:B------:R-:W-:-:S04]  /*18f90*/  IMAD.WIDE.U32 R20, R35, UR4, R20 ;  /* 0x0000000423147c25 */ /* 0x000fc8000f8e0014 */
[----:B------:R-:W-:Y:S01]  /*18fa0*/  IMAD R31, R35, UR5, R30 ;  /* 0x00000005231f7c24 */ /* 0x000fe2000f8e021e */
[----:B------:R-:W-:Y:S01]  /*18fb0*/  ULDC.64 UR4, c[0x0][0xae0] ;  /* 0x0002b80000047ab9 */ /* 0x000fe20000000a00 */
[----:B------:R-:W-:Y:S02]  /*18fc0*/  IMAD.MOV R33, RZ, RZ, -R29 ;  /* 0x000000ffff217224 */ /* 0x000fe400078e0a1d */
[----:B------:R-:W-:Y:S02]  /*18fd0*/  IMAD.IADD R21, R21, 0x1, R31 ;  /* 0x0000000115157824 */ /* 0x000fe400078e021f */
[----:B------:R-:W-:Y:S02]  /*18fe0*/  IMAD R28, R28, UR4, RZ ;  /* 0x000000041c1c7c24 */ /* 0x000fe4000f8e02ff */
[----:B------:R-:W-:Y:S02]  /*18ff0*/  IMAD R31, R34, R33, R32 ;  /* 0x00000021221f7224 */ /* 0x000fe400078e0220 */
[----:B------:R-:W-:-:S02]  /*19000*/  IMAD R33, R29, UR5, R28 ;  /* 0x000000051d217c24 */ /* 0x000fc4000f8e021c */
[----:B------:R-:W-:Y:S01]  /*19010*/  IMAD.WIDE.U32 R20, R29, UR4, R20 ;  /* 0x000000041d147c25 */ /* 0x000fe2000f8e0014 */
[----:B------:R-:W-:Y:S01]  /*19020*/  SHF.R.S32.HI R28, RZ, 0x1f, R31 ;  /* 0x0000001fff1c7819 */ /* 0x000fe2000001141f */
[----:B------:R-:W-:Y:S02]  /*19030*/  ULDC.64 UR4, c[0x0][0xad8] ;  /* 0x0002b60000047ab9 */ /* 0x000fe40000000a00 */
[----:B------:R-:W-:Y:S02]  /*19040*/  IMAD.IADD R21, R21, 0x1, R33 ;  /* 0x0000000115157824 */ /* 0x000fe400078e0221 */
[----:B------:R-:W-:Y:S02]  /*19050*/  IMAD R28, R28, UR4, RZ ;  /* 0x000000041c1c7c24 */ /* 0x000fe4000f8e02ff */
[----:B------:R-:W-:-:S04]  /*19060*/  IMAD.WIDE.U32 R20, R31, UR4, R20 ;  /* 0x000000041f147c25 */ /* 0x000fc8000f8e0014 */
[----:B------:R-:W-:Y:S01]  /*19070*/  IMAD R29, R31, UR5, R28 ;  /* 0x000000051f1d7c24 */ /* 0x000fe2000f8e021c */
[----:B------:R-:W-:Y:S01]  /*19080*/  ULDC.64 UR4, c[0x0][0xa80] ;  /* 0x0002a00000047ab9 */ /* 0x000fe20000000a00 */
[----:B------:R-:W-:Y:S01]  /*19090*/  IMAD.IADD R34, R2, 0x1, R60 ;  /* 0x0000000102227824 */ /* 0x000fe200078e023c */
[----:B------:R-:W-:Y:S01]  /*190a0*/  LEA R32, P0, R20, UR4, 0x1 ;  /* 0x0000000414207c11 */ /* 0x000fe2000f8008ff */
[----:B------:R-:W-:Y:S01]  /*190b0*/  IMAD.IADD R21, R21, 0x1, R29 ;  /* 0x0000000115157824 */ /* 0x000fe200078e021d */
[----:B------:R-:W-:Y:S01]  /*190c0*/  ULDC UR4, c[0x0][0xac8] ;  /* 0x0002b20000047ab9 */ /* 0x000fe20000000800 */
[----:B------:R-:W-:Y:S02]  /*190d0*/  VIADD R2, R34, 0x30 ;  /* 0x0000003022027836 */ /* 0x000fe40000000000 */
[----:B--2---:R-:W0:Y:S01]  /*190e0*/  SHFL.IDX PT, R28, R32, RZ, 0x181f ;  /* 0x00181fff201c7589 */ /* 0x004e2200000e0000 */
[----:B------:R-:W-:Y:S01]  /*190f0*/  LEA.HI.X R33, R20, UR5, R21, 0x1, P0 ;  /* 0x0000000514217c11 */ /* 0x000fe200080f0c15 */
[C---:B------:R-:W-:Y:S01]  /*19100*/  VIADD R20, R34.reuse, 0x60 ;  /* 0x0000006022147836 */ /* 0x040fe20000000000 */
[----:B------:R-:W-:Y:S01]  /*19110*/  ISETP.GE.AND P0, PT, R3, UR4, PT ;  /* 0x0000000403007c0c */ /* 0x000fe2000bf06270 */
[----:B------:R-:W1:Y:S03]  /*19120*/  SHFL.IDX PT, R30, R32, 0x1, 0x181f ;  /* 0x00381f00201e7f89 */ /* 0x000e6600000e0000 */
[-C--:B------:R-:W-:Y:S01]  /*19130*/  ISETP.GE.OR P1, PT, R34, R37.reuse, P0 ;  /* 0x000000252200720c */ /* 0x080fe20000726670 */
[----:B------:R-:W2:Y:S01]  /*19140*/  SHFL.IDX PT, R36, R32, 0x2, 0x181f ;  /* 0x00581f0020247f89 */ /* 0x000ea200000e0000 */
[-C--:B------:R-:W-:Y:S01]  /*19150*/  ISETP.GE.OR P2, PT, R2, R37.reuse, P0 ;  /* 0x000000250200720c */ /* 0x080fe20000746670 */
[----:B------:R-:W-:Y:S01]  /*19160*/  VIADD R2, R17, 0x13220 ;  /* 0x0001322011027836 */ /* 0x000fe20000000000 */
[----:B------:R-:W-:Y:S01]  /*19170*/  ISETP.GE.OR P3, PT, R20, R37, P0 ;  /* 0x000000251400720c */ /* 0x000fe20000766670 */
[----:B------:R-:W2:Y:S03]  /*19180*/  SHFL.IDX PT, R21, R33, RZ, 0x181f ;  /* 0x00181fff21157589 */ /* 0x000ea600000e0000 */
[----:B------:R-:W-:Y:S01]  /*19190*/  PRMT R2, RZ, 0x654, R2 ;  /* 0x00000654ff027816 */ /* 0x000fe20000000002 */
[----:B------:R-:W2:Y:S03]  /*191a0*/  SHFL.IDX PT, R29, R33, 0x1, 0x181f ;  /* 0x00381f00211d7f89 */ /* 0x000ea600000e0000 */
[----:B------:R1:W-:Y:S01]  /*191b0*/  SYNCS.ARRIVE.TRANS64.RED.A1T0 RZ, [R2+URZ], RZ ;  /* 0x000000ff02ff79a7 */ /* 0x0003e2000810043f */
[----:B------:R-:W2:Y:S01]  /*191c0*/  SHFL.IDX PT, R31, R33, 0x2, 0x181f ;  /* 0x00581f00211f7f89 */ /* 0x000ea200000e0000 */
[----:B0-----:R-:W-:-:S03]  /*191d0*/  @!P1 LEA R20, P4, R3, R28, 0x1 ;  /* 0x0000001c03149211 */ /* 0x001fc600078808ff */
[----:B------:R-:W0:Y:S01]  /*191e0*/  SHFL.IDX PT, R32, R32, 0x3, 0x181f ;  /* 0x00781f0020207f89 */ /* 0x000e2200000e0000 */
[----:B-1----:R-:W-:Y:S01]  /*191f0*/  VIADD R2, R34, 0x90 ;  /* 0x0000009022027836 */ /* 0x002fe20000000000 */
[C---:B------:R-:W-:Y:S02]  /*19200*/  @!P2 LEA R28, P5, R3.reuse, R30, 0x1 ;  /* 0x0000001e031ca211 */ /* 0x040fe400078a08ff */
[----:B------:R-:W1:Y:S01]  /*19210*/  SHFL.IDX PT, R33, R33, 0x3, 0x181f ;  /* 0x00781f0021217f89 */ /* 0x000e6200000e0000 */
[C---:B--2---:R-:W-:Y:S02]  /*19220*/  @!P3 LEA R30, P6, R3.reuse, R36, 0x1 ;  /* 0x00000024031eb211 */ /* 0x044fe400078c08ff */
[----:B------:R-:W-:Y:S02]  /*19230*/  ISETP.GE.OR P0, PT, R2, R37, P0 ;  /* 0x000000250200720c */ /* 0x000fe40000706670 */
[C-C-:B------:R-:W-:Y:S02]  /*19240*/  @!P1 LEA.HI.X R21, R3.reuse, R21, R0.reuse, 0x1, P4 ;  /* 0x0000001503159211 */ /* 0x140fe400020f0c00 */
[----:B------:R-:W-:-:S02]  /*19250*/  @!P2 LEA.HI.X R29, R3, R29, R0, 0x1, P5 ;  /* 0x0000001d031da211 */ /* 0x000fc400028f0c00 */
[----:B------:R-:W-:Y:S01]  /*19260*/  @!P3 LEA.HI.X R31, R3, R31, R0, 0x1, P6 ;  /* 0x0000001f031fb211 */ /* 0x000fe200030f0c00 */
[----:B---3--:R3:W-:Y:S04]  /*19270*/  @!P1 ST.E.128 desc[UR40][R20.64], R4 ;  /* 0x0000000414009985 */ /* 0x0087e8000c101d28 */
[----:B----4-:R3:W-:Y:S04]  /*19280*/  @!P2 ST.E.128 desc[UR40][R28.64], R8 ;  /* 0x000000081c00a985 */ /* 0x0107e8000c101d28 */
[----:B------:R3:W-:Y:S01]  /*19290*/  @!P3 ST.E.128 desc[UR40][R30.64], R12 ;  /* 0x0000000c1e00b985 */ /* 0x0007e2000c101d28 */
[----:B01----:R-:W-:Y:S05]  /*192a0*/  @P0 BRA `(.L_x_1264) ;  /* 0x0000000800480947 */ /* 0x003fea0003800000 */
[----:B------:R-:W-:-:S04]  /*192b0*/  LEA R2, P0, R3, R32, 0x1 ;  /* 0x0000002003027211 */ /* 0x000fc800078008ff */
[----:B------:R-:W-:-:S05]  /*192c0*/  LEA.HI.X R3, R3, R33, R0, 0x1, P0 ;  /* 0x0000002103037211 */ /* 0x000fca00000f0c00 */
[----:B-----5:R0:W-:Y:S01]  /*192d0*/  ST.E.128 desc[UR40][R2.64], R24 ;  /* 0x0000001802007985 */ /* 0x0201e2000c101d28 */
[----:B------:R-:W-:Y:S05]  /*192e0*/  BRA `(.L_x_1264) ;  /* 0x0000000800387947 */ /* 0x000fea0003800000 */
.L_x_1262:
[----:B------:R-:W2:Y:S01]  /*192f0*/  LDL R11, [R1+0x50] ;  /* 0x00005000010b7983 */ /* 0x000ea20000100800 */
[----:B------:R-:W-:Y:S01]  /*19300*/  ULDC.64 UR4, c[0x0][0xc00] ;  /* 0x0003000000047ab9 */ /* 0x000fe20000000a00 */
[----:B------:R-:W2:Y:S01]  /*19310*/  LDC.64 R4, c[0x0][0xc00] ;  /* 0x00030000ff047b82 */ /* 0x000ea20000000a00 */
[----:B------:R-:W-:Y:S01]  /*19320*/  ISETP.NE.U32.AND P0, PT, RZ, UR4, PT ;  /* 0x00000004ff007c0c */ /* 0x000fe2000bf05070 */
[----:B------:R-:W-:-:S03]  /*19330*/  IMAD.MOV.U32 R9, RZ, RZ, RZ ;  /* 0x000000ffff097224 */ /* 0x000fc600078e00ff */
[----:B------:R-:W-:Y:S01]  /*19340*/  ISETP.NE.AND.EX P0, PT, RZ, UR5, PT, P0 ;  /* 0x00000005ff007c0c */ /* 0x000fe2000bf05300 */
[----:B------:R-:W-:Y:S02]  /*19350*/  ULDC.64 UR4, c[0x0][0xc08] ;  /* 0x0003020000047ab9 */ /* 0x000fe40000000a00 */
[----:B------:R-:W-:Y:S01]  /*19360*/  ISETP.NE.U32.AND P1, PT, RZ, UR4, PT ;  /* 0x00000004ff007c0c */ /* 0x000fe2000bf25070 */
[----:B------:R-:W1:Y:S03]  /*19370*/  LDC R27, c[0x0][0xbe8] ;  /* 0x0002fa00ff1b7b82 */ /* 0x000e660000000800 */
[----:B------:R-:W-:-:S13]  /*19380*/  ISETP.NE.AND.EX P1, PT, RZ, UR5, PT, P1 ;  /* 0x00000005ff007c0c */ /* 0x000fda000bf25310 */
[----:B------:R-:W3:Y:S01]  /*19390*/  @P1 LDC.64 R6, c[0x0][0xc08] ;  /* 0x00030200ff061b82 */ /* 0x000ee20000000a00 */
[----:B------:R-:W-:Y:S02]  /*193a0*/  ULDC UR4, c[0x0][0xa88] ;  /* 0x0002a20000047ab9 */ /* 0x000fe40000000800 */
[----:B------:R-:W-:Y:S02]  /*193b0*/  IMAD.U32 R8, RZ, RZ, UR4 ;  /* 0x00000004ff087e24 */ /* 0x000fe4000f8e00ff */
[----:B--2---:R-:W-:-:S04]  /*193c0*/  IMAD.WIDE R4, R11, 0x4, R4 ;  /* 0x000000040b047825 */ /* 0x004fc800078e0204 */
[----:B---3--:R-:W-:Y:S01]  /*193d0*/  @P1 IMAD.WIDE R6, R11, 0x4, R6 ;  /* 0x000000040b061825 */ /* 0x008fe200078e0206 */
[----:B------:R2:W5:Y:S04]  /*193e0*/  @P0 LDG.E R9, desc[UR40][R4.64] ;  /* 0x0000002804090981 */ /* 0x000568000c1e1900 */
[----:B------:R2:W5:Y:S01]  /*193f0*/  @P1 LDG.E R8, desc[UR40][R6.64] ;  /* 0x0000002806081981 */ /* 0x000562000c1e1900 */
[----:B-1----:R-:W-:Y:S02]  /*19400*/  ISETP.NE.AND P2, PT, R27, 0x1, PT ;  /* 0x000000011b00780c */ /* 0x002fe40003f45270 */
[----:B------:R-:W-:Y:S02]  /*19410*/  ISETP.GE.AND P3, PT, R30, 0xc0, PT ;  /* 0x000000c01e00780c */ /* 0x000fe40003f66270 */
[----:B------:R-:W-:-:S09]  /*19420*/  SHF.R.S32.HI R10, RZ, 0x1f, R11 ;  /* 0x0000001fff0a7819 */ /* 0x000fd2000001140b */
[----:B------:R-:W1:Y:S01]  /*19430*/  @P2 LDC R26, c[0x0][0xbec] ;  /* 0x0002fb00ff1a2b82 */ /* 0x000e620000000800 */
[----:B--2---:R-:W-:Y:S05]  /*19440*/  @P1 BRA `(.L_x_1265) ;  /* 0x0000000000101947 */ /* 0x004fea0003800000 */
[----:B------:R-:W-:Y:S05]  /*19450*/  @!P0 BRA `(.L_x_1265) ;  /* 0x00000000000c8947 */ /* 0x000fea0003800000 */
[----:B------:R-:W2:Y:S04]  /*19460*/  LDG.E R7, desc[UR40][R4.64] ;  /* 0x0000002804077981 */ /* 0x000ea8000c1e1900 */
[----:B-----5:R-:W2:Y:S02]  /*19470*/  LDG.E R8, desc[UR40][R4.64+0x4] ;  /* 0x0000042804087981 */ /* 0x020ea4000c1e1900 */
[----:B--2---:R-:W-:-:S07]  /*19480*/  IMAD.IADD R8, R8, 0x1, -R7 ;  /* 0x0000000108087824 */ /* 0x004fce00078e0a07 */
.L_x_1265:
[----:B------:R-:W2:Y:S04]  /*19490*/  LDL R29, [R1+0x4c] ;  /* 0x00004c00011d7983 */ /* 0x000ea80000100800 */
[----:B------:R3:W5:Y:S01]  /*194a0*/  LDL R28, [R1+0x1c] ;  /* 0x00001c00011c7983 */ /* 0x0007620000100800 */
[----:B------:R-:W-:Y:S01]  /*194b0*/  BSSY B1, `(.L_x_1266) ;  /* 0x000002c000017945 */ /* 0x000fe20003800000 */
[----:B------:R-:W-:Y:S02]  /*194c0*/  SEL R15, R11, RZ, !P0 ;  /* 0x000000ff0b0f7207 */ /* 0x000fe40004000000 */
[----:B------:R-:W-:Y:S02]  /*194d0*/  SEL R20, R10, RZ, !P0 ;  /* 0x000000ff0a147207 */ /* 0x000fe40004000000 */
[----:B-----5:R-:W-:-:S02]  /*194e0*/  SHF.R.S32.HI R12, RZ, 0x1f, R9 ;  /* 0x0000001fff0c7819 */ /* 0x020fc40000011409 */
[----:B--2---:R-:W-:Y:S01]  /*194f0*/  SHF.R.S32.HI R14, RZ, 0x1f, R29 ;  /* 0x0000001fff0e7819 */ /* 0x004fe2000001141d */
[----:B---3--:R-:W-:Y:S06]  /*19500*/  @P3 BRA `(.L_x_1267) ;  /* 0x0000000000983947 */ /* 0x008fec0003800000 */
[----:B------:R-:W2:Y:S01]  /*19510*/  LDC R24, c[0x0][0xbe8] ;  /* 0x0002fa00ff187b82 */ /* 0x000ea20000000800 */
[----:B------:R-:W-:Y:S01]  /*19520*/  IADD3 R13, R28, -0x80, R50 ;  /* 0xffffff801c0d7810 */ /* 0x000fe20007ffe032 */
[----:B--2---:R-:W-:-:S05]  /*19530*/  IMAD R4, R8, R24, RZ ;  /* 0x0000001808047224 */ /* 0x004fca00078e02ff */
        /* <DEDUP_REMOVED lines=9> */
[----:B------:R-:W2:Y:S01]  /*195d0*/  @P0 LDC R6, c[0x0][0xbec] ;  /* 0x0002fb00ff060b82 */ /* 0x000ea20000000800 */
[----:B------:R-:W-:Y:S01]  /*195e0*/  IMAD R11, R29, UR5, R10 ;  /* 0x000000051d0b7c24 */ /* 0x000fe2000f8e020a */
[----:B------:R-:W-:-:S03]  /*195f0*/  ULDC.64 UR4, c[0x0][0xb98] ;  /* 0x0002e60000047ab9 */ /* 0x000fc60000000a00 */
[----:B------:R-:W-:-:S03]  /*19600*/  IMAD.IADD R5, R5, 0x1, R11 ;  /* 0x0000000105057824 */ /* 0x000fc600078e020b */
[----:B------:R-:W3:Y:S01]  /*19610*/  @P0 LDC R25, c[0x0][0xbf0] ;  /* 0x0002fc00ff190b82 */ /* 0x000ee20000000800 */
[----:B------:R-:W-:-:S04]  /*19620*/  IMAD.WIDE.U32 R4, R15, UR4, R4 ;  /* 0x000000040f047c25 */ /* 0x000fc8000f8e0004 */
[----:B--2---:R-:W-:-:S05]  /*19630*/  @P0 IMAD.HI.U32 R6, R13, R6, RZ ;  /* 0x000000060d060227 */ /* 0x004fca00078e00ff */
[----:B---3--:R-:W-:Y:S01]  /*19640*/  @P0 SHF.R.U32.HI R7, RZ, R25, R6 ;  /* 0x00000019ff070219 */ /* 0x008fe20000011606 */
[----:B------:R-:W-:-:S03]  /*19650*/  IMAD R6, R20, UR4, RZ ;  /* 0x0000000414067c24 */ /* 0x000fc6000f8e02ff */
[----:B------:R-:W-:Y:S01]  /*19660*/  IADD3 R4, P0, R7, R4, RZ ;  /* 0x0000000407047210 */ /* 0x000fe20007f1e0ff */
[----:B------:R-:W-:Y:S02]  /*19670*/  IMAD.MOV R11, RZ, RZ, -R7 ;  /* 0x000000ffff0b7224 */ /* 0x000fe400078e0a07 */
[----:B------:R-:W-:Y:S01]  /*19680*/  IMAD R10, R15, UR5, R6 ;  /* 0x000000050f0a7c24 */ /* 0x000fe2000f8e0206 */
[----:B------:R-:W-:Y:S01]  /*19690*/  ULDC.64 UR4, c[0x0][0xb88] ;  /* 0x0002e20000047ab9 */ /* 0x000fe20000000a00 */
[----:B------:R-:W-:Y:S01]  /*196a0*/  IMAD R11, R24, R11, R13 ;  /* 0x0000000b180b7224 */ /* 0x000fe200078e020d */
[----:B------:R-:W-:-:S04]  /*196b0*/  SHF.R.S32.HI R13, RZ, 0x1f, R7 ;  /* 0x0000001fff0d7819 */ /* 0x000fc80000011407 */
        /* <DEDUP_REMOVED lines=11> */
.L_x_1267:
[----:B------:R-:W-:Y:S05]  /*19770*/  BSYNC B1 ;  /* 0x0000000000017941 */ /* 0x000fea0003800000 */
.L_x_1266:
[----:B------:R-:W3:Y:S01]  /*19780*/  @P2 LDC R11, c[0x0][0xbf0] ;  /* 0x0002fc00ff0b2b82 */ /* 0x000ee20000000800 */
[----:B------:R-:W-:Y:S01]  /*19790*/  ULDC.64 UR4, c[0x0][0xaa0] ;  /* 0x0002a80000047ab9 */ /* 0x000fe20000000a00 */
[----:B------:R-:W-:Y:S02]  /*197a0*/  IMAD R21, R21, 0x30, R2 ;  /* 0x0000003015157824 */ /* 0x000fe400078e0202 */
[----:B------:R-:W-:Y:S02]  /*197b0*/  IMAD R4, R12, UR4, RZ ;  /* 0x000000040c047c24 */ /* 0x000fe4000f8e02ff */
[----:B------:R-:W-:Y:S02]  /*197c0*/  IMAD.IADD R21, R28, 0x1, R21 ;  /* 0x000000011c157824 */ /* 0x000fe400078e0215 */
[C---:B--2---:R-:W-:Y:S02]  /*197d0*/  IMAD R7, R9.reuse, UR5, R4 ;  /* 0x0000000509077c24 */ /* 0x044fe4000f8e0204 */
[----:B------:R-:W-:Y:S01]  /*197e0*/  IMAD.WIDE.U32 R4, R9, UR4, RZ ;  /* 0x0000000409047c25 */ /* 0x000fe2000f8e00ff */
[----:B------:R-:W-:-:S03]  /*197f0*/  ULDC.64 UR4, c[0x0][0xae8] ;  /* 0x0002ba0000047ab9 */ /* 0x000fc60000000a00 */
[----:B------:R-:W-:Y:S02]  /*19800*/  IMAD R6, R14, UR4, RZ ;  /* 0x000000040e067c24 */ /* 0x000fe4000f8e02ff */
[----:B------:R-:W-:Y:S02]  /*19810*/  IMAD.IADD R5, R5, 0x1, R7 ;  /* 0x0000000105057824 */ /* 0x000fe400078e0207 */
[----:B------:R-:W-:Y:S02]  /*19820*/  IMAD R9, R29, UR5, R6 ;  /* 0x000000051d097c24 */ /* 0x000fe4000f8e0206 */
[----:B-1----:R-:W-:-:S04]  /*19830*/  @P2 IMAD.HI.U32 R6, R21, R26, RZ ;  /* 0x0000001a15062227 */ /* 0x002fc800078e00ff */
[----:B------:R-:W-:Y:S01]  /*19840*/  IMAD.WIDE.U32 R4, R29, UR4, R4 ;  /* 0x000000041d047c25 */ /* 0x000fe2000f8e0004 */
[----:B------:R-:W-:-:S03]  /*19850*/  ULDC.64 UR4, c[0x0][0xaf0] ;  /* 0x0002bc0000047ab9 */ /* 0x000fc60000000a00 */
[----:B------:R-:W-:Y:S01]  /*19860*/  IMAD.MOV.U32 R7, RZ, RZ, R21 ;  /* 0x000000ffff077224 */ /* 0x000fe200078e0015 */
[----:B---3--:R-:W-:Y:S01]  /*19870*/  @P2 SHF.R.U32.HI R7, RZ, R11, R6 ;  /* 0x0000000bff072219 */ /* 0x008fe20000011606 */
        /* <DEDUP_REMOVED lines=21> */
[----:B------:R-:W-:Y:S01]  /*199d0*/  IMAD R27, R8, R27, RZ ;  /* 0x0000001b081b7224 */ /* 0x000fe200078e02ff */
[----:B------:R-:W-:Y:S01]  /*199e0*/  ULDC UR4, c[0x0][0xac8] ;  /* 0x0002b20000047ab9 */ /* 0x000fe20000000800 */
[----:B------:R-:W-:Y:S01]  /*199f0*/  IMAD.IADD R24, R2, 0x1, R28 ;  /* 0x0000000102187824 */ /* 0x000fe200078e021c */
[----:B------:R-:W-:Y:S01]  /*19a00*/  LEA.HI.X R10, R4, UR5, R5, 0x1, P0 ;  /* 0x00000005040a7c11 */ /* 0x000fe200080f0c05 */
[----:B------:R-:W1:Y:S01]  /*19a10*/  SHFL.IDX PT, R8, R6, RZ, 0x181f ;  /* 0x00181fff06087589 */ /* 0x000e6200000e0000 */
[----:B------:R-:W-:Y:S01]  /*19a20*/  ISETP.GE.AND P0, PT, R3, UR4, PT ;  /* 0x0000000403007c0c */ /* 0x000fe2000bf06270 */
[C---:B------:R-:W-:Y:S02]  /*19a30*/  VIADD R2, R24.reuse, 0x30 ;  /* 0x0000003018027836 */ /* 0x040fe40000000000 */
[----:B------:R-:W2:Y:S01]  /*19a40*/  SHFL.IDX PT, R12, R6, 0x1, 0x181f ;  /* 0x00381f00060c7f89 */ /* 0x000ea200000e0000 */
[C---:B------:R-:W-:Y:S01]  /*19a50*/  VIADD R4, R24.reuse, 0x60 ;  /* 0x0000006018047836 */ /* 0x040fe20000000000 */
[CC--:B------:R-:W-:Y:S01]  /*19a60*/  ISETP.GE.OR P3, PT, R24.reuse, R27.reuse, P0 ;  /* 0x0000001b1800720c */ /* 0x0c0fe20000766670 */
[----:B------:R-:W-:Y:S01]  /*19a70*/  VIADD R5, R24, 0x90 ;  /* 0x0000009018057836 */ /* 0x000fe20000000000 */
[----:B------:R-:W3:Y:S01]  /*19a80*/  SHFL.IDX PT, R14, R6, 0x2, 0x181f ;  /* 0x00581f00060e7f89 */ /* 0x000ee200000e0000 */
[----:B------:R-:W-:-:S02]  /*19a90*/  ISETP.GE.OR P2, PT, R2, R27, P0 ;  /* 0x0000001b0200720c */ /* 0x000fc40000746670 */
[-C--:B------:R-:W-:Y:S01]  /*19aa0*/  ISETP.GE.OR P1, PT, R4, R27.reuse, P0 ;  /* 0x0000001b0400720c */ /* 0x080fe20000726670 */
[----:B------:R-:W4:Y:S01]  /*19ab0*/  SHFL.IDX PT, R7, R10, RZ, 0x181f ;  /* 0x00181fff0a077589 */ /* 0x000f2200000e0000 */
[----:B------:R-:W-:-:S03]  /*19ac0*/  ISETP.GE.OR P0, PT, R5, R27, P0 ;  /* 0x0000001b0500720c */ /* 0x000fc60000706670 */
[----:B------:R2:W5:Y:S04]  /*19ad0*/  SHFL.IDX PT, R20, R6, 0x3, 0x181f ;  /* 0x00781f0006147f89 */ /* 0x00056800000e0000 */
[----:B------:R-:W0:Y:S04]  /*19ae0*/  SHFL.IDX PT, R9, R10, 0x1, 0x181f ;  /* 0x00381f000a097f89 */ /* 0x000e2800000e0000 */
[----:B------:R-:W0:Y:S01]  /*19af0*/  SHFL.IDX PT, R11, R10, 0x2, 0x181f ;  /* 0x00581f000a0b7f89 */ /* 0x000e2200000e0000 */
[----:B-1----:R-:W-:-:S03]  /*19b00*/  @!P3 LEA R4, P6, R3, R8, 0x1 ;  /* 0x000000080304b211 */ /* 0x002fc600078c08ff */
[----:B------:R-:W1:Y:S01]  /*19b10*/  SHFL.IDX PT, R13, R10, 0x3, 0x181f ;  /* 0x00781f000a0d7f89 */ /* 0x000e6200000e0000 */
[C---:B--2---:R-:W-:Y:S02]  /*19b20*/  @!P2 LEA R6, P5, R3.reuse, R12, 0x1 ;  /* 0x0000000c0306a211 */ /* 0x044fe400078a08ff */
[C---:B---3--:R-:W-:Y:S02]  /*19b30*/  @!P1 LEA R8, P4, R3.reuse, R14, 0x1 ;  /* 0x0000000e03089211 */ /* 0x048fe400078808ff */
[C---:B----4-:R-:W-:Y:S02]  /*19b40*/  @!P3 LEA.HI.X R5, R3.reuse, R7, R0, 0x1, P6 ;  /* 0x000000070305b211 */ /* 0x050fe400030f0c00 */
[----:B-----5:R-:W-:-:S03]  /*19b50*/  @!P0 LEA R2, P6, R3, R20, 0x1 ;  /* 0x0000001403028211 */ /* 0x020fc600078c08ff */
[----:B------:R2:W-:Y:S01]  /*19b60*/  @!P3 ST.E.128 desc[UR40][R4.64], RZ ;  /* 0x000000ff0400b985 */ /* 0x0005e2000c101d28 */
[C-C-:B0-----:R-:W-:Y:S02]  /*19b70*/  @!P2 LEA.HI.X R7, R3.reuse, R9, R0.reuse, 0x1, P5 ;  /* 0x000000090307a211 */ /* 0x141fe400028f0c00 */
[----:B------:R-:W-:-:S03]  /*19b80*/  @!P1 LEA.HI.X R9, R3, R11, R0, 0x1, P4 ;  /* 0x0000000b03099211 */ /* 0x000fc600020f0c00 */
[----:B------:R2:W-:Y:S01]  /*19b90*/  @!P2 ST.E.128 desc[UR40][R6.64], RZ ;  /* 0x000000ff0600a985 */ /* 0x0005e2000c101d28 */
[----:B-1----:R-:W-:-:S03]  /*19ba0*/  @!P0 LEA.HI.X R3, R3, R13, R0, 0x1, P6 ;  /* 0x0000000d03038211 */ /* 0x002fc600030f0c00 */
[----:B------:R2:W-:Y:S04]  /*19bb0*/  @!P1 ST.E.128 desc[UR40][R8.64], RZ ;  /* 0x000000ff08009985 */ /* 0x0005e8000c101d28 */
[----:B------:R2:W-:Y:S02]  /*19bc0*/  @!P0 ST.E.128 desc[UR40][R2.64], RZ ;  /* 0x000000ff02008985 */ /* 0x0005e4000c101d28 */
.L_x_1264:
[----:B------:R-:W-:Y:S05]  /*19bd0*/  BSYNC B0 ;  /* 0x0000000000007941 */ /* 0x000fea0003800000 */
.L_x_1261:
[----:B------:R-:W4:Y:S01]  /*19be0*/  LDL R0, [R1+0x2c] ;  /* 0x00002c0001007983 */ /* 0x000f220000100800 */
[----:B------:R-:W-:Y:S02]  /*19bf0*/  ULDC UR4, c[0x0][0xc3c] ;  /* 0x00030f0000047ab9 */ /* 0x000fe40000000800 */
[----:B----4-:R-:W-:-:S13]  /*19c00*/  ISETP.GE.AND P0, PT, R0, UR4, PT ;  /* 0x0000000400007c0c */ /* 0x010fda000bf06270 */
[----:B------:R-:W-:Y:S05]  /*19c10*/  @!P0 BRA `(.L_x_1268) ;  /* 0xfffffe7000d48947 */ /* 0x000fea000383ffff */
[----:B------:R-:W-:Y:S05]  /*19c20*/  BRA `(.L_x_1093) ;  /* 0x0000006400247947 */ /* 0x000fea0003800000 */
.L_x_1091:
[----:B------:R-:W-:-:S08]  /*19c30*/  NOP ;  /* 0x0000000000007918 */ /* 0x000fd00000000000 */
[----:B0-----:R-:W0:-:S00]  /*19c40*/  USETMAXREG.DEALLOC.CTAPOOL 0x20 ;  /* 0x00000020000079c8 */ /* 0x001e0000080e0500 */
        /* <DEDUP_REMOVED lines=11> */
[----:B------:R-:W0:Y:S01]  /*19d00*/  LDS.128 R16, [UR4+0x132d0] ;  /* 0x0132d004ff107984 */ /* 0x000e220008000c00 */
[----:B------:R-:W-:Y:S06]  /*19d10*/  BAR.ARV 0x4, 0x200 ;  /* 0x0108000000007b1d */ /* 0x000fec0000002000 */
[----:B------:R-:W-:Y:S05]  /*19d20*/  BRA `(.L_x_1270) ;  /* 0x0000000800887947 */ /* 0x000fea0003800000 */
.L_x_1269:
[----:B------:R-:W0:Y:S01]  /*19d30*/  S2R R2, SR_TID.X ;  /* 0x0000000000027919 */ /* 0x000e220000002100 */
        /* <DEDUP_REMOVED lines=41> */
.L_x_1275:
        /* <DEDUP_REMOVED lines=12> */
.L_x_1274:
[----:B------:R-:W-:Y:S05]  /*1a090*/  BSYNC B0 ;  /* 0x0000000000007941 */ /* 0x000fea0003800000 */
.L_x_1273:
        /* <DEDUP_REMOVED lines=20> */
[----:B------:R-:W-:Y:S02]  /*1a1e0*/  IMAD.MOV.U32 R6, RZ, RZ, R9 ;  /* 0x000000ffff067224 */ /* 0x000fe400078e0009 */
[----:B------:R-:W-:-:S07]  /*1a1f0*/  IMAD.MOV.U32 R9, RZ, RZ, R3 ;  /* 0x000000ffff097224 */ /* 0x000fce00078e0003 */
.L_x_1271:
[----:B------:R-:W-:-:S04]  /*1a200*/  IMAD.IADD R9, R4, 0x1, -R9 ;  /* 0x0000000104097824 */ /* 0x000fc800078e0a09 */
[----:B------:R-:W-:-:S05]  /*1a210*/  IMAD R2, R6, UR5, R9 ;  /* 0x0000000506027c24 */ /* 0x000fca000f8e0209 */
[----:B------:R-:W-:Y:S02]  /*1a220*/  ISETP.GT.AND P0, PT, R2, UR6, PT ;  /* 0x0000000602007c0c */ /* 0x000fe4000bf04270 */
[----:B------:R-:W0:Y:S11]  /*1a230*/  LDC.64 R2, c[0x0][0xc90] ;  /* 0x00032400ff027b82 */ /* 0x000e360000000a00 */
[----:B------:R-:W-:-:S04]  /*1a240*/  VOTE.ANY R10, PT, !P0 ;  /* 0x00000000000a7806 */ /* 0x000fc800040e0100 */
[----:B------:R-:W1:Y:S02]  /*1a250*/  POPC R13, R10 ;  /* 0x0000000a000d7309 */ /* 0x000e640000000000 */
[----:B-1----:R-:W-:-:S04]  /*1a260*/  VIADD R19, R13, UR4 ;  /* 0x000000040d137c36 */ /* 0x002fc80008000000 */
[----:B0-----:R-:W-:-:S05]  /*1a270*/  IMAD.WIDE R2, R19, 0x4, R2 ;  /* 0x0000000413027825 */ /* 0x001fca00078e0202 */
[----:B------:R-:W2:Y:S01]  /*1a280*/  LDG.E R7, desc[UR40][R2.64] ;  /* 0x0000002802077981 */ /* 0x000ea2000c1e1900 */
[----:B------:R-:W-:-:S03]  /*1a290*/  ISETP.NE.AND P0, PT, R10, RZ, PT ;  /* 0x000000ff0a00720c */ /* 0x000fc60003f05270 */
        /* <DEDUP_REMOVED lines=9> */
[----:B------:R-:W-:-:S05]  /*1a330*/  VIADD R11, R13, 0xffffffff ;  /* 0xffffffff0d0b7836 */ /* 0x000fca0000000000 */
[----:B------:R0:W1:Y:S02]  /*1a340*/  SHFL.IDX PT, R16, R6, R11, 0x1f ;  /* 0x00001f0b06107589 */ /* 0x00006400000e0000 */
.L_x_1276:
[----:B-1----:R-:W-:Y:S01]  /*1a350*/  IMAD R16, R16, UR5, R9 ;  /* 0x0000000510107c24 */ /* 0x002fe2000f8e0209 */
[----:B0-----:R-:W-:Y:S01]  /*1a360*/  IABS R6, R4 ;  /* 0x0000000400067213 */ /* 0x001fe20000000000 */
[----:B------:R-:W-:Y:S02]  /*1a370*/  IMAD R11, R15, R8, RZ ;  /* 0x000000080f0b7224 */ /* 0x000fe400078e02ff */
[----:B------:R-:W-:Y:S01]  /*1a380*/  IMAD.MOV.U32 R2, RZ, RZ, RZ ;  /* 0x000000ffff027224 */ /* 0x000fe200078e00ff */
[----:B------:R-:W-:Y:S01]  /*1a390*/  IADD3 R9, -R16, UR6, RZ ;  /* 0x0000000610097c10 */ /* 0x000fe2000fffe1ff */
[----:B------:R-:W-:Y:S02]  /*1a3a0*/  IMAD.MOV R6, RZ, RZ, -R6 ;  /* 0x000000ffff067224 */ /* 0x000fe400078e0a06 */
[----:B------:R-:W-:Y:S01]  /*1a3b0*/  IMAD.HI.U32 R2, R3, R11, R2 ;  /* 0x0000000b03027227 */ /* 0x000fe200078e0002 */
[----:B------:R-:W-:-:S05]  /*1a3c0*/  IABS R3, R9 ;  /* 0x0000000900037213 */ /* 0x000fca0000000000 */
        /* <DEDUP_REMOVED lines=15> */
[----:B------:R-:W-:Y:S02]  /*1a4c0*/  IMAD R4, R4, R2, R9 ;  /* 0x0000000204047224 */ /* 0x000fe400078e0209 */
[----:B------:R-:W-:Y:S01]  /*1a4d0*/  IMAD.MOV.U32 R2, RZ, RZ, RZ ;  /* 0x000000ffff027224 */ /* 0x000fe200078e00ff */
[----:B------:R-:W-:-:S04]  /*1a4e0*/  VIADDMNMX R7, R8, UR5, R7, PT ;  /* 0x0000000508077c46 */ /* 0x000fc8000b800107 */
[----:B------:R-:W-:-:S04]  /*1a4f0*/  IABS R8, R7 ;  /* 0x0000000700087213 */ /* 0x000fc80000000000 */
[----:B------:R-:W0:Y:S08]  /*1a500*/  I2F.RP R10, R8 ;  /* 0x00000008000a7306 */ /* 0x000e300000209400 */
[----:B0-----:R-:W0:Y:S02]  /*1a510*/  MUFU.RCP R10, R10 ;  /* 0x0000000a000a7308 */ /* 0x001e240000001000 */
[----:B0-----:R-:W-:Y:S01]  /*1a520*/  VIADD R3, R10, 0xffffffe ;  /* 0x0ffffffe0a037836 */ /* 0x001fe20000000000 */
[----:B------:R-:W-:-:S05]  /*1a530*/  IABS R10, R7 ;  /* 0x00000007000a7213 */ /* 0x000fca0000000000 */
[----:B------:R-:W0:Y:S02]  /*1a540*/  F2I.FTZ.U32.TRUNC.NTZ R3, R3 ;  /* 0x0000000300037305 */ /* 0x000e24000021f000 */
[----:B0-----:R-:W-:-:S04]  /*1a550*/  IMAD.MOV R11, RZ, RZ, -R3 ;  /* 0x000000ffff0b7224 */ /* 0x001fc800078e0a03 */
[----:B------:R-:W-:-:S04]  /*1a560*/  IMAD R9, R11, R8, RZ ;  /* 0x000000080b097224 */ /* 0x000fc800078e02ff */
[----:B------:R-:W-:Y:S01]  /*1a570*/  IMAD.HI.U32 R2, R3, R9, R2 ;  /* 0x0000000903027227 */ /* 0x000fe200078e0002 */
[----:B------:R-:W-:-:S03]  /*1a580*/  IABS R9, R4 ;  /* 0x0000000400097213 */ /* 0x000fc60000000000 */
[----:B------:R-:W-:Y:S02]  /*1a590*/  IMAD.MOV R3, RZ, RZ, -R10 ;  /* 0x000000ffff037224 */ /* 0x000fe400078e0a0a */
        /* <DEDUP_REMOVED lines=8> */
[----:B------:R-:W-:Y:S01]  /*1a620*/  ISETP.GE.AND P2, PT, R3, RZ, PT ;  /* 0x000000ff0300720c */ /* 0x000fe20003f46270 */
[----:B------:R-:W-:-:S06]  /*1a630*/  IMAD.IADD R3, R4, 0x1, R6 ;  /* 0x0000000104037824 */ /* 0x000fcc00078e0206 */
[----:B------:R-:W-:-:S06]  /*1a640*/  @P0 VIADD R2, R2, 0x1 ;  /* 0x0000000102020836 */ /* 0x000fcc0000000000 */
[----:B------:R-:W-:Y:S01]  /*1a650*/  @!P2 IMAD.MOV R2, RZ, RZ, -R2 ;  /* 0x000000ffff02a224 */ /* 0x000fe200078e0a02 */
[----:B------:R-:W-:Y:S01]  /*1a660*/  @!P1 LOP3.LUT R2, RZ, R7, RZ, 0x33, !PT ;  /* 0x00000007ff029212 */ /* 0x000fe200078e33ff */
[----:B------:R-:W-:-:S03]  /*1a670*/  IMAD.MOV R7, RZ, RZ, -R7 ;  /* 0x000000ffff077224 */ /* 0x000fc600078e0a07 */
[----:B------:R-:W-:Y:S01]  /*1a680*/  LOP3.LUT R17, RZ, R2, RZ, 0x33, !PT ;  /* 0x00000002ff117212 */ /* 0x000fe200078e33ff */
[----:B------:R-:W-:-:S04]  /*1a690*/  IMAD R18, R2, R7, R3 ;  /* 0x0000000702127224 */ /* 0x000fc800078e0203 */
[----:B------:R-:W-:Y:S01]  /*1a6a0*/  IMAD.IADD R17, R0, 0x1, R17 ;  /* 0x0000000100117824 */ /* 0x000fe200078e0211 */
[----:B------:R-:W-:Y:S06]  /*1a6b0*/  BRA `(.L_x_1277) ;  /* 0x00000000000c7947 */ /* 0x000fec0003800000 */
.L_x_1272:
[----:B------:R-:W-:Y:S02]  /*1a6c0*/  IMAD.MOV.U32 R17, RZ, RZ, RZ ;  /* 0x000000ffff117224 */ /* 0x000fe400078e00ff */
[----:B------:R-:W-:Y:S02]  /*1a6d0*/  IMAD.U32 R16, RZ, RZ, UR6 ;  /* 0x00000006ff107e24 */ /* 0x000fe4000f8e00ff */
[----:B------:R-:W-:-:S07]  /*1a6e0*/  IMAD.MOV.U32 R18, RZ, RZ, RZ ;  /* 0x000000ffff127224 */ /* 0x000fce00078e00ff */
.L_x_1277:
[----:B------:R-:W-:-:S13]  /*1a6f0*/  ISETP.NE.AND P0, PT, R5, RZ, PT ;  /* 0x000000ff0500720c */ /* 0x000fda0003f05270 */
[----:B------:R-:W0:Y:S01]  /*1a700*/  @!P0 S2R R3, SR_CgaCtaId ;  /* 0x0000000000038919 */ /* 0x000e220000008800 */
[----:B------:R-:W-:-:S04]  /*1a710*/  @!P0 MOV R0, 0x400 ;  /* 0x0000040000008802 */ /* 0x000fc80000000f00 */
[----:B0-----:R-:W-:-:S05]  /*1a720*/  @!P0 LEA R0, R3, R0, 0x18 ;  /* 0x0000000003008211 */ /* 0x001fca00078ec0ff */
[----:B------:R1:W-:Y:S01]  /*1a730*/  @!P0 STS.128 [R0+0x132d0], R16 ;  /* 0x0132d01000008388 */ /* 0x0003e20000000c00 */
[----:B------:R-:W-:Y:S06]  /*1a740*/  BAR.ARV 0x5, 0x200 ;  /* 0x0148000000007b1d */ /* 0x000fec0000002000 */
.L_x_1270:
[----:B------:R2:W-:Y:S01]  /*1a750*/  STL [R1+0x3c], RZ ;  /* 0x00003cff01007387 */ /* 0x0005e20000100800 */
[----:B------:R-:W-:Y:S01]  /*1a760*/  ULDC UR4, c[0x0][0xc3c] ;  /* 0x00030f0000047ab9 */ /* 0x000fe20000000800 */
[----:B------:R-:W-:Y:S01]  /*1a770*/  IMAD.MOV.U32 R26, RZ, RZ, 0x1 ;  /* 0x00000001ff1a7424 */ /* 0x000fe200078e00ff */
[----:B0-----:R-:W-:Y:S01]  /*1a780*/  ISETP.GE.AND P0, PT, R19, UR4, PT ;  /* 0x0000000413007c0c */ /* 0x001fe2000bf06270 */
[----:B------:R-:W-:-:S12]  /*1a790*/  IMAD.MOV.U32 R24, RZ, RZ, RZ ;  /* 0x000000ffff187224 */ /* 0x000fd800078e00ff */
[----:B--2---:R-:W-:Y:S05]  /*1a7a0*/  @P0 BRA `(.L_x_1278) ;  /* 0x00000054004c0947 */ /* 0x004fea0003800000 */
[----:B------:R-:W2:Y:S01]  /*1a7b0*/  LDL R10, [R1+0x34] ;  /* 0x00003400010a7983 */ /* 0x000ea20000100800 */
[----:B------:R-:W0:Y:S01]  /*1a7c0*/  S2R R12, SR_TID.X ;  /* 0x00000000000c7919 */ /* 0x000e220000002100 */
[----:B------:R-:W3:Y:S01]  /*1a7d0*/  S2UR UR5, SR_CgaCtaId ;  /* 0x00000000000579c3 */ /* 0x000ee20000008800 */
[----:B------:R-:W-:Y:S01]  /*1a7e0*/  UMOV UR4, 0x400 ;  /* 0x0000040000047882 */ /* 0x000fe20000000000 */
[C---:B0-----:R-:W-:Y:S01]  /*1a7f0*/  IMAD.SHL.U32 R3, R12.reuse, 0x40, RZ ;  /* 0x000000400c037824 */ /* 0x041fe200078e00ff */
[C---:B------:R-:W-:Y:S01]  /*1a800*/  LOP3.LUT R11, R12.reuse, 0x7f, RZ, 0xc0, !PT ;  /* 0x0000007f0c0b7812 */ /* 0x040fe200078ec0ff */
[C---:B------:R-:W-:Y:S01]  /*1a810*/  IMAD.SHL.U32 R2, R12.reuse, 0x10, RZ ;  /* 0x000000100c027824 */ /* 0x040fe200078e00ff */
[----:B------:R-:W-:Y:S02]  /*1a820*/  SHF.R.U32.HI R5, RZ, 0x1, R12 ;  /* 0x00000001ff057819 */ /* 0x000fe4000001160c */
[----:B------:R-:W-:Y:S01]  /*1a830*/  LOP3.LUT R4, R3, 0x180, RZ, 0xc0, !PT ;  /* 0x0000018003047812 */ /* 0x000fe200078ec0ff */
[----:B-1----:R-:W-:-:S02]  /*1a840*/  IMAD.SHL.U32 R0, R12, 0x20, RZ ;  /* 0x000000200c007824 */ /* 0x002fc400078e00ff */
        /* <DEDUP_REMOVED lines=12> */
[----:B---3--:R-:W-:Y:S01]  /*1a910*/  ULEA UR4, UR5, UR4, 0x18 ;  /* 0x0000000405047291 */ /* 0x008fe2000f8ec03f */
[----:B------:R-:W-:Y:S02]  /*1a920*/  LOP3.LUT R6, R6, 0x10, R9, 0x78, !PT ;  /* 0x0000001006067812 */ /* 0x000fe400078e7809 */
[----:B------:R-:W-:Y:S02]  /*1a930*/  LOP3.LUT R5, R5, 0x100, R0, 0xf8, !PT ;  /* 0x0000010005057812 */ /* 0x000fe400078ef800 */
[----:B------:R-:W-:Y:S02]  /*1a940*/  LOP3.LUT R3, R4, 0x640, R3, 0xf8, !PT ;  /* 0x0000064004037812 */ /* 0x000fe400078ef803 */
[----:B------:R-:W-:-:S02]  /*1a950*/  LOP3.LUT R7, R7, 0x40, R2, 0xf8, !PT ;  /* 0x0000004007077812 */ /* 0x000fc400078ef802 */
[----:B------:R-:W-:Y:S01]  /*1a960*/  LOP3.LUT R2, R5, R6, RZ, 0xfc, !PT ;  /* 0x0000000605027212 */ /* 0x000fe200078efcff */
[----:B------:R0:W-:Y:S01]  /*1a970*/  STL [R1+0xc], R3 ;  /* 0x00000c0301007387 */ /* 0x0001e20000100800 */
[----:B------:R-:W-:Y:S01]  /*1a980*/  LOP3.LUT R8, R7, R8, RZ, 0xfc, !PT ;  /* 0x0000000807087212 */ /* 0x000fe200078efcff */
[----:B------:R-:W-:Y:S02]  /*1a990*/  IMAD.U32 R23, RZ, RZ, UR4 ;  /* 0x00000004ff177e24 */ /* 0x000fe4000f8e00ff */
        /* <DEDUP_REMOVED lines=10> */
[C---:B--2---:R-:W-:Y:S02]  /*1aa40*/  LOP3.LUT R4, R10.reuse, 0x1, RZ, 0xfc, !PT ;  /* 0x000000010a047812 */ /* 0x044fe400078efcff */
[----:B------:R-:W-:-:S03]  /*1aa50*/  LOP3.LUT R0, R10, 0x2, RZ, 0xfc, !PT ;  /* 0x000000020a007812 */ /* 0x000fc600078efcff */
[----:B------:R0:W-:Y:S04]  /*1aa60*/  STL [R1+0x48], R4 ;  /* 0x0000480401007387 */ /* 0x0001e80000100800 */
[----:B------:R0:W-:Y:S04]  /*1aa70*/  STL [R1+0x30], R2 ;  /* 0x0000300201007387 */ /* 0x0001e80000100800 */
[----:B------:R0:W-:Y:S04]  /*1aa80*/  STL [R1+0x1c], R0 ;  /* 0x00001c0001007387 */ /* 0x0001e80000100800 */
[----:B------:R0:W-:Y:S02]  /*1aa90*/  STL [R1+0x3c], RZ ;  /* 0x00003cff01007387 */ /* 0x0001e40000100800 */
.L_x_1396:
[----:B------:R-:W-:Y:S05]  /*1aaa0*/  YIELD ;  /* 0x0000000000007946 */ /* 0x000fea0003800000 */
[----:B------:R-:W-:Y:S01]  /*1aab0*/  ULDC.64 UR4, c[0x0][0xa28] ;  /* 0x00028a0000047ab9 */ /* 0x000fe20000000a00 */
[----:B------:R-:W-:Y:S02]  /*1aac0*/  CS2R R6, SRZ ;  /* 0x0000000000067805 */ /* 0x000fe4000001ff00 */
[----:B------:R-:W-:Y:S01]  /*1aad0*/  ISETP.NE.U32.AND P0, PT, RZ, UR4, PT ;  /* 0x00000004ff007c0c */ /* 0x000fe2000bf05070 */
[----:B01----:R-:W1:Y:S01]  /*1aae0*/  LDC.64 R8, c[0x0][0xa00] ;  /* 0x00028000ff087b82 */ /* 0x003e620000000a00 */
[----:B------:R-:W-:Y:S01]  /*1aaf0*/  ULDC.64 UR6, c[0x0][0xa08] ;  /* 0x0002820000067ab9 */ /* 0x000fe20000000a00 */
[----:B------:R-:W-:Y:S01]  /*1ab00*/  ULDC.64 UR8, c[0x0][0xa10] ;  /* 0x0002840000087ab9 */ /* 0x000fe20000000a00 */
[----:B------:R-:W-:Y:S01]  /*1ab10*/  ISETP.NE.AND.EX P0, PT, RZ, UR5, PT, P0 ;  /* 0x00000005ff007c0c */ /* 0x000fe2000bf05300 */
[----:B------:R-:W-:-:S04]  /*1ab20*/  ULDC.64 UR4, c[0x0][0xa18] ;  /* 0x0002860000047ab9 */ /* 0x000fc80000000a00 */
[----:B0-----:R-:W0:Y:S08]  /*1ab30*/  LDC.64 R4, c[0x0][0xa08] ;  /* 0x00028200ff047b82 */ /* 0x001e300000000a00 */
[----:B------:R-:W2:Y:S02]  /*1ab40*/  @P0 LDC.64 R2, c[0x0][0xa28] ;  /* 0x00028a00ff020b82 */ /* 0x000ea40000000a00 */
[----:B--2---:R-:W-:-:S05]  /*1ab50*/  @P0 IMAD.WIDE R2, R19, 0x4, R2 ;  /* 0x0000000413020825 */ /* 0x004fca00078e0202 */
[----:B------:R2:W5:Y:S01]  /*1ab60*/  @P0 LDG.E R7, desc[UR40][R2.64] ;  /* 0x0000002802070981 */ /* 0x000562000c1e1900 */
[----:B------:R-:W-:Y:S01]  /*1ab70*/  ISETP.NE.U32.AND P0, PT, RZ, UR4, PT ;  /* 0x00000004ff007c0c */ /* 0x000fe2000bf05070 */
[----:B-1----:R-:W-:Y:S01]  /*1ab80*/  IMAD.WIDE R8, R19, 0x4, R8 ;  /* 0x0000000413087825 */ /* 0x002fe200078e0208 */
[----:B------:R-:W-:Y:S02]  /*1ab90*/  ISETP.NE.U32.AND P2, PT, RZ, UR6, PT ;  /* 0x00000006ff007c0c */ /* 0x000fe4000bf45070 */
[----:B------:R-:W-:Y:S01]  /*1aba0*/  ISETP.NE.AND.EX P0, PT, RZ, UR5, PT, P0 ;  /* 0x00000005ff007c0c */ /* 0x000fe2000bf05300 */
[----:B------:R-:W-:Y:S01]  /*1abb0*/  ULDC.64 UR4, c[0x0][0xa00] ;  /* 0x0002800000047ab9 */ /* 0x000fe20000000a00 */
[----:B------:R-:W-:Y:S01]  /*1abc0*/  ISETP.NE.U32.AND P4, PT, RZ, UR8, PT ;  /* 0x00000008ff007c0c */ /* 0x000fe2000bf85070 */
[----:B------:R-:W-:Y:S01]  /*1abd0*/  IMAD.MOV.U32 R11, RZ, RZ, RZ ;  /* 0x000000ffff0b7224 */ /* 0x000fe200078e00ff */
[----:B------:R-:W-:Y:S01]  /*1abe0*/  ISETP.NE.U32.AND P1, PT, RZ, UR4, PT ;  /* 0x00000004ff007c0c */ /* 0x000fe2000bf25070 */
[----:B--2---:R-:W1:Y:S01]  /*1abf0*/  LDC.64 R2, c[0x0][0xa10] ;  /* 0x00028400ff027b82 */ /* 0x004e620000000a00 */
[----:B------:R-:W-:-:S02]  /*1ac00*/  IMAD.MOV.U32 R0, RZ, RZ, RZ ;  /* 0x000000ffff007224 */ /* 0x000fc400078e00ff */
[----:B------:R-:W-:Y:S01]  /*1ac10*/  ISETP.NE.AND.EX P3, PT, RZ, UR5, PT, P1 ;  /* 0x00000005ff007c0c */ /* 0x000fe2000bf65310 */
[----:B0-----:R-:W-:-:S04]  /*1ac20*/  IMAD.WIDE R4, R19, 0x4, R4 ;  /* 0x0000000413047825 */ /* 0x001fc800078e0204 */
[----:B------:R-:W0:Y:S01]  /*1ac30*/  @P0 LDC.64 R12, c[0x0][0xa18] ;  /* 0x00028600ff0c0b82 */ /* 0x000e220000000a00 */
[----:B------:R-:W-:Y:S01]  /*1ac40*/  ULDC UR4, c[0x0][0x288] ;  /* 0x0000a20000047ab9 */ /* 0x000fe20000000800 */
[----:B------:R-:W-:Y:S02]  /*1ac50*/  ISETP.NE.AND.EX P1, PT, RZ, UR7, PT, P2 ;  /* 0x00000007ff007c0c */ /* 0x000fe4000bf25320 */
[----:B------:R-:W-:-:S04]  /*1ac60*/  ISETP.NE.AND.EX P2, PT, RZ, UR9, PT, P4 ;  /* 0x00000009ff007c0c */ /* 0x000fc8000bf45340 */
[----:B------:R-:W2:Y:S07]  /*1ac70*/  @P3 LDG.E R6, desc[UR40][R8.64] ;  /* 0x0000002808063981 */ /* 0x000eae000c1e1900 */
[----:B------:R3:W5:Y:S01]  /*1ac80*/  @P1 LDG.E R11, desc[UR40][R4.64] ;  /* 0x00000028040b1981 */ /* 0x000762000c1e1900 */
[----:B-1----:R-:W-:-:S05]  /*1ac90*/  IMAD.WIDE R2, R19, 0x4, R2 ;  /* 0x0000000413027825 */ /* 0x002fca00078e0202 */
[----:B------:R3:W5:Y:S01]  /*1aca0*/  @P2 LDG.E R0, desc[UR40][R2.64] ;  /* 0x0000002802002981 */ /* 0x000762000c1e1900 */
[----:B0-----:R-:W-:-:S03]  /*1acb0*/  @P0 IMAD.WIDE R12, R19, 0x4, R12 ;  /* 0x00000004130c0825 */ /* 0x001fc600078e020c */
[----:B--2---:R0:W-:Y:S02]  /*1acc0*/  STL [R1+0x18], R6 ;  /* 0x0000180601007387 */ /* 0x0041e40000100800 */
[----:B0-----:R-:W-:Y:S01]  /*1acd0*/  IMAD.U32 R6, RZ, RZ, UR4 ;  /* 0x00000004ff067e24 */ /* 0x001fe2000f8e00ff */
[----:B------:R-:W-:-:S05]  /*1ace0*/  ULDC.64 UR4, c[0x0][0x418] ;  /* 0x0001060000047ab9 */ /* 0x000fca0000000a00 */
[----:B------:R-:W2:Y:S01]  /*1acf0*/  @P0 LDG.E R6, desc[UR40][R12.64] ;  /* 0x000000280c060981 */ /* 0x000ea2000c1e1900 */
[----:B------:R-:W-:-:S03]  /*1ad00*/  UISETP.NE.U32.AND UP0, UPT, UR4, URZ, UPT ;  /* 0x0000003f0400728c */ /* 0x000fc6000bf05070 */
[----:B------:R-:W-:Y:S01]  /*1ad10*/  ULDC UR4, c[0x0][0x424] ;  /* 0x0001090000047ab9 */ /* 0x000fe20000000800 */
[----:B------:R-:W-:-:S03]  /*1ad20*/  UISETP.NE.AND.EX UP0, UPT, UR5, URZ, UPT, UP0 ;  /* 0x0000003f0500728c */ /* 0x000fc6000bf05300 */
[----:B------:R-:W-:Y:S01]  /*1ad30*/  ULDC UR5, c[0x0][0x2f0] ;  /* 0x0000bc0000057ab9 */ /* 0x000fe20000000800 */
[----:B------:R-:W-:-:S04]  /*1ad40*/  USEL UR4, UR4, 0x1, UP0 ;  /* 0x0000000104047887 */ /* 0x000fc80008000000 */
[----:B------:R-:W-:-:S03]  /*1ad50*/  UIMAD UR4, UR4, UR5, URZ ;  /* 0x00000005040472a4 */ /* 0x000fc6000f8e023f */
[----:B------:R-:W-:-:S03]  /*1ad60*/  ULDC UR5, c[0x0][0x348] ;  /* 0x0000d20000057ab9 */ /* 0x000fc60000000800 */
[----:B------:R-:W-:Y:S01]  /*1ad70*/  IMAD.U32 R10, RZ, RZ, UR4 ;  /* 0x00000004ff0a7e24 */ /* 0x000fe2000f8e00ff */
[----:B--2---:R0:W-:Y:S01]  /*1ad80*/  STL [R1+0x14], R6 ;  /* 0x0000140601007387 */ /* 0x0041e20000100800 */
[----:B------:R-:W-:Y:S02]  /*1ad90*/  IMAD.MOV.U32 R13, RZ, RZ, R6 ;  /* 0x000000ffff0d7224 */ /* 0x000fe400078e0006 */
[----:B0-----:R-:W-:Y:S01]  /*1ada0*/  IMAD.U32 R6, RZ, RZ, UR5 ;  /* 0x00000005ff067e24 */ /* 0x001fe2000f8e00ff */
[----:B---3--:R-:W-:Y:S06]  /*1adb0*/  @P0 BRA `(.L_x_1279) ;  /* 0x0000000000140947 */ /* 0x008fec0003800000 */
[----:B------:R-:W-:Y:S05]  /*1adc0*/  @!P3 BRA `(.L_x_1279) ;  /* 0x000000000010b947 */ /* 0x000fea0003800000 */
[----:B------:R-:W2:Y:S04]  /*1add0*/  LDG.E R12, desc[UR40][R8.64] ;  /* 0x00000028080c7981 */ /* 0x000ea8000c1e1900 */
[----:B------:R-:W2:Y:S02]  /*1ade0*/  LDG.E R8, desc[UR40][R8.64+0x4] ;  /* 0x0000042808087981 */ /* 0x000ea4000c1e1900 */
[----:B--2---:R-:W-:-:S05]  /*1adf0*/  IMAD.IADD R13, R8, 0x1, -R12 ;  /* 0x00000001080d7824 */ /* 0x004fca00078e0a0c */
[----:B------:R0:W-:Y:S02]  /*1ae00*/  STL [R1+0x14], R13 ;  /* 0x0000140d01007387 */ /* 0x0001e40000100800 */
.L_x_1279:
[----:B-----5:R-:W-:Y:S01]  /*1ae10*/  IMAD.IADD R8, R11, 0x1, R7 ;  /* 0x000000010b087824 */ /* 0x020fe200078e0207 */
[----:B------:R-:W-:Y:S02]  /*1ae20*/  ULDC.64 UR4, c[0x0][0xa20] ;  /* 0x0002880000047ab9 */ /* 0x000fe40000000a00 */
[----:B------:R-:W-:Y:S02]  /*1ae30*/  ISETP.NE.U32.AND P0, PT, RZ, UR4, PT ;  /* 0x00000004ff007c0c */ /* 0x000fe4000bf05070 */
[----:B------:R1:W-:Y:S02]  /*1ae40*/  STL [R1+0x4], R8 ;  /* 0x0000040801007387 */ /* 0x0003e40000100800 */
[----:B------:R-:W-:-:S13]  /*1ae50*/  ISETP.NE.AND.EX P0, PT, RZ, UR5, PT, P0 ;  /* 0x00000005ff007c0c */ /* 0x000fda000bf05300 */
[----:B-1----:R-:W-:Y:S05]  /*1ae60*/  @!P0 BRA `(.L_x_1280) ;  /* 0x0000000000108947 */ /* 0x002fea0003800000 */
[----:B------:R-:W1:Y:S02]  /*1ae70*/  LDC.64 R10, c[0x0][0xa20] ;  /* 0x00028800ff0a7b82 */ /* 0x000e640000000a00 */
[----:B-1----:R-:W-:-:S06]  /*1ae80*/  IMAD.WIDE R10, R19, 0x4, R10 ;  /* 0x00000004130a7825 */ /* 0x002fcc00078e020a */
[----:B------:R1:W5:Y:S01]  /*1ae90*/  LDG.E R10, desc[UR40][R10.64] ;  /* 0x000000280a0a7981 */ /* 0x000362000c1e1900 */
[----:B------:R-:W-:Y:S05]  /*1aea0*/  BRA `(.L_x_1281) ;  /* 0x0000000000107947 */ /* 0x000fea0003800000 */
.L_x_1280:
[----:B------:R-:W-:Y:S05]  /*1aeb0*/  @!P1 BRA `(.L_x_1281) ;  /* 0x00000000000c9947 */ /* 0x000fea0003800000 */
[----:B------:R-:W2:Y:S04]  /*1aec0*/  LDG.E R10, desc[UR40][R4.64] ;  /* 0x00000028040a7981 */ /* 0x000ea8000c1e1900 */
[----:B------:R-:W2:Y:S02]  /*1aed0*/  LDG.E R4, desc[UR40][R4.64+0x4] ;  /* 0x0000042804047981 */ /* 0x000ea4000c1e1900 */
[----:B--2---:R-:W-:-:S07]  /*1aee0*/  IMAD.IADD R10, R4, 0x1, -R10 ;  /* 0x00000001040a7824 */ /* 0x004fce00078e0a0a */
.L_x_1281:
[----:B------:R-:W2:Y:S04]  /*1aef0*/  @P2 LDG.E R4, desc[UR40][R2.64] ;  /* 0x0000002802042981 */ /* 0x000ea8000c1e1900 */
[----:B------:R3:W2:Y:S01]  /*1af00*/  @P2 LDG.E R5, desc[UR40][R2.64+0x4] ;  /* 0x0000042802052981 */ /* 0x0006a2000c1e1900 */
[----:B-----5:R-:W-:Y:S02]  /*1af10*/  IMAD.IADD R7, R10, 0x1, -R7 ;  /* 0x000000010a077824 */ /* 0x020fe400078e0a07 */
[----:B-1----:R-:W-:-:S04]  /*1af20*/  IMAD R11, R17, 0xc0, RZ ;  /* 0x000000c0110b7824 */ /* 0x002fc800078e02ff */
[----:B------:R-:W-:Y:S01]  /*1af30*/  VIADD R9, R11, 0xbf ;  /* 0x000000bf0b097836 */ /* 0x000fe20000000000 */
[----:B------:R1:W-:Y:S01]  /*1af40*/  STL [R1+0x10], R11 ;  /* 0x0000100b01007387 */ /* 0x0003e20000100800 */
[----:B---3--:R-:W3:Y:S02]  /*1af50*/  LDC R2, c[0x0][0x448] ;  /* 0x00011200ff027b82 */ /* 0x008ee40000000800 */
[----:B---3--:R-:W-:-:S13]  /*1af60*/  ISETP.NE.AND P1, PT, R2, 0x1, PT ;  /* 0x000000010200780c */ /* 0x008fda0003f25270 */
[----:B------:R-:W3:Y:S08]  /*1af70*/  @P1 LDC R2, c[0x0][0x44c] ;  /* 0x00011300ff021b82 */ /* 0x000ef00000000800 */
[----:B------:R-:W4:Y:S01]  /*1af80*/  @P1 LDC R3, c[0x0][0x450] ;  /* 0x00011400ff031b82 */ /* 0x000f220000000800 */
[----:B---3--:R-:W-:-:S05]  /*1af90*/  @P1 IMAD.HI.U32 R2, R9, R2, RZ ;  /* 0x0000000209021227 */ /* 0x008fca00078e00ff */
[----:B----4-:R-:W-:Y:S01]  /*1afa0*/  @P1 SHF.R.U32.HI R9, RZ, R3, R2 ;  /* 0x00000003ff091219 */ /* 0x010fe20000011602 */
[----:B--2---:R-:W-:-:S04]  /*1afb0*/  @P2 IMAD.IADD R6, R5, 0x1, -R4 ;  /* 0x0000000105062824 */ /* 0x004fc800078e0a04 */
[----:B------:R-:W-:-:S04]  /*1afc0*/  IMAD.IADD R17, R7, 0x1, R6 ;  /* 0x0000000107117824 */ /* 0x000fc800078e0206 */
[C---:B------:R-:W-:Y:S01]  /*1afd0*/  VIADD R20, R17.reuse, 0x9f ;  /* 0x0000009f11147836 */ /* 0x040fe20000000000 */
[----:B------:R-:W-:-:S03]  /*1afe0*/  IADD3 R8, R17, 0x1, -R13 ;  /* 0x0000000111087810 */ /* 0x000fc60007ffe80d */
[----:B------:R-:W-:-:S04]  /*1aff0*/  IMAD.HI R20, R20, 0x66666667, RZ ;  /* 0x6666666714147827 */ /* 0x000fc800078e02ff */
[----:B------:R-:W-:Y:S01]  /*1b000*/  IMAD.IADD R9, R8, 0x1, R9 ;  /* 0x0000000108097824 */ /* 0x000fe200078e0209 */
[----:B------:R-:W-:-:S04]  /*1b010*/  SHF.R.U32.HI R2, RZ, 0x1f, R20 ;  /* 0x0000001fff027819 */ /* 0x000fc80000011614 */
[----:B------:R-:W-:Y:S02]  /*1b020*/  LEA.HI.SX32 R20, R20, R2, 0x1a ;  /* 0x0000000214147211 */ /* 0x000fe400078fd2ff */
[----:B------:R-:W2:Y:S02]  /*1b030*/  LDC.64 R2, c[0x0][0x9e0] ;  /* 0x00027800ff027b82 */ /* 0x000ea40000000a00 */
[----:B--2---:R-:W-:Y:S01]  /*1b040*/  ISETP.GE.AND P3, PT, R3, 0x1, PT ;  /* 0x000000010300780c */ /* 0x004fe20003f66270 */
[----:B------:R-:W-:-:S12]  /*1b050*/  IMAD.IADD R2, R9, 0x1, R2 ;  /* 0x0000000109027824 */ /* 0x000fd800078e0202 */
[----:B-1----:R-:W-:Y:S05]  /*1b060*/  @!P3 BRA `(.L_x_1282) ;  /* 0x000000000048b947 */ /* 0x002fea0003800000 */
[C---:B------:R-:W-:Y:S01]  /*1b070*/  ISETP.GT.AND P0, PT, R9.reuse, RZ, PT ;  /* 0x000000ff0900720c */ /* 0x040fe20003f04270 */
[----:B------:R-:W-:Y:S01]  /*1b080*/  BSSY B0, `(.L_x_1283) ;  /* 0x000000e000007945 */ /* 0x000fe20003800000 */
[----:B------:R-:W-:-:S11]  /*1b090*/  VIADD R10, R9, 0xffffffff ;  /* 0xffffffff090a7836 */ /* 0x000fd60000000000 */
[----:B------:R-:W-:Y:S05]  /*1b0a0*/  @P0 BRA `(.L_x_1284) ;  /* 0x00000000001c0947 */ /* 0x000fea0003800000 */
[----:B------:R-:W-:Y:S01]  /*1b0b0*/  ISETP.NE.AND P0, PT, R3, 0x1, PT ;  /* 0x000000010300780c */ /* 0x000fe20003f05270 */
[----:B------:R-:W-:-:S12]  /*1b0c0*/  IMAD.MOV R9, RZ, RZ, -R9 ;  /* 0x000000ffff097224 */ /* 0x000fd800078e0a09 */
[----:B------:R-:W1:Y:S02]  /*1b0d0*/  @P0 LDC.64 R4, c[0x0][0x9e8] ;  /* 0x00027a00ff040b82 */ /* 0x000e640000000a00 */
[----:B-1----:R-:W-:-:S05]  /*1b0e0*/  @P0 IMAD.HI.U32 R4, R9, R4, RZ ;  /* 0x0000000409040227 */ /* 0x002fca00078e00ff */
[----:B------:R-:W-:-:S04]  /*1b0f0*/  @P0 SHF.R.U32.HI R9, RZ, R5, R4 ;  /* 0x00000005ff090219 */ /* 0x000fc80000011604 */
[----:B------:R-:W-:Y:S01]  /*1b100*/  LOP3.LUT R10, RZ, R9, RZ, 0x33, !PT ;  /* 0x00000009ff0a7212 */ /* 0x000fe200078e33ff */
[----:B------:R-:W-:Y:S06]  /*1b110*/  BRA `(.L_x_1285) ;  /* 0x0000000000107947 */ /* 0x000fec0003800000 */
.L_x_1284:
[----:B------:R-:W-:-:S13]  /*1b120*/  ISETP.NE.AND P0, PT, R3, 0x1, PT ;  /* 0x000000010300780c */ /* 0x000fda0003f05270 */
[----:B------:R-:W1:Y:S02]  /*1b130*/  @P0 LDC.64 R4, c[0x0][0x9e8] ;  /* 0x00027a00ff040b82 */ /* 0x000e640000000a00 */
[----:B-1----:R-:W-:-:S05]  /*1b140*/  @P0 IMAD.HI.U32 R4, R10, R4, RZ ;  /* 0x000000040a040227 */ /* 0x002fca00078e00ff */
[----:B------:R-:W-:-:S07]  /*1b150*/  @P0 SHF.R.U32.HI R10, RZ, R5, R4 ;  /* 0x00000005ff0a0219 */ /* 0x000fce0000011604 */
.L_x_1285:
[----:B------:R-:W-:Y:S05]  /*1b160*/  BSYNC B0 ;  /* 0x0000000000007941 */ /* 0x000fea0003800000 */
.L_x_1283:
[----:B------:R-:W-:-:S05]  /*1b170*/  IMAD R10, R10, R3, R3 ;  /* 0x000000030a0a7224 */ /* 0x000fca00078e0203 */
[----:B------:R-:W-:-:S07]  /*1b180*/  VIMNMX R2, R2, R10, PT ;  /* 0x0000000a02027248 */ /* 0x000fce0003fe0100 */
.L_x_1282:
[----:B------:R-:W1:Y:S01]  /*1b190*/  @P1 LDC R5, c[0x0][0x44c] ;  /* 0x00011300ff051b82 */ /* 0x000e620000000800 */
[----:B------:R-:W-:Y:S01]  /*1b1a0*/  IMAD.MOV.U32 R4, RZ, RZ, R11 ;  /* 0x000000ffff047224 */ /* 0x000fe200078e000b */
[----:B------:R-:W-:Y:S01]  /*1b1b0*/  ULDC UR4, c[0x0][0x9dc] ;  /* 0x0002770000047ab9 */ /* 0x000fe20000000800 */
[----:B------:R-:W-:-:S05]  /*1b1c0*/  IMAD.IADD R17, R17, 0x1, -R13 ;  /* 0x0000000111117824 */ /* 0x000fca00078e0a0d */
[----:B------:R-:W2:Y:S01]  /*1b1d0*/  @P1 LDC R9, c[0x0][0x450] ;  /* 0x00011400ff091b82 */ /* 0x000ea20000000800 */
[----:B-1----:R-:W-:-:S05]  /*1b1e0*/  @P1 IMAD.HI.U32 R5, R11, R5, RZ ;  /* 0x000000050b051227 */ /* 0x002fca00078e00ff */
[----:B--2---:R-:W-:-:S05]  /*1b1f0*/  @P1 SHF.R.U32.HI R4, RZ, R9, R5 ;  /* 0x00000009ff041219 */ /* 0x004fca0000011605 */
        /* <DEDUP_REMOVED lines=8> */
[----:B------:R-:W1:Y:S02]  /*1b280*/  @P0 LDC.64 R4, c[0x0][0x9e8] ;  /* 0x00027a00ff040b82 */ /* 0x000e640000000a00 */
[----:B-1----:R-:W-:-:S05]  /*1b290*/  @P0 IMAD.HI.U32 R4, R10, R4, RZ ;  /* 0x000000040a040227 */ /* 0x002fca00078e00ff */
[----:B------:R-:W-:-:S04]  /*1b2a0*/  @P0 SHF.R.U32.HI R10, RZ, R5, R4 ;  /* 0x00000005ff0a0219 */ /* 0x000fc80000011604 */
[----:B------:R-:W-:Y:S01]  /*1b2b0*/  LOP3.LUT R10, RZ, R10, RZ, 0x33, !PT ;  /* 0x0000000aff0a7212 */ /* 0x000fe200078e33ff */
[----:B------:R-:W-:Y:S06]  /*1b2c0*/  BRA `(.L_x_1289) ;  /* 0x0000000000107947 */ /* 0x000fec0003800000 */
.L_x_1288:
[----:B------:R-:W-:-:S13]  /*1b2d0*/  ISETP.NE.AND P0, PT, R3, 0x1, PT ;  /* 0x000000010300780c */ /* 0x000fda0003f05270 */
[----:B------:R-:W1:Y:S02]  /*1b2e0*/  @P0 LDC.64 R4, c[0x0][0x9e8] ;  /* 0x00027a00ff040b82 */ /* 0x000e640000000a00 */
[----:B-1----:R-:W-:-:S05]  /*1b2f0*/  @P0 IMAD.HI.U32 R4, R10, R4, RZ ;  /* 0x000000040a040227 */ /* 0x002fca00078e00ff */
[----:B------:R-:W-:-:S07]  /*1b300*/  @P0 SHF.R.U32.HI R10, RZ, R5, R4 ;  /* 0x00000005ff0a0219 */ /* 0x000fce0000011604 */
.L_x_1289:
[----:B------:R-:W-:Y:S05]  /*1b310*/  BSYNC B0 ;  /* 0x0000000000007941 */ /* 0x000fea0003800000 */
.L_x_1287:
[----:B------:R-:W-:-:S05]  /*1b320*/  IMAD R3, R10, R3, RZ ;  /* 0x000000030a037224 */ /* 0x000fca00078e02ff */
[----:B------:R-:W-:-:S07]  /*1b330*/  VIMNMX R9, R9, R3, !PT ;  /* 0x0000000309097248 */ /* 0x000fce0007fe0100 */
.L_x_1286:
[----:B------:R-:W-:Y:S01]  /*1b340*/  VIADD R2, R2, 0x9f ;  /* 0x0000009f02027836 */ /* 0x000fe20000000000 */
[----:B------:R-:W-:Y:S01]  /*1b350*/  BSSY B0, `(.L_x_1290) ;  /* 0x00000dc000007945 */ /* 0x000fe20003800000 */
[----:B------:R-:W-:-:S04]  /*1b360*/  IMAD.HI R9, R9, 0x66666667, RZ ;  /* 0x6666666709097827 */ /* 0x000fc800078e02ff */
[----:B------:R-:W-:-:S05]  /*1b370*/  IMAD.HI R2, R2, 0x66666667, RZ ;  /* 0x6666666702027827 */ /* 0x000fca00078e02ff */
[----:B------:R-:W-:-:S04]  /*1b380*/  SHF.R.U32.HI R3, RZ, 0x1f, R2 ;  /* 0x0000001fff037819 */ /* 0x000fc80000011602 */
[----:B------:R-:W-:Y:S02]  /*1b390*/  LEA.HI.SX32 R2, R2, R3, 0x1a ;  /* 0x0000000302027211 */ /* 0x000fe400078fd2ff */
[----:B------:R-:W-:Y:S02]  /*1b3a0*/  SHF.R.U32.HI R3, RZ, 0x1f, R9 ;  /* 0x0000001fff037819 */ /* 0x000fe40000011609 */
[----:B------:R-:W-:Y:S02]  /*1b3b0*/  VIMNMX R2, R20, R2, PT ;  /* 0x0000000214027248 */ /* 0x000fe40003fe0100 */
[----:B------:R-:W-:-:S04]  /*1b3c0*/  LEA.HI.SX32 R3, R9, R3, 0x1a ;  /* 0x0000000309037211 */ /* 0x000fc800078fd2ff */
[----:B------:R-:W-:-:S05]  /*1b3d0*/  VIMNMX R3, RZ, R3, !PT ;  /* 0x00000003ff037248 */ /* 0x000fca0007fe0100 */
        /* <DEDUP_REMOVED lines=15> */
[----:B------:R-:W-:Y:S01]  /*1b4d0*/  UMOV UR4, 0xffffffff ;  /* 0xffffffff00047882 */ /* 0x000fe20000000000 */
[----:B------:R-:W-:Y:S02]  /*1b4e0*/  SEL R2, R19, RZ, !P2 ;  /* 0x000000ff13027207 */ /* 0x000fe40005000000 */
[----:B------:R-:W-:Y:S05]  /*1b4f0*/  BRA.DIV UR4, `(.L_x_1292) ;  /* 0x0000005204e87947 */ /* 0x000fea000b800000 */
[----:B------:R-:W1:Y:S02]  /*1b500*/  S2R R5, SR_TID.X ;  /* 0x0000000000057919 */ /* 0x000e640000002100 */
[----:B-1----:R-:W-:-:S04]  /*1b510*/  SHF.R.U32.HI R5, RZ, 0x5, R5 ;  /* 0x00000005ff057819 */ /* 0x002fc80000011605 */
[----:B------:R-:W-:-:S05]  /*1b520*/  LOP3.LUT R5, R5, 0x3, RZ, 0xc0, !PT ;  /* 0x0000000305057812 */ /* 0x000fca00078ec0ff */
[----:B------:R1:W2:Y:S02]  /*1b530*/  SHFL.IDX PT, R14, R5, RZ, 0x1f ;  /* 0x00001fff050e7589 */ /* 0x0002a400000e0000 */
.L_x_1431:
[----:B--2---:R-:W-:Y:S02]  /*1b540*/  ISETP.NE.AND P0, PT, R14, RZ, PT ;  /* 0x000000ff0e00720c */ /* 0x004fe40003f05270 */
[----:B------:R-:W-:-:S11]  /*1b550*/  PLOP3.LUT P6, PT, PT, PT, PT, 0x8, 0x0 ;  /* 0x000000000000781c */ /* 0x000fd60003fce170 */
[----:B------:R-:W-:Y:S05]  /*1b560*/  @P0 BRA `(.L_x_1293) ;  /* 0x00000000000c0947 */ /* 0x000fea0003800000 */
[----:B------:R-:W-:-:S03]  /*1b570*/  UMOV UR4, 0xffffffff ;  /* 0xffffffff00047882 */ /* 0x000fc60000000000 */
[----:B------:R-:W-:Y:S05]  /*1b580*/  BRA.DIV UR4, `(.L_x_1294) ;  /* 0x0000005204f87947 */ /* 0x000fea000b800000 */
[----:B------:R-:W-:-:S13]  /*1b590*/  ELECT P6, URZ, PT ;  /* 0x00000000003f782f */ /* 0x000fda00038c0000 */
.L_x_1293:
[----:B-1----:R-:W2:Y:S01]  /*1b5a0*/  LDL R5, [R1+0x3c] ;  /* 0x00003c0001057983 */ /* 0x002ea20000100800 */
[----:B------:R-:W-:Y:S01]  /*1b5b0*/  BSSY B1, `(.L_x_1295) ;  /* 0x0000008000017945 */ /* 0x000fe20003800000 */
[----:B--2---:R-:W-:-:S05]  /*1b5c0*/  VIADD R5, R5, 0x1 ;  /* 0x0000000105057836 */ /* 0x004fca0000000000 */
[----:B------:R-:W-:-:S04]  /*1b5d0*/  LEA.HI R6, R5, R5, RZ, 0x1 ;  /* 0x0000000505067211 */ /* 0x000fc800078f08ff */
[----:B------:R-:W-:-:S05]  /*1b5e0*/  LOP3.LUT R6, R6, 0xfffffffe, RZ, 0xc0, !PT ;  /* 0xfffffffe06067812 */ /* 0x000fca00078ec0ff */
[----:B------:R-:W-:-:S05]  /*1b5f0*/  IMAD.IADD R5, R5, 0x1, -R6 ;  /* 0x0000000105057824 */ /* 0x000fca00078e0a06 */
[----:B------:R-:W-:-:S04]  /*1b600*/  SHF.L.U32 R5, R5, 0x1f, RZ ;  /* 0x0000001f05057819 */ /* 0x000fc800000006ff */
[----:B------:R-:W1:Y:S02]  /*1b610*/  SYNCS.PHASECHK.TRANS64.TRYWAIT P0, [R23+URZ+0x13220], R5 ;  /* 0x01322005170075a7 */ /* 0x000e64000800017f */
[----:B-1----:R-:W-:Y:S05]  /*1b620*/  @!P0 BRA `(.L_x_1296) ;  /* 0x0000005000f08947 */ /* 0x002fea0003800000 */
.L_x_1434:
[----:B------:R-:W-:Y:S05]  /*1b630*/  BSYNC B1 ;  /* 0x0000000000017941 */ /* 0x000fea0003800000 */
.L_x_1295:
[----:B------:R-:W-:Y:S04]  /*1b640*/  BSSY B1, `(.L_x_1297) ;  /* 0x000004d000017945 */ /* 0x000fe80003800000 */
[----:B------:R-:W-:Y:S05]  /*1b650*/  @!P6 BRA `(.L_x_1298) ;  /* 0x00000004002ce947 */ /* 0x000fea0003800000 */
[----:B------:R-:W2:Y:S01]  /*1b660*/  S2R R6, SR_TID.X ;  /* 0x0000000000067919 */ /* 0x000ea20000002100 */
[----:B-1----:R-:W-:Y:S01]  /*1b670*/  IMAD R5, R25, 0x8, R23 ;  /* 0x0000000819057824 */ /* 0x002fe200078e0217 */
[----:B------:R-:W-:Y:S01]  /*1b680*/  BSSY B2, `(.L_x_1299) ;  /* 0x0000006000027945 */ /* 0x000fe20003800000 */
[----:B--2---:R-:W-:Y:S02]  /*1b690*/  LOP3.LUT R7, R6, 0x7f, RZ, 0xc0, !PT ;  /* 0x0000007f06077812 */ /* 0x004fe400078ec0ff */
[----:B------:R-:W-:Y:S02]  /*1b6a0*/  SHF.L.U32 R6, R27, 0x1f, RZ ;  /* 0x0000001f1b067819 */ /* 0x000fe400000006ff */
[----:B------:R-:W-:Y:S02]  /*1b6b0*/  ISETP.NE.AND P1, PT, R7, RZ, PT ;  /* 0x000000ff0700720c */ /* 0x000fe40003f25270 */
[----:B------:R-:W1:Y:S02]  /*1b6c0*/  SYNCS.PHASECHK.TRANS64.TRYWAIT P0, [R5+URZ+0x132a0], R6 ;  /* 0x0132a006050075a7 */ /* 0x000e64000800017f */
[----:B-1----:R-:W-:Y:S09]  /*1b6d0*/  @!P0 BRA `(.L_x_1300) ;  /* 0x0000005000d88947 */ /* 0x002ff20003800000 */
.L_x_1435:
[----:B------:R-:W-:Y:S05]  /*1b6e0*/  BSYNC B2 ;  /* 0x0000000000027941 */ /* 0x000fea0003800000 */
.L_x_1299:
[----:B------:R-:W-:Y:S04]  /*1b6f0*/  BSSY B2, `(.L_x_1301) ;  /* 0x0000009000027945 */ /* 0x000fe80003800000 */
[----:B------:R-:W-:Y:S05]  /*1b700*/  @P1 BRA `(.L_x_1302) ;  /* 0x00000000001c1947 */ /* 0x000fea0003800000 */
[----:B------:R-:W2:Y:S02]  /*1b710*/  S2R R7, SR_TID.X ;  /* 0x0000000000077919 */ /* 0x000ea40000002100 */
[----:B--2---:R-:W-:Y:S01]  /*1b720*/  LOP3.LUT R9, R7, 0x1f, RZ, 0xc0, !PT ;  /* 0x0000001f07097812 */ /* 0x004fe200078ec0ff */
[----:B------:R-:W-:-:S03]  /*1b730*/  IMAD.MOV.U32 R7, RZ, RZ, 0x2800 ;  /* 0x00002800ff077424 */ /* 0x000fc600078e00ff */
[----:B------:R-:W-:Y:S01]  /*1b740*/  ISETP.NE.AND P0, PT, R9, RZ, PT ;  /* 0x000000ff0900720c */ /* 0x000fe20003f05270 */
[----:B------:R2:W-:-:S12]  /*1b750*/  SYNCS.ARRIVE.TRANS64 RZ, [R5+URZ+0x13290], R7 ;  /* 0x0132900705ff79a7 */ /* 0x0005d8000800003f */
[----:B--2---:R-:W-:Y:S05]  /*1b760*/  @!P0 BRA `(.L_x_1302) ;  /* 0x0000000000048947 */ /* 0x004fea0003800000 */
[----:B------:R-:W-:Y:S01]  /*1b770*/  BPT.TRAP 0x1 ;  /* 0x000000040000795c */ /* 0x000fe20000300000 */
.L_x_1302:
[----:B------:R-:W-:Y:S05]  /*1b780*/  BSYNC B2 ;  /* 0x0000000000027941 */ /* 0x000fea0003800000 */
.L_x_1301:
        /* <DEDUP_REMOVED lines=10> */
[----:B------:R-:W-:Y:S01]  /*1b830*/  VIADD R11, R7, 0xe000 ;  /* 0x0000e000070b7836 */ /* 0x000fe20000000000 */
[----:B------:R-:W-:-:S09]  /*1b840*/  UMOV UR7, 0x12f00000 ;  /* 0x12f0000000077882 */ /* 0x000fd20000000000 */
.L_x_1303:
        /* <DEDUP_REMOVED lines=9> */
[----:B--2---:R-:W-:Y:S05]  /*1b8e0*/  @P0 BRA.U.ANY `(.L_x_1303) ;  /* 0xfffffffd00d80947 */ /* 0x004fea000393ffff */
[----:B------:R-:W2:Y:S01]  /*1b8f0*/  SYNCS.PHASECHK.TRANS64.TRYWAIT P0, [R5+URZ+0x132c0], R6 ;  /* 0x0132c006050075a7 */ /* 0x000ea2000800017f */
[----:B------:R-:W-:Y:S04]  /*1b900*/  BSSY B2, `(.L_x_1304) ;  /* 0x0000002000027945 */ /* 0x000fe80003800000 */
[----:B--2---:R-:W-:Y:S05]  /*1b910*/  @!P0 BRA `(.L_x_1305) ;  /* 0x00000050005c8947 */ /* 0x004fea0003800000 */
.L_x_1436:
[----:B------:R-:W-:Y:S05]  /*1b920*/  BSYNC B2 ;  /* 0x0000000000027941 */ /* 0x000fea0003800000 */
.L_x_1304:
[----:B------:R-:W-:Y:S01]  /*1b930*/  BSSY B2, `(.L_x_1306) ;  /* 0x000000b000027945 */ /* 0x000fe20003800000 */
[----:B------:R-:W-:Y:S02]  /*1b940*/  IMAD.MOV.U32 R10, RZ, RZ, 0x0 ;  /* 0x00000000ff0a7424 */ /* 0x000fe400078e00ff */
[----:B------:R-:W-:Y:S01]  /*1b950*/  IMAD.MOV.U32 R11, RZ, RZ, 0x12f00000 ;  /* 0x12f00000ff0b7424 */ /* 0x000fe200078e00ff */
[----:B------:R-:W-:Y:S06]  /*1b960*/  @P1 BRA `(.L_x_1307) ;  /* 0x00000000001c1947 */ /* 0x000fec0003800000 */
[----:B0-----:R-:W0:Y:S01]  /*1b970*/  S2R R13, SR_TID.X ;  /* 0x00000000000d7919 */ /* 0x001e220000002100 */
[----:B-12---:R-:W-:-:S04]  /*1b980*/  IMAD.MOV.U32 R6, RZ, RZ, 0x2800 ;  /* 0x00002800ff067424 */ /* 0x006fc800078e00ff */
[----:B------:R3:W-:Y:S01]  /*1b990*/  SYNCS.ARRIVE.TRANS64 RZ, [R5+URZ+0x132b0], R6 ;  /* 0x0132b00605ff79a7 */ /* 0x0007e2000800003f */
[----:B0-----:R-:W-:-:S04]  /*1b9a0*/  LOP3.LUT R13, R13, 0x1f, RZ, 0xc0, !PT ;  /* 0x0000001f0d0d7812 */ /* 0x001fc800078ec0ff */
[----:B------:R-:W-:-:S13]  /*1b9b0*/  ISETP.NE.AND P0, PT, R13, RZ, PT ;  /* 0x000000ff0d00720c */ /* 0x000fda0003f05270 */
[----:B---3--:R-:W-:Y:S05]  /*1b9c0*/  @!P0 BRA `(.L_x_1307) ;  /* 0x0000000000048947 */ /* 0x008fea0003800000 */
[----:B------:R-:W-:Y:S01]  /*1b9d0*/  BPT.TRAP 0x1 ;  /* 0x000000040000795c */ /* 0x000fe20000300000 */
.L_x_1307:
[----:B------:R-:W-:Y:S05]  /*1b9e0*/  BSYNC B2 ;  /* 0x0000000000027941 */ /* 0x000fea0003800000 */
.L_x_1306:
[----:B------:R-:W-:Y:S01]  /*1b9f0*/  R2UR UR10, R12 ;  /* 0x000000000c0a72ca */ /* 0x000fe200000e0000 */
[----:B------:R-:W-:Y:S01]  /*1ba00*/  UIADD3 UR4, UP0, UR38, 0x670, URZ ;  /* 0x0000067026047890 */ /* 0x000fe2000ff1e03f */
[----:B------:R-:W-:Y:S01]  /*1ba10*/  R2UR UR6, R10 ;  /* 0x000000000a0672ca */ /* 0x000fe200000e0000 */
[----:B------:R-:W-:Y:S01]  /*1ba20*/  VIADD R7, R7, 0x6000 ;  /* 0x0000600007077836 */ /* 0x000fe20000000000 */
[----:B------:R-:W-:Y:S01]  /*1ba30*/  R2UR UR7, R11 ;  /* 0x000000000b0772ca */ /* 0x000fe200000e0000 */
[----:B-12---:R-:W-:Y:S01]  /*1ba40*/  VIADD R5, R5, 0x132b0 ;  /* 0x000132b005057836 */ /* 0x006fe20000000000 */
[----:B------:R-:W-:Y:S01]  /*1ba50*/  PLOP3.LUT P0, PT, PT, PT, PT, 0x80, 0x0 ;  /* 0x000000000000781c */ /* 0x000fe20003f0f070 */
[----:B------:R-:W-:-:S12]  /*1ba60*/  UIADD3.X UR5, URZ, UR39, URZ, UP0, !UPT ;  /* 0x000000273f057290 */ /* 0x000fd800087fe43f */
.L_x_1308:
        /* <DEDUP_REMOVED lines=10> */
.L_x_1298:
[----:B------:R-:W-:Y:S05]  /*1bb10*/  BSYNC B1 ;  /* 0x0000000000017941 */ /* 0x000fea0003800000 */
.L_x_1297:
[----:B------:R-:W-:Y:S01]  /*1bb20*/  VIADD R3, R3, 0xfffffffe ;  /* 0xfffffffe03037836 */ /* 0x000fe20000000000 */
[----:B------:R-:W-:Y:S01]  /*1bb30*/  PLOP3.LUT P0, PT, PT, PT, PT, 0x8, 0x0 ;  /* 0x000000000000781c */ /* 0x000fe20003f0e170 */
[----:B------:R-:W-:-:S03]  /*1bb40*/  VIADD R25, R25, 0x1 ;  /* 0x0000000119197836 */ /* 0x000fc60000000000 */
[----:B------:R-:W-:Y:S02]  /*1bb50*/  ISETP.GE.AND P2, PT, R3, R4, PT ;  /* 0x000000040300720c */ /* 0x000fe40003f46270 */
[----:B------:R-:W-:-:S04]  /*1bb60*/  ISETP.NE.AND P1, PT, R25, 0x2, PT ;  /* 0x000000021900780c */ /* 0x000fc80003f25270 */
[----:B-1----:R-:W-:Y:S02]  /*1bb70*/  SEL R5, RZ, 0x1, P1 ;  /* 0x00000001ff057807 */ /* 0x002fe40000800000 */
[----:B------:R-:W-:Y:S02]  /*1bb80*/  SEL R25, R25, RZ, P1 ;  /* 0x000000ff19197207 */ /* 0x000fe40000800000 */
[----:B------:R-:W-:-:S03]  /*1bb90*/  LOP3.LUT R27, R27, R5, RZ, 0x3c, !PT ;  /* 0x000000051b1b7212 */ /* 0x000fc600078e3cff */
[----:B------:R-:W-:Y:S05]  /*1bba0*/  @!P2 BRA `(.L_x_1291) ;  /* 0x000000040058a947 */ /* 0x000fea0003800000 */
.L_x_1321:
[----:B------:R-:W-:Y:S05]  /*1bbb0*/  YIELD ;  /* 0x0000000000007946 */ /* 0x000fea0003800000 */
[----:B------:R-:W-:Y:S04]  /*1bbc0*/  BSSY B1, `(.L_x_1309) ;  /* 0x000004c000017945 */ /* 0x000fe80003800000 */
[----:B------:R-:W-:Y:S05]  /*1bbd0*/  @!P6 BRA `(.L_x_1310) ;  /* 0x000000040028e947 */ /* 0x000fea0003800000 */
[----:B------:R-:W1:Y:S01]  /*1bbe0*/  S2R R5, SR_TID.X ;  /* 0x0000000000057919 */ /* 0x000e620000002100 */
[----:B------:R-:W-:Y:S01]  /*1bbf0*/  SHF.L.U32 R6, R27, 0x1f, RZ ;  /* 0x0000001f1b067819 */ /* 0x000fe200000006ff */
[----:B------:R-:W-:Y:S01]  /*1bc00*/  BSSY B2, `(.L_x_1311) ;  /* 0x0000006000027945 */ /* 0x000fe20003800000 */
[----:B-1----:R-:W-:Y:S01]  /*1bc10*/  LOP3.LUT R7, R5, 0x7f, RZ, 0xc0, !PT ;  /* 0x0000007f05077812 */ /* 0x002fe200078ec0ff */
[----:B------:R-:W-:-:S03]  /*1bc20*/  IMAD R5, R25, 0x8, R23 ;  /* 0x0000000819057824 */ /* 0x000fc600078e0217 */
[----:B------:R-:W-:Y:S01]  /*1bc30*/  ISETP.NE.AND P2, PT, R7, RZ, PT ;  /* 0x000000ff0700720c */ /* 0x000fe20003f45270 */
[----:B------:R-:W1:Y:S02]  /*1bc40*/  SYNCS.PHASECHK.TRANS64.TRYWAIT P1, [R5+URZ+0x132a0], R6 ;  /* 0x0132a006050075a7 */ /* 0x000e64000802017f */
[----:B-1----:R-:W-:Y:S10]  /*1bc50*/  @!P1 BRA `(.L_x_1312) ;  /* 0x0000004c00a09947 */ /* 0x002ff40003800000 */
.L_x_1437:
[----:B------:R-:W-:Y:S05]  /*1bc60*/  BSYNC B2 ;  /* 0x0000000000027941 */ /* 0x000fea0003800000 */
.L_x_1311:
        /* <DEDUP_REMOVED lines=9> */
.L_x_1314:
[----:B------:R-:W-:Y:S05]  /*1bd00*/  BSYNC B2 ;  /* 0x0000000000027941 */ /* 0x000fea0003800000 */
.L_x_1313:
        /* <DEDUP_REMOVED lines=11> */
.L_x_1315:
        /* <DEDUP_REMOVED lines=13> */
.L_x_1438:
[----:B------:R-:W-:Y:S05]  /*1be90*/  BSYNC B2 ;  /* 0x0000000000027941 */ /* 0x000fea0003800000 */
.L_x_1316:
        /* <DEDUP_REMOVED lines=11> */
.L_x_1319:
[----:B------:R-:W-:Y:S05]  /*1bf50*/  BSYNC B2 ;  /* 0x0000000000027941 */ /* 0x000fea0003800000 */
.L_x_1318:
        /* <DEDUP_REMOVED lines=8> */
.L_x_1320:
        /* <DEDUP_REMOVED lines=10> */
.L_x_1310:
[----:B------:R-:W-:Y:S05]  /*1c080*/  BSYNC B1 ;  /* 0x0000000000017941 */ /* 0x000fea0003800000 */
.L_x_1309:
        /* <DEDUP_REMOVED lines=8> */
.L_x_1291:
[----:B------:R-:W-:Y:S05]  /*1c110*/  BSYNC B0 ;  /* 0x0000000000007941 */ /* 0x000fea0003800000 */
.L_x_1290:
[----:B------:R-:W2:Y:S01]  /*1c120*/  LDL R7, [R1+0x10] ;  /* 0x0000100001077983 */ /* 0x000ea20000100800 */
[----:B------:R-:W1:Y:S01]  /*1c130*/  LDC R0, c[0x0][0x448] ;  /* 0x00011200ff007b82 */ /* 0x000e620000000800 */
[----:B------:R-:W-:Y:S07]  /*1c140*/  @!P0 WARPSYNC.ALL ;  /* 0x0000000000008948 */ /* 0x000fee0003800000 */
[----:B------:R-:W-:Y:S01]  /*1c150*/  @!P0 BAR.SYNC.DEFER_BLOCKING 0xc, 0x200 ;  /* 0x0308000000008b1d */ /* 0x000fe20000010000 */
[----:B-1----:R-:W-:-:S13]  /*1c160*/  ISETP.NE.AND P1, PT, R0, 0x1, PT ;  /* 0x000000010000780c */ /* 0x002fda0003f25270 */
[----:B------:R-:W1:Y:S08]  /*1c170*/  @P1 LDC R3, c[0x0][0x44c] ;  /* 0x00011300ff031b82 */ /* 0x000e700000000800 */
[----:B------:R-:W3:Y:S01]  /*1c180*/  @P1 LDC R0, c[0x0][0x450] ;  /* 0x00011400ff001b82 */ /* 0x000ee20000000800 */
[----:B--2---:R-:W-:-:S04]  /*1c190*/  VIADD R2, R7, 0xbf ;  /* 0x000000bf07027836 */ /* 0x004fc80000000000 */
[----:B-1----:R-:W-:-:S05]  /*1c1a0*/  @P1 IMAD.HI.U32 R3, R2, R3, RZ ;  /* 0x0000000302031227 */ /* 0x002fca00078e00ff */
[----:B---3--:R-:W-:-:S05]  /*1c1b0*/  @P1 SHF.R.U32.HI R2, RZ, R0, R3 ;  /* 0x00000000ff021219 */ /* 0x008fca0000011603 */
[----:B------:R-:W-:Y:S02]  /*1c1c0*/  IMAD.IADD R8, R8, 0x1, R2 ;  /* 0x0000000108087824 */ /* 0x000fe400078e0202 */
[----:B------:R-:W1:Y:S02]  /*1c1d0*/  LDC.64 R2, c[0x0][0x9e0] ;  /* 0x00027800ff027b82 */ /* 0x000e640000000a00 */
[----:B-1----:R-:W-:Y:S01]  /*1c1e0*/  ISETP.GE.AND P2, PT, R3, 0x1, PT ;  /* 0x000000010300780c */ /* 0x002fe20003f46270 */
[----:B------:R-:W-:-:S12]  /*1c1f0*/  IMAD.IADD R2, R8, 0x1, R2 ;  /* 0x0000000108027824 */ /* 0x000fd800078e0202 */
[----:B------:R-:W-:Y:S05]  /*1c200*/  @!P2 BRA `(.L_x_1322) ;  /* 0x000000000048a947 */ /* 0x000fea0003800000 */
        /* <DEDUP_REMOVED lines=11> */
.L_x_1324:
[----:B------:R-:W-:-:S13]  /*1c2c0*/  ISETP.NE.AND P0, PT, R3, 0x1, PT ;  /* 0x000000010300780c */ /* 0x000fda0003f05270 */
[----:B------:R-:W1:Y:S02]  /*1c2d0*/  @P0 LDC.64 R4, c[0x0][0x9e8] ;  /* 0x00027a00ff040b82 */ /* 0x000e640000000a00 */
[----:B-1----:R-:W-:-:S05]  /*1c2e0*/  @P0 IMAD.HI.U32 R4, R0, R4, RZ ;  /* 0x0000000400040227 */ /* 0x002fca00078e00ff */
[----:B------:R-:W-:-:S07]  /*1c2f0*/  @P0 SHF.R.U32.HI R0, RZ, R5, R4 ;  /* 0x00000005ff000219 */ /* 0x000fce0000011604 */
.L_x_1325:
[----:B------:R-:W-:Y:S05]  /*1c300*/  BSYNC B0 ;  /* 0x0000000000007941 */ /* 0x000fea0003800000 */
.L_x_1323:
[----:B------:R-:W-:-:S05]  /*1c310*/  IMAD R0, R0, R3, R3 ;  /* 0x0000000300007224 */ /* 0x000fca00078e0203 */
[----:B------:R-:W-:-:S07]  /*1c320*/  VIMNMX R2, R2, R0, PT ;  /* 0x0000000002027248 */ /* 0x000fce0003fe0100 */
.L_x_1322:
[----:B------:R-:W-:Y:S01]  /*1c330*/  VIADD R0, R2, 0x9f ;  /* 0x0000009f02007836 */ /* 0x000fe20000000000 */
[----:B------:R-:W-:Y:S01]  /*1c340*/  ULDC UR4, c[0x0][0x9dc] ;  /* 0x0002770000047ab9 */ /* 0x000fe20000000800 */
[----:B------:R-:W-:Y:S02]  /*1c350*/  IMAD.MOV.U32 R4, RZ, RZ, R7 ;  /* 0x000000ffff047224 */ /* 0x000fe400078e0007 */
[----:B------:R-:W-:-:S05]  /*1c360*/  IMAD.HI R0, R0, 0x66666667, RZ ;  /* 0x6666666700007827 */ /* 0x000fca00078e02ff */
[----:B------:R-:W-:-:S04]  /*1c370*/  SHF.R.U32.HI R2, RZ, 0x1f, R0 ;  /* 0x0000001fff027819 */ /* 0x000fc80000011600 */
[----:B------:R-:W-:Y:S02]  /*1c380*/  LEA.HI.SX32 R2, R0, R2, 0x1a ;  /* 0x0000000200027211 */ /* 0x000fe400078fd2ff */
[----:B------:R-:W1:Y:S02]  /*1c390*/  @P1 LDC R0, c[0x0][0x450] ;  /* 0x00011400ff001b82 */ /* 0x000e640000000800 */
[----:B------:R-:W-:-:S05]  /*1c3a0*/  VIMNMX R6, R20, R2, PT ;  /* 0x0000000214067248 */ /* 0x000fca0003fe0100 */
[----:B------:R2:W-:Y:S01]  /*1c3b0*/  STL [R1+0x24], R6 ;  /* 0x0000240601007387 */ /* 0x0005e20000100800 */
[----:B------:R-:W3:Y:S02]  /*1c3c0*/  @P1 LDC R2, c[0x0][0x44c] ;  /* 0x00011300ff021b82 */ /* 0x000ee40000000800 */
[----:B---3--:R-:W-:-:S05]  /*1c3d0*/  @P1 IMAD.HI.U32 R2, R7, R2, RZ ;  /* 0x0000000207021227 */ /* 0x008fca00078e00ff */
[----:B-1----:R-:W-:-:S05]  /*1c3e0*/  @P1 SHF.R.U32.HI R4, RZ, R0, R2 ;  /* 0x00000000ff041219 */ /* 0x002fca0000011602 */
[----:B------:R-:W-:-:S04]  /*1c3f0*/  IMAD.IADD R2, R17, 0x1, R4 ;  /* 0x0000000111027824 */ /* 0x000fc800078e0204 */
[----:B------:R-:W-:Y:S01]  /*1c400*/  VIADD R0, R2, -UR4 ;  /* 0x8000000402007c36 */ /* 0x000fe20008000000 */
[----:B--2---:R-:W-:Y:S06]  /*1c410*/  @!P2 BRA `(.L_x_1326) ;  /* 0x000000000044a947 */ /* 0x004fec0003800000 */
        /* <DEDUP_REMOVED lines=10> */
.L_x_1328:
[----:B------:R-:W-:-:S13]  /*1c4c0*/  ISETP.NE.AND P0, PT, R3, 0x1, PT ;  /* 0x000000010300780c */ /* 0x000fda0003f05270 */
[----:B------:R-:W1:Y:S02]  /*1c4d0*/  @P0 LDC.64 R4, c[0x0][0x9e8] ;  /* 0x00027a00ff040b82 */ /* 0x000e640000000a00 */
[----:B-1----:R-:W-:-:S05]  /*1c4e0*/  @P0 IMAD.HI.U32 R4, R2, R4, RZ ;  /* 0x0000000402040227 */ /* 0x002fca00078e00ff */
[----:B------:R-:W-:-:S07]  /*1c4f0*/  @P0 SHF.R.U32.HI R2, RZ, R5, R4 ;  /* 0x00000005ff020219 */ /* 0x000fce0000011604 */
.L_x_1329:
[----:B------:R-:W-:Y:S05]  /*1c500*/  BSYNC B0 ;  /* 0x0000000000007941 */ /* 0x000fea0003800000 */
.L_x_1327:
[----:B------:R-:W-:-:S05]  /*1c510*/  IMAD R3, R2, R3, RZ ;  /* 0x0000000302037224 */ /* 0x000fca00078e02ff */
[----:B------:R-:W-:-:S07]  /*1c520*/  VIMNMX R0, R0, R3, !PT ;  /* 0x0000000300007248 */ /* 0x000fce0007fe0100 */
.L_x_1326:
[----:B------:R-:W-:-:S05]  /*1c530*/  IMAD.HI R0, R0, 0x66666667, RZ ;  /* 0x6666666700007827 */ /* 0x000fca00078e02ff */
[----:B------:R-:W-:-:S04]  /*1c540*/  SHF.R.U32.HI R3, RZ, 0x1f, R0 ;  /* 0x0000001fff037819 */ /* 0x000fc80000011600 */
[----:B------:R-:W-:-:S04]  /*1c550*/  LEA.HI.SX32 R3, R0, R3, 0x1a ;  /* 0x0000000300037211 */ /* 0x000fc800078fd2ff */
[----:B------:R-:W-:-:S04]  /*1c560*/  VIMNMX R2, RZ, R3, !PT ;  /* 0x00000003ff027248 */ /* 0x000fc80007fe0100 */
[----:B------:R-:W-:Y:S01]  /*1c570*/  ISETP.GT.AND P0, PT, R6, R2, PT ;  /* 0x000000020600720c */ /* 0x000fe20003f04270 */
[----:B------:R1:W-:-:S12]  /*1c580*/  STL [R1], R2 ;  /* 0x0000000201007387 */ /* 0x0003d80000100800 */
[----:B-1----:R-:W-:Y:S05]  /*1c590*/  @P0 BRA `(.L_x_1330) ;  /* 0x0000000000440947 */ /* 0x002fea0003800000 */
[----:B------:R-:W1:Y:S02]  /*1c5a0*/  S2R R2, SR_TID.X ;  /* 0x0000000000027919 */ /* 0x000e640000002100 */
[----:B-1----:R-:W-:-:S04]  /*1c5b0*/  LOP3.LUT R2, R2, 0x7f, RZ, 0xc0, !PT ;  /* 0x0000007f02027812 */ /* 0x002fc800078ec0ff */
[----:B------:R-:W-:-:S13]  /*1c5c0*/  ISETP.NE.AND P0, PT, R2, RZ, PT ;  /* 0x000000ff0200720c */ /* 0x000fda0003f05270 */
        /* <DEDUP_REMOVED lines=10> */
[----:B------:R-:W1:Y:S01]  /*1c670*/  POPC R7, R4 ;  /* 0x0000000400077309 */ /* 0x000e620000000000 */
[----:B--2---:R-:W1:Y:S02]  /*1c680*/  SHFL.IDX PT, R0, R3, R0, 0x1f ;  /* 0x00001f0003007589 */ /* 0x004e6400000e0000 */
[----:B-1----:R-:W-:Y:S01]  /*1c690*/  IADD3 R16, R0, UR36, R7 ;  /* 0x0000002400107c10 */ /* 0x002fe2000fffe007 */
[----:B------:R-:W-:Y:S06]  /*1c6a0*/  BRA `(.L_x_1331) ;  /* 0x0000002800847947 */ /* 0x000fec0003800000 */
.L_x_1330:
        /* <DEDUP_REMOVED lines=17> */
[----:B0-----:R-:W-:-:S07]  /*1c7c0*/  IMAD.MOV.U32 R13, RZ, RZ, RZ ;  /* 0x000000ffff0d7224 */ /* 0x001fce00078e00ff */
[----:B------:R-:W-:-:S07]  /*1c7d0*/  LEPC R20, `(.L_x_1333) ;  /* 0x000000001014794e */ /* 0x000fce0000000000 */
[----:B-1----:R-:W-:Y:S05]  /*1c7e0*/  CALL.ABS.NOINC R2 ;  /* 0x0000000002007343 */ /* 0x002fea0003c00000 */
.L_x_1333:
[----:B------:R-:W-:Y:S05]  /*1c7f0*/  BSYNC B6 ;  /* 0x0000000000067941 */ /* 0x000fea0003800000 */
.L_x_1332:
        /* <DEDUP_REMOVED lines=22> */
.L_x_1335:
[----:B------:R-:W-:Y:S05]  /*1c960*/  BSYNC B6 ;  /* 0x0000000000067941 */ /* 0x000fea0003800000 */
.L_x_1334:
        /* <DEDUP_REMOVED lines=20> */
.L_x_1337:
[----:B------:R-:W-:Y:S05]  /*1cab0*/  BSYNC B6 ;  /* 0x0000000000067941 */ /* 0x000fea0003800000 */
.L_x_1336:
        /* <DEDUP_REMOVED lines=19> */
.L_x_1339:
[----:B------:R-:W-:Y:S05]  /*1cbf0*/  BSYNC B6 ;  /* 0x0000000000067941 */ /* 0x000fea0003800000 */
.L_x_1338:
[----:B------:R-:W-:Y:S01]  /*1cc00*/  ULDC.64 UR4, c[0x0][0x9f8] ;  /* 0x00027e0000047ab9 */ /* 0x000fe20000000a00 */
[----:B------:R-:W-:Y:S01]  /*1cc10*/  IMAD.MOV.U32 R28, RZ, RZ, R19 ;  /* 0x000000ffff1c7224 */ /* 0x000fe200078e0013 */
[----:B------:R-:W-:-:S04]  /*1cc20*/  ISETP.NE.U32.AND P0, PT, RZ, UR4, PT ;  /* 0x00000004ff007c0c */ /* 0x000fc8000bf05070 */
[----:B------:R-:W-:Y:S01]  /*1cc30*/  ISETP.NE.AND.EX P0, PT, RZ, UR5, PT, P0 ;  /* 0x00000005ff007c0c */ /* 0x000fe2000bf05300 */
[----:B------:R-:W-:-:S12]  /*1cc40*/  ULDC.64 UR4, c[0x0][0xa08] ;  /* 0x0002820000047ab9 */ /* 0x000fd80000000a00 */
[----:B------:R-:W1:Y:S02]  /*1cc50*/  @P0 LDC.64 R2, c[0x0][0x9f8] ;  /* 0x00027e00ff020b82 */ /* 0x000e640000000a00 */
[----:B-1----:R-:W-:-:S05]  /*1cc60*/  @P0 IMAD.WIDE R2, R19, 0x4, R2 ;  /* 0x0000000413020825 */ /* 0x002fca00078e0202 */
[----:B------:R1:W2:Y:S02]  /*1cc70*/  @P0 LDG.E R28, desc[UR40][R2.64] ;  /* 0x00000028021c0981 */ /* 0x0002a4000c1e1900 */
[----:B-1----:R-:W1:Y:S02]  /*1cc80*/  LDC.64 R2, c[0x0][0x418] ;  /* 0x00010600ff027b82 */ /* 0x002e640000000a00 */
[----:B-1----:R-:W-:Y:S01]  /*1cc90*/  LOP3.LUT P0, RZ, R2, UR4, RZ, 0xfc, !PT ;  /* 0x0000000402ff7c12 */ /* 0x002fe2000f80fcff */
[----:B------:R-:W-:-:S03]  /*1cca0*/  UMOV UR4, 0xffffffff ;  /* 0xffffffff00047882 */ /* 0x000fc60000000000 */
[----:B------:R-:W-:Y:S02]  /*1ccb0*/  LOP3.LUT P0, RZ, R3, UR5, RZ, 0xfc, P0 ;  /* 0x0000000503ff7c12 */ /* 0x000fe4000800fcff */
[----:B--2---:R-:W-:Y:S02]  /*1ccc0*/  SHF.R.S32.HI R29, RZ, 0x1f, R28 ;  /* 0x0000001fff1d7819 */ /* 0x004fe4000001141c */
[----:B------:R-:W-:Y:S01]  /*1ccd0*/  SEL R17, R28, RZ, !P0 ;  /* 0x000000ff1c117207 */ /* 0x000fe20004000000 */
[----:B------:R-:W-:Y:S08]  /*1cce0*/  BRA.DIV UR4, `(.L_x_1340) ;  /* 0x0000003e04a47947 */ /* 0x000ff0000b800000 */
[----:B------:R-:W1:Y:S02]  /*1ccf0*/  S2R R0, SR_TID.X ;  /* 0x0000000000007919 */ /* 0x000e640000002100 */
[----:B-1----:R-:W-:-:S04]  /*1cd00*/  SHF.R.U32.HI R0, RZ, 0x5, R0 ;  /* 0x00000005ff007819 */ /* 0x002fc80000011600 */
[----:B------:R-:W-:-:S05]  /*1cd10*/  LOP3.LUT R0, R0, 0x3, RZ, 0xc0, !PT ;  /* 0x0000000300007812 */ /* 0x000fca00078ec0ff */
[----:B------:R1:W2:Y:S02]  /*1cd20*/  SHFL.IDX PT, R14, R0, RZ, 0x1f ;  /* 0x00001fff000e7589 */ /* 0x0002a400000e0000 */
.L_x_1441:
[----:B--2---:R-:W-:Y:S02]  /*1cd30*/  ISETP.NE.AND P0, PT, R14, RZ, PT ;  /* 0x000000ff0e00720c */ /* 0x004fe40003f05270 */
[----:B------:R-:W-:Y:S02]  /*1cd40*/  PLOP3.LUT P1, PT, PT, PT, PT, 0x8, 0x0 ;  /* 0x000000000000781c */ /* 0x000fe40003f2e170 */
[----:B------:R-:W-:-:S11]  /*1cd50*/  LOP3.LUT R22, R22, 0xfffffffe, RZ, 0xc0, !PT ;  /* 0xfffffffe16167812 */ /* 0x000fd600078ec0ff */
[----:B------:R-:W-:Y:S01]  /*1cd60*/  @P1 LOP3.LUT R22, R22, 0x1, RZ, 0xfc, !PT ;  /* 0x0000000116161812 */ /* 0x000fe200078efcff */
[----:B------:R-:W-:Y:S06]  /*1cd70*/  @P0 BRA `(.L_x_1341) ;  /* 0x0000000400500947 */ /* 0x000fec0003800000 */
[----:B------:R-:W-:-:S03]  /*1cd80*/  UMOV UR4, 0xffffffff ;  /* 0xffffffff00047882 */ /* 0x000fc60000000000 */
[----:B------:R-:W-:Y:S05]  /*1cd90*/  BRA.DIV UR4, `(.L_x_1342) ;  /* 0x0000003e04ac7947 */ /* 0x000fea000b800000 */
[----:B------:R-:W-:-:S13]  /*1cda0*/  ELECT P6, URZ, PT ;  /* 0x00000000003f782f */ /* 0x000fda00038c0000 */
.L_x_1444:
[----:B------:R-:W-:Y:S05]  /*1cdb0*/  @!P6 BRA `(.L_x_1341) ;  /* 0x000000040040e947 */ /* 0x000fea0003800000 */
[----:B-1----:R-:W2:Y:S01]  /*1cdc0*/  LDL R0, [R1+0x24] ;  /* 0x0000240001007983 */ /* 0x002ea20000100800 */
[----:B------:R-:W-:-:S04]  /*1cdd0*/  ISETP.NE.U32.AND P0, PT, R2, RZ, PT ;  /* 0x000000ff0200720c */ /* 0x000fc80003f05070 */
[----:B------:R-:W-:Y:S01]  /*1cde0*/  ISETP.NE.AND.EX P0, PT, R3, RZ, PT, P0 ;  /* 0x000000ff0300720c */ /* 0x000fe20003f05300 */
[----:B--2---:R-:W-:-:S12]  /*1cdf0*/  VIADD R0, R0, 0xffffffff ;  /* 0xffffffff00007836 */ /* 0x004fd80000000000 */
[----:B------:R-:W-:Y:S05]  /*1ce00*/  @!P0 BRA `(.L_x_1343) ;  /* 0x0000000000448947 */ /* 0x000fea0003800000 */
[----:B------:R-:W1:Y:S01]  /*1ce10*/  LDC R7, c[0x0][0x43c] ;  /* 0x00010f00ff077b82 */ /* 0x000e620000000800 */
[----:B------:R-:W-:Y:S01]  /*1ce20*/  ULDC.64 UR4, c[0x0][0x428] ;  /* 0x00010a0000047ab9 */ /* 0x000fe20000000a00 */
[----:B-1----:R-:W-:-:S13]  /*1ce30*/  ISETP.NE.AND P0, PT, R7, 0x1, PT ;  /* 0x000000010700780c */ /* 0x002fda0003f05270 */
[----:B------:R-:W1:Y:S02]  /*1ce40*/  @P0 LDC.64 R4, c[0x0][0x440] ;  /* 0x00011000ff040b82 */ /* 0x000e640000000a00 */
[----:B-1----:R-:W-:-:S04]  /*1ce50*/  @P0 IMAD.HI.U32 R6, R0, R4, RZ ;  /* 0x0000000400060227 */ /* 0x002fc800078e00ff */
        /* <DEDUP_REMOVED lines=12> */
.L_x_1343:
[----:B------:R-:W-:Y:S01]  /*1cf20*/  IMAD R4, R24, 0x8, R23 ;  /* 0x0000000818047824 */ /* 0x000fe200078e0217 */
[----:B-1----:R-:W-:Y:S01]  /*1cf30*/  SHF.L.U32 R3, R26, 0x1f, RZ ;  /* 0x0000001f1a037819 */ /* 0x002fe200000006ff */
[----:B------:R-:W1:Y:S03]  /*1cf40*/  S2R R2, SR_TID.X ;  /* 0x0000000000027919 */ /* 0x000e660000002100 */
[----:B------:R-:W2:Y:S01]  /*1cf50*/  SYNCS.PHASECHK.TRANS64.TRYWAIT P0, [R4+URZ+0x13280], R3 ;  /* 0x01328003040075a7 */ /* 0x000ea2000800017f */
[----:B-1----:R-:W-:-:S04]  /*1cf60*/  LOP3.LUT R2, R2, 0x7f, RZ, 0xc0, !PT ;  /* 0x0000007f02027812 */ /* 0x002fc800078ec0ff */
[----:B------:R-:W-:Y:S01]  /*1cf70*/  ISETP.NE.AND P1, PT, R2, RZ, PT ;  /* 0x000000ff0200720c */ /* 0x000fe20003f25270 */
[----:B--2---:R-:W-:-:S12]  /*1cf80*/  @!P0 BRA `(.L_x_1344) ;  /* 0x0000003c00508947 */ /* 0x004fd80003800000 */
.L_x_1445:
        /* <DEDUP_REMOVED lines=8> */
.L_x_1345:
        /* <DEDUP_REMOVED lines=16> */
[----:B------:R-:W3:Y:S02]  /*1d110*/  SYNCS.PHASECHK.TRANS64.TRYWAIT P0, [R4+URZ+0x13240], R3 ;  /* 0x01324003040075a7 */ /* 0x000ee4000800017f */
[----:B--23--:R-:W-:Y:S05]  /*1d120*/  @!P0 BRA `(.L_x_1346) ;  /* 0x0000003800fc8947 */ /* 0x00cfea0003800000 */
.L_x_1446:
        /* <DEDUP_REMOVED lines=8> */
.L_x_1347:
        /* <DEDUP_REMOVED lines=8> */
[----:B------:R-:W-:Y:S01]  /*1d230*/  R2UR UR13, R17 ;  /* 0x00000000110d72ca */ /* 0x000fe200000e0000 */
[----:B------:R-:W-:Y:S01]  /*1d240*/  UMOV UR10, URZ ;  /* 0x0000003f000a7c82 */ /* 0x000fe20008000000 */
[----:B------:R-:W-:-:S02]  /*1d250*/  PLOP3.LUT P0, PT, PT, PT, PT, 0x80, 0x0 ;  /* 0x000000000000781c */ /* 0x000fc40003f0f070 */
[----:B------:R-:W-:Y:S01]  /*1d260*/  LOP3.LUT R22, R22, 0xfffffffe, RZ, 0xc0, !PT ;  /* 0xfffffffe16167812 */ /* 0x000fe200078ec0ff */
[----:B------:R-:W-:Y:S02]  /*1d270*/  UIADD3 UR8, UR8, 0xe000, URZ ;  /* 0x0000e00008087890 */ /* 0x000fe4000fffe03f */
[----:B------:R-:W-:-:S08]  /*1d280*/  UIADD3 UR9, UR9, 0x13230, URZ ;  /* 0x0001323009097890 */ /* 0x000fd0000fffe03f */
[----:B------:R-:W-:Y:S01]  /*1d290*/  @P0 LOP3.LUT R22, R22, 0x1, RZ, 0xfc, !PT ;  /* 0x0000000116160812 */ /* 0x000fe200078efcff */
[----:B------:R3:W-:Y:S02]  /*1d2a0*/  UTMALDG.4D [UR8], [UR4], desc[UR6] ;  /* 0x00000608040075b4 */ /* 0x0007e40008019000 */
[----:B---3--:R-:W-:-:S04]  /*1d2b0*/  NOP ;  /* 0x0000000000007918 */ /* 0x008fc80000000000 */
.L_x_1341:
[----:B-12---:R-:W2:Y:S01]  /*1d2c0*/  LDL.LU R3, [R1+0x18] ;  /* 0x0000180001037983 */ /* 0x006ea20000300800 */
[----:B------:R-:W-:Y:S05]  /*1d2d0*/  WARPSYNC.ALL ;  /* 0x0000000000007948 */ /* 0x000fea0003800000 */
[----:B------:R-:W-:Y:S01]  /*1d2e0*/  ULDC.64 UR4, c[0x0][0x298] ;  /* 0x0000a60000047ab9 */ /* 0x000fe20000000a00 */
[----:B------:R-:W-:Y:S01]  /*1d2f0*/  VIADD R0, R23, 0xb000 ;  /* 0x0000b00017007836 */ /* 0x000fe20000000000 */
[----:B------:R-:W-:Y:S01]  /*1d300*/  ULDC.64 UR6, c[0x0][0xa00] ;  /* 0x0002800000067ab9 */ /* 0x000fe20000000a00 */
[----:B------:R-:W-:Y:S01]  /*1d310*/  BSSY B6, `(.L_x_1348) ;  /* 0x0000024000067945 */ /* 0x000fe20003800000 */
[----:B------:R-:W-:Y:S01]  /*1d320*/  BAR.SYNC.DEFER_BLOCKING 0x8, 0x200 ;  /* 0x0208000000007b1d */ /* 0x000fe20000010000 */
[----:B------:R-:W-:-:S02]  /*1d330*/  ISETP.NE.U32.AND P0, PT, RZ, UR6, PT ;  /* 0x00000006ff007c0c */ /* 0x000fc4000bf05070 */
[----:B------:R-:W-:Y:S02]  /*1d340*/  LOP3.LUT P1, RZ, R0, 0x1bf, RZ, 0xc0, !PT ;  /* 0x000001bf00ff7812 */ /* 0x000fe4000782c0ff */
[----:B------:R-:W-:Y:S02]  /*1d350*/  ISETP.NE.AND.EX P0, PT, RZ, UR7, PT, P0 ;  /* 0x00000007ff007c0c */ /* 0x000fe4000bf05300 */
[----:B--2---:R-:W-:Y:S01]  /*1d360*/  SHF.R.S32.HI R2, RZ, 0x1f, R3 ;  /* 0x0000001fff027819 */ /* 0x004fe20000011403 */
[----:B------:R-:W-:-:S04]  /*1d370*/  IMAD.WIDE.U32 R4, R3, UR4, RZ ;  /* 0x0000000403047c25 */ /* 0x000fc8000f8e00ff */
[----:B------:R-:W-:Y:S01]  /*1d380*/  IMAD R2, R2, UR4, RZ ;  /* 0x0000000402027c24 */ /* 0x000fe2000f8e02ff */
[----:B------:R-:W-:Y:S03]  /*1d390*/  STL.64 [R1+0x28], R4 ;  /* 0x0000280401007387 */ /* 0x000fe60000100a00 */
[----:B------:R-:W-:Y:S01]  /*1d3a0*/  IMAD R0, R3, UR5, R2 ;  /* 0x0000000503007c24 */ /* 0x000fe2000f8e0202 */
[----:B------:R-:W-:-:S03]  /*1d3b0*/  SHF.R.S32.HI R2, RZ, 0x1f, R19 ;  /* 0x0000001fff027819 */ /* 0x000fc60000011413 */
[----:B------:R-:W-:Y:S01]  /*1d3c0*/  IMAD.IADD R0, R5, 0x1, R0 ;  /* 0x0000000105007824 */ /* 0x000fe200078e0200 */
[----:B------:R-:W-:Y:S02]  /*1d3d0*/  SEL R3, R2, RZ, !P0 ;  /* 0x000000ff02037207 */ /* 0x000fe40004000000 */
[----:B------:R-:W-:Y:S02]  /*1d3e0*/  SHF.R.S32.HI R2, RZ, 0x1f, R18 ;  /* 0x0000001fff027819 */ /* 0x000fe40000011412 */
[----:B------:R1:W-:Y:S04]  /*1d3f0*/  STL [R1+0x38], R0 ;  /* 0x0000380001007387 */ /* 0x0003e80000100800 */
[----:B------:R2:W-:Y:S01]  /*1d400*/  STL [R1+0x44], R3 ;  /* 0x0000440301007387 */ /* 0x0005e20000100800 */
[----:B-1----:R-:W-:-:S05]  /*1d410*/  SEL R0, R19, RZ, !P0 ;  /* 0x000000ff13007207 */ /* 0x002fca0004000000 */
[----:B------:R2:W-:Y:S04]  /*1d420*/  STL [R1+0x18], R0 ;  /* 0x0000180001007387 */ /* 0x0005e80000100800 */
[----:B------:R2:W-:Y:S01]  /*1d430*/  STL [R1+0x40], R2 ;  /* 0x0000400201007387 */ /* 0x0005e20000100800 */
[----:B------:R-:W-:Y:S05]  /*1d440*/  @!P1 BRA `(.L_x_1349) ;  /* 0x0000000000409947 */ /* 0x000fea0003800000 */
[----:B--2---:R-:W-:Y:S01]  /*1d450*/  MOV R2, 0x0 ;  /* 0x0000000000027802 */ /* 0x004fe20000000f00 */
        /* <DEDUP_REMOVED lines=15> */
.L_x_1349:
[----:B------:R-:W-:Y:S05]  /*1d550*/  BSYNC B6 ;  /* 0x0000000000067941 */ /* 0x000fea0003800000 */
.L_x_1348:
[----:B--2---:R-:W2:Y:S01]  /*1d560*/  LDL.LU R0, [R1+0x38] ;  /* 0x0000380001007983 */ /* 0x004ea20000300800 */
[----:B------:R-:W-:Y:S01]  /*1d570*/  ULDC.64 UR4, c[0x0][0x2d8] ;  /* 0x0000b60000047ab9 */ /* 0x000fe20000000a00 */
[----:B------:R-:W1:Y:S01]  /*1d580*/  LDC R9, c[0x0][0x448] ;  /* 0x00011200ff097b82 */ /* 0x000e620000000800 */
[----:B------:R-:W-:Y:S01]  /*1d590*/  ULDC.64 UR6, c[0x0][0x2c8] ;  /* 0x0000b20000067ab9 */ /* 0x000fe20000000a00 */
[----:B------:R-:W2:Y:S01]  /*1d5a0*/  LDL.LU.64 R2, [R1+0x28] ;  /* 0x0000280001027983 */ /* 0x000ea20000300a00 */
[----:B------:R-:W-:-:S03]  /*1d5b0*/  ULDC.64 UR8, c[0x0][0x280] ;  /* 0x0000a00000087ab9 */ /* 0x000fc60000000a00 */
[----:B------:R-:W3:Y:S04]  /*1d5c0*/  LDL.LU R20, [R1+0x40] ;  /* 0x0000400001147983 */ /* 0x000ee80000300800 */
[----:B------:R-:W4:Y:S04]  /*1d5d0*/  LDL.LU R21, [R1+0x44] ;  /* 0x0000440001157983 */ /* 0x000f280000300800 */
[----:B------:R-:W4:Y:S04]  /*1d5e0*/  LDL.LU R4, [R1+0x18] ;  /* 0x0000180001047983 */ /* 0x000f280000300800 */
[----:B------:R-:W4:Y:S01]  /*1d5f0*/  LDL R12, [R1+0x10] ;  /* 0x00001000010c7983 */ /* 0x000f220000100800 */
[----:B-1----:R-:W-:-:S13]  /*1d600*/  ISETP.NE.AND P1, PT, R9, 0x1, PT ;  /* 0x000000010900780c */ /* 0x002fda0003f25270 */
[----:B------:R-:W1:Y:S08]  /*1d610*/  @P1 LDC R5, c[0x0][0x450] ;  /* 0x00011400ff051b82 */ /* 0x000e700000000800 */
[----:B------:R-:W0:Y:S01]  /*1d620*/  @P1 LDC R8, c[0x0][0x450] ;  /* 0x00011400ff081b82 */ /* 0x000e220000000800 */
        /* <DEDUP_REMOVED lines=9> */
[----:B--2---:R-:W-:-:S04]  /*1d6c0*/  LOP3.LUT R20, R20, 0x7f, RZ, 0xc0, !PT ;  /* 0x0000007f14147812 */ /* 0x004fc800078ec0ff */
[----:B------:R-:W-:Y:S01]  /*1d6d0*/  SHF.R.U32.HI R20, RZ, 0x2, R20 ;  /* 0x00000002ff147819 */ /* 0x000fe20000011614 */
[----:B---3--:R-:W-:-:S05]  /*1d6e0*/  IMAD.SHL.U32 R6, R21, 0x20, RZ ;  /* 0x0000002015067824 */ /* 0x008fca00078e00ff */
[----:B------:R-:W-:Y:S02]  /*1d6f0*/  LOP3.LUT R6, R20, 0x60, R6, 0xf8, !PT ;  /* 0x0000006014067812 */ /* 0x000fe400078ef806 */
[----:B------:R2:W5:Y:S01]  /*1d700*/  LDL R20, [R1+0x30] ;  /* 0x0000300001147983 */ /* 0x0005620000100800 */
[C---:B------:R-:W-:Y:S02]  /*1d710*/  IMAD R0, R4.reuse, UR5, R0 ;  /* 0x0000000504007c24 */ /* 0x040fe4000f8e0200 */
[----:B------:R-:W-:Y:S01]  /*1d720*/  IMAD.WIDE.U32 R2, R4, UR4, R2 ;  /* 0x0000000404027c25 */ /* 0x000fe2000f8e0002 */
[----:B------:R-:W-:Y:S01]  /*1d730*/  ULDC.64 UR4, c[0x0][0x2d0] ;  /* 0x0000b40000047ab9 */ /* 0x000fe20000000a00 */
[----:B------:R-:W3:Y:S02]  /*1d740*/  @P1 LDC R4, c[0x0][0x44c] ;  /* 0x00011300ff041b82 */ /* 0x000ee40000000800 */
[----:B------:R-:W-:Y:S02]  /*1d750*/  IMAD.IADD R6, R6, 0x1, R12 ;  /* 0x0000000106067824 */ /* 0x000fe400078e020c */
[----:B------:R-:W-:-:S02]  /*1d760*/  IMAD.IADD R3, R3, 0x1, R0 ;  /* 0x0000000103037824 */ /* 0x000fc400078e0200 */
[----:B---3--:R-:W-:-:S04]  /*1d770*/  @P1 IMAD.HI.U32 R0, R6, R4, RZ ;  /* 0x0000000406001227 */ /* 0x008fc800078e00ff */
[----:B------:R-:W-:Y:S01]  /*1d780*/  IMAD.MOV.U32 R4, RZ, RZ, R6 ;  /* 0x000000ffff047224 */ /* 0x000fe200078e0006 */
[----:B-1----:R-:W-:-:S04]  /*1d790*/  @P1 SHF.R.U32.HI R4, RZ, R5, R0 ;  /* 0x00000005ff041219 */ /* 0x002fc80000011600 */
        /* <DEDUP_REMOVED lines=13> */
[----:B------:R-:W1:Y:S01]  /*1d870*/  @P1 LDC R7, c[0x0][0x44c] ;  /* 0x00011300ff071b82 */ /* 0x000e620000000800 */
[----:B------:R-:W-:Y:S01]  /*1d880*/  VIADD R5, R6, 0x80 ;  /* 0x0000008006057836 */ /* 0x000fe20000000000 */
[----:B------:R-:W3:Y:S03]  /*1d890*/  S2R R10, SR_TID.X ;  /* 0x00000000000a7919 */ /* 0x000ee60000002100 */
[----:B------:R-:W-:Y:S02]  /*1d8a0*/  IMAD.MOV.U32 R6, RZ, RZ, R5 ;  /* 0x000000ffff067224 */ /* 0x000fe400078e0005 */
[----:B-1----:R-:W-:-:S05]  /*1d8b0*/  @P1 IMAD.HI.U32 R7, R5, R7, RZ ;  /* 0x0000000705071227 */ /* 0x002fca00078e00ff */
[----:B0-----:R-:W-:-:S05]  /*1d8c0*/  @P1 SHF.R.U32.HI R6, RZ, R8, R7 ;  /* 0x00000008ff061219 */ /* 0x001fca0000011607 */
        /* <DEDUP_REMOVED lines=8> */
[----:B---3--:R-:W-:Y:S02]  /*1d950*/  IMAD.SHL.U32 R21, R10, 0x10, RZ ;  /* 0x000000100a157824 */ /* 0x008fe400078e00ff */
        /* <DEDUP_REMOVED lines=8> */
[----:B------:R-:W-:Y:S02]  /*1d9e0*/  IADD3.X R3, R3, UR9, R6, P1, !PT ;  /* 0x0000000903037c10 */ /* 0x000fe40008ffe406 */
[----:B--2---:R-:W-:Y:S09]  /*1d9f0*/  BRA.DIV UR4, `(.L_x_1350) ;  /* 0x0000003204dc7947 */ /* 0x004ff2000b800000 */
[----:B------:R-:W0:Y:S02]  /*1da00*/  S2R R7, SR_TID.X ;  /* 0x0000000000077919 */ /* 0x000e240000002100 */
[----:B0-----:R-:W-:Y:S02]  /*1da10*/  LOP3.LUT R8, R7, 0x7f, RZ, 0xc0, !PT ;  /* 0x0000007f07087812 */ /* 0x001fe400078ec0ff */
[----:B------:R-:W2:Y:S04]  /*1da20*/  LDL.LU R7, [R1+0x14] ;  /* 0x0000140001077983 */ /* 0x000ea80000300800 */
[----:B------:R-:W3:Y:S01]  /*1da30*/  LDL.LU R11, [R1+0x10] ;  /* 0x00001000010b7983 */ /* 0x000ee20000300800 */
[----:B------:R-:W-:-:S03]  /*1da40*/  SHF.R.U32.HI R10, RZ, 0x2, R8 ;  /* 0x00000002ff0a7819 */ /* 0x000fc60000011608 */
[----:B------:R-:W-:Y:S01]  /*1da50*/  SHFL.IDX PT, R8, R4, RZ, 0x1c1f ;  /* 0x001c1fff04087589 */ /* 0x000fe200000e0000 */
[----:B--2---:R-:W-:-:S03]  /*1da60*/  IMAD R5, R7, R9, RZ ;  /* 0x0000000907057224 */ /* 0x004fc600078e02ff */
[----:B------:R-:W0:Y:S01]  /*1da70*/  SHFL.IDX PT, R7, R0, RZ, 0x1c1f ;  /* 0x001c1fff00077589 */ /* 0x000e2200000e0000 */
[----:B---3--:R-:W-:-:S03]  /*1da80*/  IMAD.IADD R6, R10, 0x1, R11 ;  /* 0x000000010a067824 */ /* 0x008fc600078e020b */
[----:B------:R-:W-:Y:S02]  /*1da90*/  SHFL.IDX PT, R10, R3, RZ, 0x1c1f ;  /* 0x001c1fff030a7589 */ /* 0x000fe400000e0000 */
[----:B------:R-:W-:Y:S02]  /*1daa0*/  ISETP.GE.AND P1, PT, R6, R5, PT ;  /* 0x000000050600720c */ /* 0x000fe40003f26270 */
[----:B------:R-:W-:Y:S11]  /*1dab0*/  SHFL.IDX PT, R3, R3, 0x1, 0x1c1f ;  /* 0x003c1f0003037f89 */ /* 0x000ff600000e0000 */
[----:B0-----:R-:W-:-:S05]  /*1dac0*/  @!P1 IADD3 R7, P2, R21, R7, RZ ;  /* 0x0000000715079210 */ /* 0x001fca0007f5e0ff */
[----:B------:R-:W-:-:S04]  /*1dad0*/  @!P1 IMAD.X R8, RZ, RZ, R8, P2 ;  /* 0x000000ffff089224 */ /* 0x000fc800010e0608 */
[----:B------:R-:W-:Y:S02]  /*1dae0*/  @!P1 IMAD.MOV.U32 R9, RZ, RZ, R8 ;  /* 0x000000ffff099224 */ /* 0x000fe400078e0008 */
[----:B------:R-:W-:Y:S02]  /*1daf0*/  @!P1 IMAD.MOV.U32 R8, RZ, RZ, R7 ;  /* 0x000000ffff089224 */ /* 0x000fe400078e0007 */
[----:B------:R-:W-:-:S03]  /*1db00*/  VIADD R7, R6, 0x20 ;  /* 0x0000002006077836 */ /* 0x000fc60000000000 */
[----:B-----5:R0:W-:Y:S02]  /*1db10*/  @!P1 LDGSTS.E.BYPASS.LTC128B.128 [R20+0xb000], desc[UR40][R8.64], !P0 ;  /* 0x0b00000008149fae */ /* 0x0201e4000c101d68 */
[----:B------:R-:W-:Y:S02]  /*1db20*/  ISETP.GE.AND P1, PT, R7, R5, PT ;  /* 0x000000050700720c */ /* 0x000fe40003f26270 */
[----:B------:R-:W-:Y:S04]  /*1db30*/  SHFL.IDX PT, R7, R4, 0x1, 0x1c1f ;  /* 0x003c1f0004077f89 */ /* 0x000fe800000e0000 */
[----:B0-----:R-:W0:Y:S07]  /*1db40*/  SHFL.IDX PT, R8, R0, 0x1, 0x1c1f ;  /* 0x003c1f0000087f89 */ /* 0x001e2e00000e0000 */
[----:B0-----:R-:W-:-:S05]  /*1db50*/  @!P1 IADD3 R8, P2, R21, R8, RZ ;  /* 0x0000000815089210 */ /* 0x001fca0007f5e0ff */
[----:B------:R-:W-:-:S04]  /*1db60*/  @!P1 IMAD.X R7, RZ, RZ, R7, P2 ;  /* 0x000000ffff079224 */ /* 0x000fc800010e0607 */
[----:B------:R-:W-:Y:S02]  /*1db70*/  @!P1 IMAD.MOV.U32 R9, RZ, RZ, R7 ;  /* 0x000000ffff099224 */ /* 0x000fe400078e0007 */
[----:B------:R-:W-:-:S03]  /*1db80*/  VIADD R7, R6, 0x40 ;  /* 0x0000004006077836 */ /* 0x000fc60000000000 */
[----:B------:R0:W-:Y:S02]  /*1db90*/  @!P1 LDGSTS.E.BYPASS.LTC128B.128 [R20+0xb800], desc[UR40][R8.64], !P0 ;  /* 0x0b80000008149fae */ /* 0x0001e4000c101d68 */
[----:B------:R-:W-:Y:S02]  /*1dba0*/  ISETP.GE.AND P1, PT, R7, R5, PT ;  /* 0x000000050700720c */ /* 0x000fe40003f26270 */
[----:B------:R-:W-:Y:S04]  /*1dbb0*/  SHFL.IDX PT, R7, R4, 0x2, 0x1c1f ;  /* 0x005c1f0004077f89 */ /* 0x000fe800000e0000 */
[----:B------:R-:W-:Y:S04]  /*1dbc0*/  SHFL.IDX PT, R4, R4, 0x3, 0x1c1f ;  /* 0x007c1f0004047f89 */ /* 0x000fe800000e0000 */
[----:B0-----:R-:W0:Y:S03]  /*1dbd0*/  SHFL.IDX PT, R8, R0, 0x2, 0x1c1f ;  /* 0x005c1f0000087f89 */ /* 0x001e2600000e0000 */
[----:B0-----:R-:W-:-:S05]  /*1dbe0*/  @!P1 IADD3 R8, P2, R21, R8, RZ ;  /* 0x0000000815089210 */ /* 0x001fca0007f5e0ff */
[----:B------:R-:W-:-:S04]  /*1dbf0*/  @!P1 IMAD.X R7, RZ, RZ, R7, P2 ;  /* 0x000000ffff079224 */ /* 0x000fc800010e0607 */
[----:B------:R-:W-:Y:S02]  /*1dc00*/  @!P1 IMAD.MOV.U32 R9, RZ, RZ, R7 ;  /* 0x000000ffff099224 */ /* 0x000fe400078e0007 */
[----:B------:R0:W1:Y:S04]  /*1dc10*/  SHFL.IDX PT, R7, R0, 0x3, 0x1c1f ;  /* 0x007c1f0000077f89 */ /* 0x00006800000e0000 */
[----:B------:R2:W-:Y:S01]  /*1dc20*/  @!P1 LDGSTS.E.BYPASS.LTC128B.128 [R20+0xc000], desc[UR40][R8.64], !P0 ;  /* 0x0c00000008149fae */ /* 0x0005e2000c101d68 */
[----:B0-----:R-:W-:-:S05]  /*1dc30*/  VIADD R0, R6, 0x80 ;  /* 0x0000008006007836 */ /* 0x001fca0000000000 */
[----:B------:R-:W-:Y:S01]  /*1dc40*/  ISETP.GE.AND P2, PT, R0, R5, PT ;  /* 0x000000050000720c */ /* 0x000fe20003f46270 */
[----:B------:R-:W-:-:S05]  /*1dc50*/  VIADD R0, R6, 0x60 ;  /* 0x0000006006007836 */ /* 0x000fca0000000000 */
[----:B------:R-:W-:Y:S02]  /*1dc60*/  ISETP.GE.AND P1, PT, R0, R5, PT ;  /* 0x000000050000720c */ /* 0x000fe40003f26270 */
[----:B------:R-:W0:Y:S04]  /*1dc70*/  SHFL.IDX PT, R0, R2, RZ, 0x1c1f ;  /* 0x001c1fff02007589 */ /* 0x000e2800000e0000 */
[----:B------:R-:W3:Y:S07]  /*1dc80*/  SHFL.IDX PT, R2, R2, 0x1, 0x1c1f ;  /* 0x003c1f0002027f89 */ /* 0x000eee00000e0000 */
[----:B-1----:R-:W-:-:S05]  /*1dc90*/  @!P1 IADD3 R7, P3, R21, R7, RZ ;  /* 0x0000000715079210 */ /* 0x002fca0007f7e0ff */
[----:B------:R-:W-:Y:S02]  /*1dca0*/  @!P1 IMAD.X R4, RZ, RZ, R4, P3 ;  /* 0x000000ffff049224 */ /* 0x000fe400018e0604 */
[----:B--2---:R-:W-:Y:S02]  /*1dcb0*/  @!P1 IMAD.MOV.U32 R8, RZ, RZ, R7 ;  /* 0x000000ffff089224 */ /* 0x004fe400078e0007 */
[----:B------:R-:W-:-:S05]  /*1dcc0*/  @!P1 IMAD.MOV.U32 R9, RZ, RZ, R4 ;  /* 0x000000ffff099224 */ /* 0x000fca00078e0004 */
[----:B------:R1:W-:Y:S01]  /*1dcd0*/  @!P1 LDGSTS.E.BYPASS.LTC128B.128 [R20+0xc800], desc[UR40][R8.64], !P0 ;  /* 0x0c80000008149fae */ /* 0x0003e2000c101d68 */
[----:B0-----:R-:W-:-:S05]  /*1dce0*/  @!P2 IADD3 R0, P1, R21, R0, RZ ;  /* 0x000000001500a210 */ /* 0x001fca0007f3e0ff */
[----:B-1----:R-:W-:-:S04]  /*1dcf0*/  @!P2 IMAD.X R8, RZ, RZ, R10, P1 ;  /* 0x000000ffff08a224 */ /* 0x002fc800008e060a */
[----:B------:R-:W-:Y:S02]  /*1dd00*/  @!P2 IMAD.MOV.U32 R9, RZ, RZ, R8 ;  /* 0x000000ffff09a224 */ /* 0x000fe400078e0008 */
[----:B------:R-:W-:-:S05]  /*1dd10*/  @!P2 IMAD.MOV.U32 R8, RZ, RZ, R0 ;  /* 0x000000ffff08a224 */ /* 0x000fca00078e0000 */
[----:B---3--:R0:W-:Y:S02]  /*1dd20*/  @!P2 LDGSTS.E.BYPASS.LTC128B.128 [R20+0xd000], desc[UR40][R8.64], !P0 ;  /* 0x0d0000000814afae */ /* 0x0081e4000c101d68 */
.L_x_1459:
        /* <DEDUP_REMOVED lines=10> */
.L_x_1351:
        /* <DEDUP_REMOVED lines=18> */
.L_x_1460:
[----:B------:R-:W-:Y:S05]  /*1def0*/  BSYNC B0 ;  /* 0x0000000000007941 */ /* 0x000fea0003800000 */
.L_x_1352:
[----:B------:R-:W1:Y:S04]  /*1df00*/  LDL.LU R3, [R1+0x24] ;  /* 0x0000240001037983 */ /* 0x000e680000300800 */
[----:B------:R-:W2:Y:S01]  /*1df10*/  LDL R2, [R1] ;  /* 0x0000000001027983 */ /* 0x000ea20000100800 */
[----:B-1----:R-:W-:-:S05]  /*1df20*/  VIADD R0, R3, 0xfffffffe ;  /* 0xfffffffe03007836 */ /* 0x002fca0000000000 */
[----:B--2---:R-:W-:-:S13]  /*1df30*/  ISETP.GE.AND P0, PT, R0, R2, PT ;  /* 0x000000020000720c */ /* 0x004fda0003f06270 */
[----:B------:R-:W-:Y:S05]  /*1df40*/  @!P0 BRA `(.L_x_1354) ;  /* 0x0000000800ec8947 */ /* 0x000fea0003800000 */
[----:B------:R-:W-:Y:S02]  /*1df50*/  IMAD.MOV.U32 R6, RZ, RZ, R24 ;  /* 0x000000ffff067224 */ /* 0x000fe400078e0018 */
[----:B------:R-:W-:-:S07]  /*1df60*/  IMAD.MOV.U32 R7, RZ, RZ, R26 ;  /* 0x000000ffff077224 */ /* 0x000fce00078e001a */
.L_x_1374:
        /* <DEDUP_REMOVED lines=9> */
[----:B------:R-:W-:Y:S01]  /*1e000*/  ULDC.64 UR4, c[0x0][0x418] ;  /* 0x0001060000047ab9 */ /* 0x000fe20000000a00 */
[----:B0-----:R-:W-:Y:S01]  /*1e010*/  IMAD.MOV.U32 R8, RZ, RZ, R0 ;  /* 0x000000ffff087224 */ /* 0x001fe200078e0000 */
[----:B------:R-:W-:-:S04]  /*1e020*/  ISETP.NE.U32.AND P0, PT, RZ, UR4, PT ;  /* 0x00000004ff007c0c */ /* 0x000fc8000bf05070 */
[----:B------:R-:W-:-:S13]  /*1e030*/  ISETP.NE.AND.EX P0, PT, RZ, UR5, PT, P0 ;  /* 0x00000005ff007c0c */ /* 0x000fda000bf05300 */
        /* <DEDUP_REMOVED lines=15> */
[----:B------:R-:W-:-:S04]  /*1e130*/  LEA R4, P0, R2, UR4, 0x2 ;  /* 0x0000000402047c11 */ /* 0x000fc8000f8010ff */
[----:B------:R-:W-:-:S05]  /*1e140*/  LEA.HI.X R5, R2, UR5, R3, 0x2, P0 ;  /* 0x0000000502057c11 */ /* 0x000fca00080f1403 */
[----:B------:R0:W5:Y:S04]  /*1e150*/  LDG.E R17, desc[UR40][R4.64] ;  /* 0x0000002804117981 */ /* 0x000168000c1e1900 */
.L_x_1357:
        /* <DEDUP_REMOVED lines=8> */
.L_x_1461:
[----:B------:R-:W-:Y:S05]  /*1e1e0*/  BSYNC B1 ;  /* 0x0000000000017941 */ /* 0x000fea0003800000 */
.L_x_1358:
        /* <DEDUP_REMOVED lines=9> */
.L_x_1361:
[----:B------:R-:W-:Y:S05]  /*1e280*/  BSYNC B1 ;  /* 0x0000000000017941 */ /* 0x000fea0003800000 */
.L_x_1360:
        /* <DEDUP_REMOVED lines=12> */
.L_x_1362:
        /* <DEDUP_REMOVED lines=13> */
.L_x_1462:
[----:B------:R-:W-:Y:S05]  /*1e420*/  BSYNC B1 ;  /* 0x0000000000017941 */ /* 0x000fea0003800000 */
.L_x_1363:
        /* <DEDUP_REMOVED lines=11> */
.L_x_1366:
[----:B------:R-:W-:Y:S05]  /*1e4e0*/  BSYNC B1 ;  /* 0x0000000000017941 */ /* 0x000fea0003800000 */
.L_x_1365:
        /* <DEDUP_REMOVED lines=8> */
.L_x_1367:
        /* <DEDUP_REMOVED lines=10> */
.L_x_1356:
[----:B------:R-:W-:Y:S05]  /*1e610*/  BSYNC B0 ;  /* 0x0000000000007941 */ /* 0x000fea0003800000 */
.L_x_1355:
[----:B------:R-:W2:Y:S02]  /*1e620*/  LDL R3, [R1+0x48] ;  /* 0x0000480001037983 */ /* 0x000ea40000100800 */
[----:B--2---:R-:W-:-:S13]  /*1e630*/  ISETP.NE.AND P0, PT, R3, 0x3, PT ;  /* 0x000000030300780c */ /* 0x004fda0003f05270 */
[----:B------:R-:W-:Y:S05]  /*1e640*/  @!P0 BRA `(.L_x_1368) ;  /* 0x0000000000048947 */ /* 0x000fea0003800000 */
[----:B------:R-:W-:Y:S01]  /*1e650*/  BPT.TRAP 0x1 ;  /* 0x000000040000795c */ /* 0x000fe20000300000 */
.L_x_1368:
        /* <DEDUP_REMOVED lines=8> */
.L_x_1463:
[----:B------:R-:W-:Y:S05]  /*1e6e0*/  BSYNC B0 ;  /* 0x0000000000007941 */ /* 0x000fea0003800000 */
.L_x_1369:
[----:B------:R-:W-:Y:S05]  /*1e6f0*/  @!P1 BRA `(.L_x_1371) ;  /* 0x0000000000049947 */ /* 0x000fea0003800000 */
[----:B------:R-:W-:Y:S01]  /*1e700*/  BPT.TRAP 0x1 ;  /* 0x000000040000795c */ /* 0x000fe20000300000 */
.L_x_1371:
[----:B-1----:R-:W-:Y:S01]  /*1e710*/  SHF.L.U32 R2, R7, 0x1f, RZ ;  /* 0x0000001f07027819 */ /* 0x002fe200000006ff */
[----:B------:R-:W-:-:S03]  /*1e720*/  IMAD R10, R6, 0x2800, RZ ;  /* 0x00002800060a7824 */ /* 0x000fc600078e02ff */
[----:B------:R-:W1:Y:S02]  /*1e730*/  SYNCS.PHASECHK.TRANS64.TRYWAIT P0, [R3+URZ+0x13260], R2 ;  /* 0x01326002030075a7 */ /* 0x000e64000800017f */
[----:B-1----:R-:W-:Y:S05]  /*1e740*/  @!P0 BRA `(.L_x_1372) ;  /* 0x0000002c00c08947 */ /* 0x002fea0003800000 */
.L_x_1464:
[----:B------:R-:W1:Y:S04]  /*1e750*/  LDL R4, [R1+0xc] ;  /* 0x00000c0001047983 */ /* 0x000e680000100800 */
[----:B------:R-:W2:Y:S01]  /*1e760*/  LDL R11, [R1+0x8] ;  /* 0x00000800010b7983 */ /* 0x000ea20000100800 */
[----:B------:R-:W-:Y:S05]  /*1e770*/  WARPSYNC.ALL ;  /* 0x0000000000007948 */ /* 0x000fea0003800000 */
[----:B-1----:R-:W-:-:S02]  /*1e780*/  LOP3.LUT R2, R10, R4, RZ, 0xfc, !PT ;  /* 0x000000040a027212 */ /* 0x002fc400078efcff */
        /* <DEDUP_REMOVED lines=41> */
.L_x_1373:
[----:B------:R-:W2:Y:S01]  /*1ea20*/  S2R R2, SR_TID.X ;  /* 0x0000000000027919 */ /* 0x000ea20000002100 */
[----:B-1----:R1:W-:Y:S01]  /*1ea30*/  SYNCS.ARRIVE.TRANS64.A1T0 RZ, [R3+URZ+0x13250], RZ ;  /* 0x013250ff03ff79a7 */ /* 0x0023e2000810003f */
[----:B--2---:R-:W-:Y:S02]  /*1ea40*/  LOP3.LUT R4, R2, 0x7f, RZ, 0xc0, !PT ;  /* 0x0000007f02047812 */ /* 0x004fe400078ec0ff */
[----:B------:R-:W2:Y:S01]  /*1ea50*/  LDL R2, [R1] ;  /* 0x0000000001027983 */ /* 0x000ea20000100800 */
[----:B------:R-:W-:Y:S01]  /*1ea60*/  IMAD.MOV.U32 R6, RZ, RZ, R24 ;  /* 0x000000ffff067224 */ /* 0x000fe200078e0018 */
[----:B------:R-:W-:Y:S01]  /*1ea70*/  BAR.SYNC.DEFER_BLOCKING 0x2, 0x80 ;  /* 0x0082000000007b1d */ /* 0x000fe20000010000 */
[----:B------:R-:W-:Y:S01]  /*1ea80*/  ISETP.NE.AND P0, PT, R4, RZ, PT ;  /* 0x000000ff0400720c */ /* 0x000fe20003f05270 */
[----:B------:R-:W-:-:S12]  /*1ea90*/  IMAD.MOV.U32 R7, RZ, RZ, R26 ;  /* 0x000000ffff077224 */ /* 0x000fd800078e001a */
[----:B-1----:R-:W-:-:S05]  /*1eaa0*/  @!P0 VIADD R3, R3, 0x13280 ;  /* 0x0001328003038836 */ /* 0x002fca0000000000 */
[----:B------:R-:W-:-:S04]  /*1eab0*/  @!P0 PRMT R3, RZ, 0x654, R3 ;  /* 0x00000654ff038816 */ /* 0x000fc80000000003 */
[----:B------:R1:W-:Y:S01]  /*1eac0*/  @!P0 SYNCS.ARRIVE.TRANS64.RED.A1T0 RZ, [R3+URZ], RZ ;  /* 0x000000ff03ff89a7 */ /* 0x0003e2000810043f */
[C---:B--2---:R-:W-:Y:S01]  /*1ead0*/  ISETP.GT.AND P0, PT, R0.reuse, R2, PT ;  /* 0x000000020000720c */ /* 0x044fe20003f04270 */
[----:B------:R-:W-:-:S12]  /*1eae0*/  VIADD R0, R0, 0xffffffff ;  /* 0xffffffff00007836 */ /* 0x000fd80000000000 */
[----:B-1----:R-:W-:Y:S05]  /*1eaf0*/  @P0 BRA `(.L_x_1374) ;  /* 0xfffffff4001c0947 */ /* 0x002fea000383ffff */
.L_x_1354:
        /* <DEDUP_REMOVED lines=18> */
[----:B-1----:R-:W-:-:S07]  /*1ec20*/  IADD3 R16, R0, UR36, R7 ;  /* 0x0000002400107c10 */ /* 0x002fce000fffe007 */
.L_x_1376:
[----:B------:R-:W-:Y:S05]  /*1ec30*/  BSYNC B0 ;  /* 0x0000000000007941 */ /* 0x000fea0003800000 */
.L_x_1375:
[----:B------:R-:W-:Y:S05]  /*1ec40*/  @!P2 BRA `(.L_x_1377) ;  /* 0x000000000004a947 */ /* 0x000fea0003800000 */
[----:B------:R-:W-:Y:S01]  /*1ec50*/  BPT.TRAP 0x1 ;  /* 0x000000040000795c */ /* 0x000fe20000300000 */
.L_x_1377:
        /* <DEDUP_REMOVED lines=8> */
.L_x_1465:
[----:B------:R-:W-:Y:S05]  /*1ece0*/  BSYNC B0 ;  /* 0x0000000000007941 */ /* 0x000fea0003800000 */
.L_x_1378:
[----:B------:R-:W-:Y:S05]  /*1ecf0*/  @!P2 BRA `(.L_x_1380) ;  /* 0x000000000004a947 */ /* 0x000fea0003800000 */
[----:B------:R-:W-:Y:S01]  /*1ed00*/  BPT.TRAP 0x1 ;  /* 0x000000040000795c */ /* 0x000fe20000300000 */
.L_x_1380:
[----:B-1----:R-:W-:-:S04]  /*1ed10*/  SHF.L.U32 R0, R26, 0x1f, RZ ;  /* 0x0000001f1a007819 */ /* 0x002fc800000006ff */
[----:B------:R-:W1:Y:S02]  /*1ed20*/  SYNCS.PHASECHK.TRANS64.TRYWAIT P1, [R3+URZ+0x13260], R0 ;  /* 0x01326000030075a7 */ /* 0x000e64000802017f */
[----:B-1----:R-:W-:Y:S05]  /*1ed30*/  @!P1 BRA `(.L_x_1381) ;  /* 0x00000028006c9947 */ /* 0x002fea0003800000 */
.L_x_1466:
[----:B------:R-:W1:Y:S04]  /*1ed40*/  LDL R4, [R1+0xc] ;  /* 0x00000c0001047983 */ /* 0x000e680000100800 */
[----:B0-----:R-:W2:Y:S01]  /*1ed50*/  LDL R10, [R1+0x8] ;  /* 0x00000800010a7983 */ /* 0x001ea20000100800 */
[----:B------:R-:W-:Y:S01]  /*1ed60*/  IMAD R2, R24, 0x2800, RZ ;  /* 0x0000280018027824 */ /* 0x000fe200078e02ff */
        /* <DEDUP_REMOVED lines=43> */
.L_x_1382:
        /* <DEDUP_REMOVED lines=10> */
.L_x_1331:
[----:B------:R-:W-:-:S13]  /*1f0c0*/  LOP3.LUT P0, RZ, R22, 0x2, RZ, 0xc0, !PT ;  /* 0x0000000216ff7812 */ /* 0x000fda000780c0ff */
        /* <DEDUP_REMOVED lines=10> */
.L_x_1383:
[----:B------:R-:W1:Y:S01]  /*1f170*/  S2R R0, SR_TID.X ;  /* 0x0000000000007919 */ /* 0x000e620000002100 */
[----:B------:R-:W-:Y:S01]  /*1f180*/  UMOV UR4, 0xffffffff ;  /* 0xffffffff00047882 */ /* 0x000fe20000000000 */
[----:B-1----:R-:W-:-:S04]  /*1f190*/  LOP3.LUT R7, R0, 0x1f, RZ, 0xc0, !PT ;  /* 0x0000001f00077812 */ /* 0x002fc800078ec0ff */
[----:B------:R-:W-:Y:S01]  /*1f1a0*/  ISETP.NE.AND P0, PT, R7, 0x1f, PT ;  /* 0x0000001f0700780c */ /* 0x000fe20003f05270 */
[----:B------:R-:W-:-:S12]  /*1f1b0*/  BRA.DIV UR4, `(.L_x_1385) ;  /* 0x0000002604607947 */ /* 0x000fd8000b800000 */
[----:B------:R-:W-:Y:S01]  /*1f1c0*/  IMAD.IADD R5, R19, 0x1, R7 ;  /* 0x0000000113057824 */ /* 0x000fe200078e0207 */
[----:B------:R-:W-:-:S04]  /*1f1d0*/  ULDC UR4, c[0x0][0xc3c] ;  /* 0x00030f0000047ab9 */ /* 0x000fc80000000800 */
[----:B------:R-:W-:-:S13]  /*1f1e0*/  ISETP.GE.OR P1, PT, R5, UR4, !P0 ;  /* 0x0000000405007c0c */ /* 0x000fda000c726670 */
[----:B0-----:R-:W0:Y:S02]  /*1f1f0*/  @!P1 LDC.64 R2, c[0x0][0xc80] ;  /* 0x00032000ff029b82 */ /* 0x001e240000000a00 */
        /* <DEDUP_REMOVED lines=27> */
.L_x_1476:
[----:B------:R-:W-:Y:S02]  /*1f3b0*/  ULDC UR4, c[0x0][0xc38] ;  /* 0x00030e0000047ab9 */ /* 0x000fe40000000800 */
[----:B------:R-:W-:-:S04]  /*1f3c0*/  IMAD.U32 R4, RZ, RZ, UR4 ;  /* 0x00000004ff047e24 */ /* 0x000fc8000f8e00ff */
[----:B-1----:R-:W-:-:S04]  /*1f3d0*/  IMAD R5, R14, R4, RZ ;  /* 0x000000040e057224 */ /* 0x002fc800078e02ff */
[----:B------:R-:W-:-:S05]  /*1f3e0*/  IMAD.IADD R16, R16, 0x1, R5 ;  /* 0x0000000110107824 */ /* 0x000fca00078e0205 */
[----:B------:R-:W-:-:S13]  /*1f3f0*/  ISETP.GT.AND P6, PT, R16, R0, PT ;  /* 0x000000001000720c */ /* 0x000fda0003fc4270 */
[----:B------:R-:W-:Y:S05]  /*1f400*/  @P6 BRA `(.L_x_1386) ;  /* 0x00000000009c6947 */ /* 0x000fea0003800000 */
.L_x_1391:
        /* <DEDUP_REMOVED lines=14> */
.L_x_1389:
[----:B------:R-:W-:Y:S05]  /*1f4f0*/  BSYNC B0 ;  /* 0x0000000000007941 */ /* 0x000fea0003800000 */
.L_x_1388:
        /* <DEDUP_REMOVED lines=14> */
[----:B------:R-:W0:Y:S02]  /*1f5e0*/  SHFL.UP PT, R14, R6, 0x10, RZ ;  /* 0x06000000060e7989 */ /* 0x000e2400000e00ff */
[----:B01----:R-:W-:-:S05]  /*1f5f0*/  SEL R3, R14, RZ, P5 ;  /* 0x000000ff0e037207 */ /* 0x003fca0002800000 */
[----:B------:R-:W-:-:S05]  /*1f600*/  IMAD.IADD R3, R6, 0x1, R3 ;  /* 0x0000000106037824 */ /* 0x000fca00078e0203 */
[----:B------:R0:W1:Y:S02]  /*1f610*/  SHFL.IDX PT, R14, R3, 0x1f, 0x1f ;  /* 0x03e01f00030e7f89 */ /* 0x00006400000e0000 */
.L_x_1484:
[----:B------:R-:W-:Y:S02]  /*1f620*/  ULDC UR4, c[0x0][0xc38] ;  /* 0x00030e0000047ab9 */ /* 0x000fe40000000800 */
[----:B------:R-:W-:-:S04]  /*1f630*/  IMAD.U32 R4, RZ, RZ, UR4 ;  /* 0x00000004ff047e24 */ /* 0x000fc8000f8e00ff */
[----:B-1----:R-:W-:-:S04]  /*1f640*/  IMAD R5, R14, R4, RZ ;  /* 0x000000040e057224 */ /* 0x002fc800078e02ff */
[----:B------:R-:W-:-:S05]  /*1f650*/  IMAD.IADD R16, R5, 0x1, R16 ;  /* 0x0000000105107824 */ /* 0x000fca00078e0210 */
[----:B------:R-:W-:-:S13]  /*1f660*/  ISETP.GT.AND P6, PT, R16, R0, PT ;  /* 0x000000001000720c */ /* 0x000fda0003fc4270 */
[----:B------:R-:W-:Y:S05]  /*1f670*/  @!P6 BRA `(.L_x_1391) ;  /* 0xfffffffc0064e947 */ /* 0x000fea000383ffff */
.L_x_1386:
        /* <DEDUP_REMOVED lines=8> */
.L_x_1488:
[----:B------:R-:W-:Y:S01]  /*1f700*/  ISETP.NE.AND P0, PT, R5, RZ, PT ;  /* 0x000000ff0500720c */ /* 0x000fe20003f05270 */
[----:B------:R-:W-:-:S12]  /*1f710*/  IMAD.MOV.U32 R5, RZ, RZ, RZ ;  /* 0x000000ffff057224 */ /* 0x000fd800078e00ff */
[----:B------:R-:W-:Y:S05]  /*1f720*/  @!P0 BRA `(.L_x_1393) ;  /* 0x0000000000108947 */ /* 0x000fea0003800000 */
[----:B------:R-:W-:Y:S01]  /*1f730*/  UMOV UR4, 0xffffffff ;  /* 0xffffffff00047882 */ /* 0x000fe20000000000 */
[----:B------:R-:W-:Y:S02]  /*1f740*/  VIADD R12, R6, 0xffffffff ;  /* 0xffffffff060c7836 */ /* 0x000fe40000000000 */
[----:B------:R-:W-:Y:S05]  /*1f750*/  BRA.DIV UR4, `(.L_x_1394) ;  /* 0x0000002a04207947 */ /* 0x000fea000b800000 */
[----:B------:R3:W4:Y:S02]  /*1f760*/  SHFL.IDX PT, R5, R3, R12, 0x1f ;  /* 0x00001f0c03057589 */ /* 0x00072400000e0000 */
.L_x_1393:
[----:B01-3--:R-:W0:Y:S01]  /*1f770*/  LDC.64 R2, c[0x0][0xc90] ;  /* 0x00032400ff027b82 */ /* 0x00be220000000a00 */
[----:B------:R-:W-:-:S04]  /*1f780*/  IMAD.IADD R19, R6, 0x1, R19 ;  /* 0x0000000106137824 */ /* 0x000fc800078e0213 */
[----:B0-----:R-:W-:-:S05]  /*1f790*/  IMAD.WIDE R2, R19, 0x4, R2 ;  /* 0x0000000413027825 */ /* 0x001fca00078e0202 */
[----:B------:R-:W2:Y:S01]  /*1f7a0*/  LDG.E R7, desc[UR40][R2.64] ;  /* 0x0000002802077981 */ /* 0x000ea2000c1e1900 */
[----:B----4-:R-:W-:-:S04]  /*1f7b0*/  IMAD R16, R5, R4, R16 ;  /* 0x0000000405107224 */ /* 0x010fc800078e0210 */
[----:B------:R-:W-:Y:S02]  /*1f7c0*/  IMAD.IADD R0, R0, 0x1, -R16 ;  /* 0x0000000100007824 */ /* 0x000fe400078e0a10 */
[----:B--2---:R-:W-:-:S05]  /*1f7d0*/  IMAD R6, R17, R7, RZ ;  /* 0x0000000711067224 */ /* 0x004fca00078e02ff */
[----:B------:R-:W-:-:S04]  /*1f7e0*/  IABS R8, R6 ;  /* 0x0000000600087213 */ /* 0x000fc80000000000 */
[----:B------:R-:W0:Y:S08]  /*1f7f0*/  I2F.RP R9, R8 ;  /* 0x0000000800097306 */ /* 0x000e300000209400 */
[----:B0-----:R-:W0:Y:S02]  /*1f800*/  MUFU.RCP R9, R9 ;  /* 0x0000000900097308 */ /* 0x001e240000001000 */
[----:B0-----:R-:W-:-:S06]  /*1f810*/  VIADD R10, R9, 0xffffffe ;  /* 0x0ffffffe090a7836 */ /* 0x001fcc0000000000 */
[----:B------:R-:W0:Y:S02]  /*1f820*/  F2I.FTZ.U32.TRUNC.NTZ R3, R10 ;  /* 0x0000000a00037305 */ /* 0x000e24000021f000 */
[----:B0-----:R-:W-:-:S04]  /*1f830*/  IMAD.MOV R2, RZ, RZ, -R3 ;  /* 0x000000ffff027224 */ /* 0x001fc800078e0a03 */
[----:B------:R-:W-:Y:S02]  /*1f840*/  IMAD R5, R2, R8, RZ ;  /* 0x0000000802057224 */ /* 0x000fe400078e02ff */
[----:B------:R-:W-:-:S04]  /*1f850*/  IMAD.MOV.U32 R2, RZ, RZ, RZ ;  /* 0x000000ffff027224 */ /* 0x000fc800078e00ff */
[----:B------:R-:W-:Y:S01]  /*1f860*/  IMAD.HI.U32 R2, R3, R5, R2 ;  /* 0x0000000503027227 */ /* 0x000fe200078e0002 */
[----:B------:R-:W-:Y:S02]  /*1f870*/  IABS R3, R0 ;  /* 0x0000000000037213 */ /* 0x000fe40000000000 */
[----:B------:R-:W-:-:S03]  /*1f880*/  IABS R5, R6 ;  /* 0x0000000600057213 */ /* 0x000fc60000000000 */
[----:B------:R-:W-:-:S04]  /*1f890*/  IMAD.HI.U32 R2, R2, R3, RZ ;  /* 0x0000000302027227 */ /* 0x000fc800078e00ff */
[----:B------:R-:W-:-:S04]  /*1f8a0*/  IMAD.MOV R5, RZ, RZ, -R5 ;  /* 0x000000ffff057224 */ /* 0x000fc800078e0a05 */
        /* <DEDUP_REMOVED lines=35> */
[C---:B------:R-:W-:Y:S01]  /*1fae0*/  LOP3.LUT R2, R0.reuse, R4, RZ, 0x3c, !PT ;  /* 0x0000000400027212 */ /* 0x040fe200078e3cff */
[----:B------:R-:W-:-:S03]  /*1faf0*/  IMAD.IADD R0, R0, 0x1, R5 ;  /* 0x0000000100007824 */ /* 0x000fc600078e0205 */
[----:B------:R-:W-:-:S07]  /*1fb00*/  ISETP.GE.AND P2, PT, R2, RZ, PT ;  /* 0x000000ff0200720c */ /* 0x000fce0003f46270 */
[----:B------:R-:W-:-:S06]  /*1fb10*/  @P0 VIADD R9, R9, 0x1 ;  /* 0x0000000109090836 */ /* 0x000fcc0000000000 */
[----:B------:R-:W-:Y:S01]  /*1fb20*/  @!P2 IMAD.MOV R9, RZ, RZ, -R9 ;  /* 0x000000ffff09a224 */ /* 0x000fe200078e0a09 */
[----:B------:R-:W-:Y:S01]  /*1fb30*/  @!P1 LOP3.LUT R9, RZ, R4, RZ, 0x33, !PT ;  /* 0x00000004ff099212 */ /* 0x000fe200078e33ff */
[----:B------:R-:W-:-:S04]  /*1fb40*/  IMAD.MOV R4, RZ, RZ, -R4 ;  /* 0x000000ffff047224 */ /* 0x000fc800078e0a04 */
[----:B------:R-:W-:Y:S01]  /*1fb50*/  IMAD R18, R9, R4, R0 ;  /* 0x0000000409127224 */ /* 0x000fe200078e0200 */
[----:B------:R-:W-:-:S05]  /*1fb60*/  LOP3.LUT R0, RZ, R9, RZ, 0x33, !PT ;  /* 0x00000009ff007212 */ /* 0x000fca00078e33ff */
[----:B------:R-:W-:Y:S01]  /*1fb70*/  IMAD.IADD R17, R17, 0x1, R0 ;  /* 0x0000000111117824 */ /* 0x000fe200078e0200 */
[----:B------:R-:W-:Y:S06]  /*1fb80*/  BRA `(.L_x_1395) ;  /* 0x00000000001c7947 */ /* 0x000fec0003800000 */
.L_x_1387:
[----:B------:R-:W-:Y:S01]  /*1fb90*/  UMOV UR4, URZ ;  /* 0x0000003f00047c82 */ /* 0x000fe20008000000 */
[----:B------:R-:W-:Y:S01]  /*1fba0*/  UMOV UR5, URZ ;  /* 0x0000003f00057c82 */ /* 0x000fe20008000000 */
[----:B------:R-:W-:Y:S01]  /*1fbb0*/  ULDC UR6, c[0x0][0xc3c] ;  /* 0x00030f0000067ab9 */ /* 0x000fe20000000800 */
[----:B------:R-:W-:Y:S02]  /*1fbc0*/  IMAD.MOV.U32 R16, RZ, RZ, R0 ;  /* 0x000000ffff107224 */ /* 0x000fe400078e0000 */
[----:B------:R-:W-:Y:S02]  /*1fbd0*/  IMAD.U32 R17, RZ, RZ, UR4 ;  /* 0x00000004ff117e24 */ /* 0x000fe4000f8e00ff */
[----:B------:R-:W-:Y:S02]  /*1fbe0*/  IMAD.U32 R18, RZ, RZ, UR5 ;  /* 0x00000005ff127e24 */ /* 0x000fe4000f8e00ff */
[----:B------:R-:W-:-:S07]  /*1fbf0*/  IMAD.U32 R19, RZ, RZ, UR6 ;  /* 0x00000006ff137e24 */ /* 0x000fce000f8e00ff */
.L_x_1395:
        /* <DEDUP_REMOVED lines=10> */
.L_x_1384:
[----:B------:R-:W-:Y:S02]  /*1fca0*/  ULDC UR4, c[0x0][0xc3c] ;  /* 0x00030f0000047ab9 */ /* 0x000fe40000000800 */
[----:B--2---:R-:W-:-:S13]  /*1fcb0*/  ISETP.GE.AND P0, PT, R19, UR4, PT ;  /* 0x0000000413007c0c */ /* 0x004fda000bf06270 */
[----:B------:R-:W-:Y:S05]  /*1fcc0*/  @!P0 BRA `(.L_x_1396) ;  /* 0xffffffac00748947 */ /* 0x000fea000383ffff */
[----:B------:R-:W-:Y:S05]  /*1fcd0*/  BSYNC B7 ;  /* 0x0000000000077941 */ /* 0x000fea0003800000 */
.L_x_1278:
        /* <DEDUP_REMOVED lines=12> */
.L_x_1491:
[----:B------:R-:W-:Y:S05]  /*1fda0*/  BSYNC B0 ;  /* 0x0000000000007941 */ /* 0x000fea0003800000 */
.L_x_1397:
[----:B------:R-:W-:-:S03]  /*1fdb0*/  UMOV UR4, 0xffffffff ;  /* 0xffffffff00047882 */ /* 0x000fc60000000000 */
[----:B------:R-:W-:Y:S05]  /*1fdc0*/  BRA.DIV UR4, `(.L_x_1399) ;  /* 0x0000002204c07947 */ /* 0x000fea000b800000 */
[----:B0-----:R-:W0:Y:S02]  /*1fdd0*/  S2R R0, SR_TID.X ;  /* 0x0000000000007919 */ /* 0x001e240000002100 */
[----:B0-----:R-:W-:-:S04]  /*1fde0*/  SHF.R.U32.HI R0, RZ, 0x5, R0 ;  /* 0x00000005ff007819 */ /* 0x001fc80000011600 */
[----:B------:R-:W-:-:S05]  /*1fdf0*/  LOP3.LUT R0, R0, 0x3, RZ, 0xc0, !PT ;  /* 0x0000000300007812 */ /* 0x000fca00078ec0ff */
[----:B------:R0:W1:Y:S02]  /*1fe00*/  SHFL.IDX PT, R14, R0, RZ, 0x1f ;  /* 0x00001fff000e7589 */ /* 0x00006400000e0000 */
.L_x_1494:
[----:B-1----:R-:W-:-:S13]  /*1fe10*/  ISETP.NE.AND P0, PT, R14, RZ, PT ;  /* 0x000000ff0e00720c */ /* 0x002fda0003f05270 */
[----:B------:R-:W-:Y:S05]  /*1fe20*/  @P0 BRA `(.L_x_1093) ;  /* 0x0000000000a40947 */ /* 0x000fea0003800000 */
[----:B------:R-:W-:-:S03]  /*1fe30*/  UMOV UR4, 0xffffffff ;  /* 0xffffffff00047882 */ /* 0x000fc60000000000 */
[----:B------:R-:W-:Y:S05]  /*1fe40*/  BRA.DIV UR4, `(.L_x_1400) ;  /* 0x0000002204d47947 */ /* 0x000fea000b800000 */
[----:B------:R-:W-:-:S13]  /*1fe50*/  ELECT P6, URZ, PT ;  /* 0x00000000003f782f */ /* 0x000fda00038c0000 */
.L_x_1497:
[----:B------:R-:W-:Y:S05]  /*1fe60*/  @!P6 BRA `(.L_x_1093) ;  /* 0x000000000094e947 */ /* 0x000fea0003800000 */
[----:B0-----:R-:W2:Y:S02]  /*1fe70*/  LDL.LU R0, [R1+0x34] ;  /* 0x0000340001007983 */ /* 0x001ea40000300800 */
[----:B--2---:R-:W-:-:S04]  /*1fe80*/  LOP3.LUT R0, R0, 0x2, RZ, 0xfc, !PT ;  /* 0x0000000200007812 */ /* 0x004fc800078efcff */
[----:B------:R-:W-:-:S13]  /*1fe90*/  ISETP.NE.AND P0, PT, R0, 0x3, PT ;  /* 0x000000030000780c */ /* 0x000fda0003f05270 */
[----:B------:R-:W-:Y:S05]  /*1fea0*/  @!P0 BRA `(.L_x_1401) ;  /* 0x0000000000048947 */ /* 0x000fea0003800000 */
[----:B------:R-:W-:Y:S01]  /*1feb0*/  BPT.TRAP 0x1 ;  /* 0x000000040000795c */ /* 0x000fe20000300000 */
.L_x_1401:
        /* <DEDUP_REMOVED lines=12> */
.L_x_1498:
[----:B------:R-:W1:Y:S02]  /*1ff80*/  SYNCS.PHASECHK.TRANS64.TRYWAIT P1, [R3+URZ], R0 ;  /* 0x00000000030075a7 */ /* 0x000e64000802017f */
[----:B-1----:R-:W-:Y:S05]  /*1ff90*/  @!P1 BRA `(.L_x_1403) ;  /* 0x0000002000b49947 */ /* 0x002fea0003800000 */
.L_x_1499:
[----:B------:R-:W-:Y:S05]  /*1ffa0*/  @!P0 BRA `(.L_x_1404) ;  /* 0x0000000000048947 */ /* 0x000fea0003800000 */
[----:B------:R-:W-:Y:S01]  /*1ffb0*/  BPT.TRAP 0x1 ;  /* 0x000000040000795c */ /* 0x000fe20000300000 */
.L_x_1404:
[----:B-1----:R-:W-:-:S04]  /*1ffc0*/  IMAD R3, R24, 0x8, R9 ;  /* 0x0000000818037824 */ /* 0x002fc800078e0209 */
[----:B------:R-:W1:Y:S02]  /*1ffd0*/  SYNCS.PHASECHK.TRANS64.TRYWAIT P1, [R3+URZ+0x13260], R2 ;  /* 0x01326002030075a7 */ /* 0x000e64000802017f */
[----:B-1----:R-:W-:Y:S05]  /*1ffe0*/  @!P1 BRA `(.L_x_1405) ;  /* 0x0000002000b49947 */ /* 0x002fea0003800000 */
.L_x_1500:
[----:B------:R-:W-:Y:S05]  /*1fff0*/  @!P0 BRA `(.L_x_1406) ;  /* 0x0000000000048947 */ /* 0x000fea0003800000 */
[----:B------:R-:W-:Y:S01]  /*20000*/  BPT.TRAP 0x1 ;  /* 0x000000040000795c */ /* 0x000fe20000300000 */
.L_x_1406:
[----:B------:R-:W-:-:S04]  /*20010*/  IMAD R5, R4, 0x8, R9 ;  /* 0x0000000804057824 */ /* 0x000fc800078e0209 */
[----:B------:R-:W2:Y:S02]  /*20020*/  SYNCS.PHASECHK.TRANS64.TRYWAIT P1, [R5+URZ+0x13260], R0 ;  /* 0x01326000050075a7 */ /* 0x000ea4000802017f */
[----:B--2---:R-:W-:Y:S05]  /*20030*/  @!P1 BRA `(.L_x_1407) ;  /* 0x0000002000b49947 */ /* 0x004fea0003800000 */
.L_x_1501:
[----:B------:R-:W-:Y:S05]  /*20040*/  @!P0 BRA `(.L_x_1408) ;  /* 0x0000000000048947 */ /* 0x000fea0003800000 */
[----:B------:R-:W-:Y:S01]  /*20050*/  BPT.TRAP 0x1 ;  /* 0x000000040000795c */ /* 0x000fe20000300000 */
.L_x_1408:
[----:B------:R-:W3:Y:S02]  /*20060*/  SYNCS.PHASECHK.TRANS64.TRYWAIT P0, [R3+URZ+0x13280], R2 ;  /* 0x01328002030075a7 */ /* 0x000ee4000800017f */
[----:B---3--:R-:W-:Y:S05]  /*20070*/  @!P0 BRA `(.L_x_1409) ;  /* 0x0000002000b88947 */ /* 0x008fea0003800000 */
.L_x_1410:
[----:B----4-:R4:W0:Y:S02]  /*20080*/  SYNCS.PHASECHK.TRANS64.TRYWAIT P0, [R5+URZ+0x13280], R0 ;  /* 0x01328000050075a7 */ /* 0x010824000800017f */
[----:B0-----:R-:W-:Y:S05]  /*20090*/  @!P0 NANOSLEEP.SYNCS 0x989680 ;  /* 0x009896800000895d */ /* 0x001fea0003900000 */
[----:B------:R-:W0:Y:S02]  /*200a0*/  @!P0 SYNCS.PHASECHK.TRANS64 P0, [R5+URZ+0x13280], R0 ;  /* 0x01328000050085a7 */ /* 0x000e24000800007f */
[----:B0-----:R-:W-:Y:S05]  /*200b0*/  @!P0 BRA `(.L_x_1410) ;  /* 0xfffffffc00f08947 */ /* 0x001fea000383ffff */
.L_x_1093:
[----:B------:R-:W-:Y:S05]  /*200c0*/  BSYNC B8 ;  /* 0x0000000000087941 */ /* 0x000fea0003800000 */
.L_x_1090:
[----:B------:R-:W-:Y:S05]  /*200d0*/  EXIT ;  /* 0x000000000000794d */ /* 0x000fea0003800000 */
.L_x_1117:
[----:B0-----:R0:W1:Y:S02]  /*200e0*/  SYNCS.PHASECHK.TRANS64.TRYWAIT P5, [R73+URZ+0x13290], R76 ;  /* 0x0132904c490075a7 */ /* 0x00106400080a017f */
[----:B-1----:R-:W-:Y:S05]  /*200f0*/  @!P5 NANOSLEEP.SYNCS 0x989680 ;  /* 0x009896800000d95d */ /* 0x002fea0003900000 */
[----:B------:R-:W1:Y:S02]  /*20100*/  @!P5 SYNCS.PHASECHK.TRANS64 P5, [R73+URZ+0x13290], R76 ;  /* 0x0132904c4900d5a7 */ /* 0x000e6400080a007f */
[----:B-1----:R-:W-:Y:S05]  /*20110*/  @!P5 BRA `(.L_x_1117) ;  /* 0xfffffffc00f0d947 */ /* 0x002fea000383ffff */
[----:B------:R-:W-:Y:S05]  /*20120*/  BRA `(.L_x_1411) ;  /* 0xfffffe2800147947 */ /* 0x000fea000383ffff */
.L_x_1127:
[----:B0-----:R0:W1:Y:S02]  /*20130*/  SYNCS.PHASECHK.TRANS64.TRYWAIT P5, [R73+URZ+0x13290], R76 ;  /* 0x0132904c490075a7 */ /* 0x00106400080a017f */
[----:B-1----:R-:W-:Y:S05]  /*20140*/  @!P5 NANOSLEEP.SYNCS 0x989680 ;  /* 0x009896800000d95d */ /* 0x002fea0003900000 */
[----:B------:R-:W1:Y:S02]  /*20150*/  @!P5 SYNCS.PHASECHK.TRANS64 P5, [R73+URZ+0x13290], R76 ;  /* 0x0132904c4900d5a7 */ /* 0x000e6400080a007f */
[----:B-1----:R-:W-:Y:S05]  /*20160*/  @!P5 BRA `(.L_x_1127) ;  /* 0xfffffffc00f0d947 */ /* 0x002fea000383ffff */
[----:B------:R-:W-:Y:S05]  /*20170*/  BRA `(.L_x_1412) ;  /* 0xfffffe38003c7947 */ /* 0x000fea000383ffff */
.L_x_1132:
[----:B0-----:R0:W1:Y:S02]  /*20180*/  SYNCS.PHASECHK.TRANS64.TRYWAIT P1, [R73+URZ+0x13290], R76 ;  /* 0x0132904c490075a7 */ /* 0x001064000802017f */
[----:B-1----:R-:W-:Y:S05]  /*20190*/  @!P1 NANOSLEEP.SYNCS 0x989680 ;  /* 0x009896800000995d */ /* 0x002fea0003900000 */
[----:B------:R-:W1:Y:S02]  /*201a0*/  @!P1 SYNCS.PHASECHK.TRANS64 P1, [R73+URZ+0x13290], R76 ;  /* 0x0132904c490095a7 */ /* 0x000e64000802007f */
[----:B-1----:R-:W-:Y:S05]  /*201b0*/  @!P1 BRA `(.L_x_1132) ;  /* 0xfffffffc00f09947 */ /* 0x002fea000383ffff */
[----:B------:R-:W-:Y:S05]  /*201c0*/  BRA `(.L_x_1413) ;  /* 0xfffffe4800547947 */ /* 0x000fea000383ffff */
.L_x_1136:
[----:B--2---:R2:W0:Y:S02]  /*201d0*/  SYNCS.PHASECHK.TRANS64.TRYWAIT P0, [R73+URZ+0x132b0], R76 ;  /* 0x0132b04c490075a7 */ /* 0x004424000800017f */
[----:B0-----:R-:W-:Y:S05]  /*201e0*/  @!P0 NANOSLEEP.SYNCS 0x989680 ;  /* 0x009896800000895d */ /* 0x001fea0003900000 */
[----:B------:R-:W0:Y:S02]  /*201f0*/  @!P0 SYNCS.PHASECHK.TRANS64 P0, [R73+URZ+0x132b0], R76 ;  /* 0x0132b04c490085a7 */ /* 0x000e24000800007f */
[----:B0-----:R-:W-:Y:S05]  /*20200*/  @!P0 BRA `(.L_x_1136) ;  /* 0xfffffffc00f08947 */ /* 0x001fea000383ffff */
[----:B------:R-:W-:Y:S05]  /*20210*/  BRA `(.L_x_1414) ;  /* 0xfffffe4800c87947 */ /* 0x000fea000383ffff */
.L_x_1162:
[----:B------:R-:W-:Y:S01]  /*20220*/  BSSY B1, `(.L_x_1415) ;  /* 0x0000007000017945 */ /* 0x000fe20003800000 */
[----:B------:R-:W-:Y:S02]  /*20230*/  IMAD.MOV.U32 R12, RZ, RZ, RZ ;  /* 0x000000ffff0c7224 */ /* 0x000fe400078e00ff */
[----:B------:R-:W-:Y:S02]  /*20240*/  IMAD.MOV.U32 R11, RZ, RZ, 0x1e1f ;  /* 0x00001e1fff0b7424 */ /* 0x000fe400078e00ff */
[----:B------:R-:W-:-:S07]  /*20250*/  IMAD.MOV.U32 R15, RZ, RZ, -0x1 ;  /* 0xffffffffff0f7424 */ /* 0x000fce00078e00ff */
[----:B------:R-:W-:Y:S05]  /*20260*/  WARPSYNC.COLLECTIVE R15, `(.L_x_1416) ;  /* 0x000000000f087348 */ /* 0x000fea0003c00000 */
[----:B------:R0:W1:Y:S02]  /*20270*/  SHFL.IDX P6, R14, R13, R12, R11 ;  /* 0x0000000c0d0e7389 */ /* 0x00006400000c000b */
[----:B01----:R-:W-:Y:S01]  /*20280*/  ENDCOLLECTIVE ;  /* 0x000000000000791b */ /* 0x003fe20003800000 */
.L_x_1416:
[----:B------:R-:W-:Y:S05]  /*20290*/  BSYNC B1 ;  /* 0x0000000000017941 */ /* 0x000fea0003800000 */
.L_x_1415:
        /* <DEDUP_REMOVED lines=8> */
.L_x_1417:
[----:B------:R-:W-:Y:S02]  /*20320*/  IMAD.MOV.U32 R13, RZ, RZ, R4 ;  /* 0x000000ffff0d7224 */ /* 0x000fe400078e0004 */
[----:B------:R-:W-:-:S07]  /*20330*/  IMAD.MOV.U32 R3, RZ, RZ, R14 ;  /* 0x000000ffff037224 */ /* 0x000fce00078e000e */
[----:B------:R-:W-:Y:S05]  /*20340*/  WARPSYNC.COLLECTIVE R15, `(.L_x_1418) ;  /* 0x000000000f087348 */ /* 0x000fea0003c00000 */
[----:B------:R0:W1:Y:S02]  /*20350*/  SHFL.IDX P6, R14, R13, R12, R11 ;  /* 0x0000000c0d0e7389 */ /* 0x00006400000c000b */
[----:B01----:R-:W-:Y:S01]  /*20360*/  ENDCOLLECTIVE ;  /* 0x000000000000791b */ /* 0x003fe20003800000 */
.L_x_1418:
[----:B------:R-:W-:Y:S02]  /*20370*/  IMAD.MOV.U32 R13, RZ, RZ, R5 ;  /* 0x000000ffff0d7224 */ /* 0x000fe400078e0005 */
[----:B------:R-:W-:-:S07]  /*20380*/  IMAD.MOV.U32 R4, RZ, RZ, R14 ;  /* 0x000000ffff047224 */ /* 0x000fce00078e000e */
[----:B------:R-:W-:Y:S05]  /*20390*/  WARPSYNC.COLLECTIVE R15, `(.L_x_1419) ;  /* 0x000000000f087348 */ /* 0x000fea0003c00000 */
[----:B------:R0:W1:Y:S02]  /*203a0*/  SHFL.IDX P6, R14, R13, R12, R11 ;  /* 0x0000000c0d0e7389 */ /* 0x00006400000c000b */
[----:B01----:R-:W-:Y:S01]  /*203b0*/  ENDCOLLECTIVE ;  /* 0x000000000000791b */ /* 0x003fe20003800000 */
.L_x_1419:
[----:B------:R-:W-:Y:S05]  /*203c0*/  BRA `(.L_x_1420) ;  /* 0xfffffe5c00207947 */ /* 0x000fea000383ffff */
.L_x_1166:
[----:B-1----:R1:W2:Y:S02]  /*203d0*/  SYNCS.PHASECHK.TRANS64.TRYWAIT P0, [R17+URZ+0x13200], R30 ;  /* 0x0132001e110075a7 */ /* 0x0022a4000800017f */
[----:B--2---:R-:W-:Y:S05]  /*203e0*/  @!P0 NANOSLEEP.SYNCS 0x989680 ;  /* 0x009896800000895d */ /* 0x004fea0003900000 */
[----:B------:R-:W2:Y:S02]  /*203f0*/  @!P0 SYNCS.PHASECHK.TRANS64 P0, [R17+URZ+0x13200], R30 ;  /* 0x0132001e110085a7 */ /* 0x000ea4000800007f */
[----:B--2---:R-:W-:Y:S05]  /*20400*/  @!P0 BRA `(.L_x_1166) ;  /* 0xfffffffc00f08947 */ /* 0x004fea000383ffff */
[----:B------:R-:W-:Y:S05]  /*20410*/  BRA `(.L_x_1421) ;  /* 0xfffffe5c00b87947 */ /* 0x000fea000383ffff */
.L_x_1170:
[----:B------:R-:W-:Y:S01]  /*20420*/  BSSY B1, `(.L_x_1422) ;  /* 0x0000007000017945 */ /* 0x000fe20003800000 */
[----:B------:R-:W-:Y:S02]  /*20430*/  IMAD.MOV.U32 R12, RZ, RZ, RZ ;  /* 0x000000ffff0c7224 */ /* 0x000fe400078e00ff */
[----:B------:R-:W-:Y:S02]  /*20440*/  IMAD.MOV.U32 R11, RZ, RZ, 0x1e1f ;  /* 0x00001e1fff0b7424 */ /* 0x000fe400078e00ff */
[----:B------:R-:W-:-:S07]  /*20450*/  IMAD.MOV.U32 R15, RZ, RZ, -0x1 ;  /* 0xffffffffff0f7424 */ /* 0x000fce00078e00ff */
[----:B------:R-:W-:Y:S05]  /*20460*/  WARPSYNC.COLLECTIVE R15, `(.L_x_1423) ;  /* 0x000000000f087348 */ /* 0x000fea0003c00000 */
[----:B------:R0:W1:Y:S02]  /*20470*/  SHFL.IDX P6, R14, R13, R12, R11 ;  /* 0x0000000c0d0e7389 */ /* 0x00006400000c000b */
[----:B01----:R-:W-:Y:S01]  /*20480*/  ENDCOLLECTIVE ;  /* 0x000000000000791b */ /* 0x003fe20003800000 */
.L_x_1423:
[----:B------:R-:W-:Y:S05]  /*20490*/  BSYNC B1 ;  /* 0x0000000000017941 */ /* 0x000fea0003800000 */
.L_x_1422:
        /* <DEDUP_REMOVED lines=8> */
.L_x_1424:
[----:B------:R-:W-:Y:S02]  /*20520*/  IMAD.MOV.U32 R13, RZ, RZ, R4 ;  /* 0x000000ffff0d7224 */ /* 0x000fe400078e0004 */
[----:B------:R-:W-:-:S07]  /*20530*/  IMAD.MOV.U32 R3, RZ, RZ, R14 ;  /* 0x000000ffff037224 */ /* 0x000fce00078e000e */
[----:B------:R-:W-:Y:S05]  /*20540*/  WARPSYNC.COLLECTIVE R15, `(.L_x_1425) ;  /* 0x000000000f087348 */ /* 0x000fea0003c00000 */
[----:B------:R0:W1:Y:S02]  /*20550*/  SHFL.IDX P6, R14, R13, R12, R11 ;  /* 0x0000000c0d0e7389 */ /* 0x00006400000c000b */
[----:B01----:R-:W-:Y:S01]  /*20560*/  ENDCOLLECTIVE ;  /* 0x000000000000791b */ /* 0x003fe20003800000 */
.L_x_1425:
[----:B------:R-:W-:Y:S02]  /*20570*/  IMAD.MOV.U32 R13, RZ, RZ, R5 ;  /* 0x000000ffff0d7224 */ /* 0x000fe400078e0005 */
[----:B------:R-:W-:-:S07]  /*20580*/  IMAD.MOV.U32 R4, RZ, RZ, R14 ;  /* 0x000000ffff047224 */ /* 0x000fce00078e000e */
[----:B------:R-:W-:Y:S05]  /*20590*/  WARPSYNC.COLLECTIVE R15, `(.L_x_1426) ;  /* 0x000000000f087348 */ /* 0x000fea0003c00000 */
[----:B------:R0:W1:Y:S02]  /*205a0*/  SHFL.IDX P6, R14, R13, R12, R11 ;  /* 0x0000000c0d0e7389 */ /* 0x00006400000c000b */
[----:B01----:R-:W-:Y:S01]  /*205b0*/  ENDCOLLECTIVE ;  /* 0x000000000000791b */ /* 0x003fe20003800000 */
.L_x_1426:
[----:B------:R-:W-:Y:S05]  /*205c0*/  BRA `(.L_x_1427) ;  /* 0xfffffe6c00e87947 */ /* 0x000fea000383ffff */
.L_x_1174:
[----:B-1----:R1:W2:Y:S02]  /*205d0*/  SYNCS.PHASECHK.TRANS64.TRYWAIT P1, [R17+URZ+0x13200], R12 ;  /* 0x0132000c110075a7 */ /* 0x0022a4000802017f */
[----:B--2---:R-:W-:Y:S05]  /*205e0*/  @!P1 NANOSLEEP.SYNCS 0x989680 ;  /* 0x009896800000995d */ /* 0x004fea0003900000 */
[----:B------:R-:W2:Y:S02]  /*205f0*/  @!P1 SYNCS.PHASECHK.TRANS64 P1, [R17+URZ+0x13200], R12 ;  /* 0x0132000c110095a7 */ /* 0x000ea4000802007f */
[----:B--2---:R-:W-:Y:S05]  /*20600*/  @!P1 BRA `(.L_x_1174) ;  /* 0xfffffffc00f09947 */ /* 0x004fea000383ffff */
[----:B------:R-:W-:Y:S05]  /*20610*/  BRA `(.L_x_1428) ;  /* 0xfffffe7000747947 */ /* 0x000fea000383ffff */
.L_x_1178:
[----:B-1----:R1:W2:Y:S02]  /*20620*/  SYNCS.PHASECHK.TRANS64.TRYWAIT P2, [R14+URZ+0x13230], R3 ;  /* 0x013230030e0075a7 */ /* 0x0022a4000804017f */
[----:B--2---:R-:W-:Y:S05]  /*20630*/  @!P2 NANOSLEEP.SYNCS 0x989680 ;  /* 0x009896800000a95d */ /* 0x004fea0003900000 */
[----:B------:R-:W2:Y:S02]  /*20640*/  @!P2 SYNCS.PHASECHK.TRANS64 P2, [R14+URZ+0x13230], R3 ;  /* 0x013230030e00a5a7 */ /* 0x000ea4000804007f */
[----:B--2---:R-:W-:Y:S05]  /*20650*/  @!P2 BRA `(.L_x_1178) ;  /* 0xfffffffc00f0a947 */ /* 0x004fea000383ffff */
[----:B------:R-:W-:Y:S05]  /*20660*/  BRA `(.L_x_1177) ;  /* 0xfffffe8000c47947 */ /* 0x000fea000383ffff */
.L_x_1198:
[----:B-1----:R1:W2:Y:S02]  /*20670*/  SYNCS.PHASECHK.TRANS64.TRYWAIT P2, [R9+URZ+0x13230], R10 ;  /* 0x0132300a090075a7 */ /* 0x0022a4000804017f */
[----:B--2---:R-:W-:Y:S05]  /*20680*/  @!P2 NANOSLEEP.SYNCS 0x989680 ;  /* 0x009896800000a95d */ /* 0x004fea0003900000 */
[----:B------:R-:W2:Y:S02]  /*20690*/  @!P2 SYNCS.PHASECHK.TRANS64 P2, [R9+URZ+0x13230], R10 ;  /* 0x0132300a0900a5a7 */ /* 0x000ea4000804007f */
[----:B--2---:R-:W-:Y:S05]  /*206a0*/  @!P2 BRA `(.L_x_1198) ;  /* 0xfffffffc00f0a947 */ /* 0x004fea000383ffff */
[----:B------:R-:W-:Y:S05]  /*206b0*/  BRA `(.L_x_1197) ;  /* 0xfffffec000947947 */ /* 0x000fea000383ffff */
.L_x_1203:
[----:B-1----:R1:W2:Y:S02]  /*206c0*/  SYNCS.PHASECHK.TRANS64.TRYWAIT P2, [R19+URZ+0x13250], R10 ;  /* 0x0132500a130075a7 */ /* 0x0022a4000804017f */
[----:B--2---:R-:W-:Y:S05]  /*206d0*/  @!P2 NANOSLEEP.SYNCS 0x989680 ;  /* 0x009896800000a95d */ /* 0x004fea0003900000 */
[----:B------:R-:W2:Y:S02]  /*206e0*/  @!P2 SYNCS.PHASECHK.TRANS64 P2, [R19+URZ+0x13250], R10 ;  /* 0x0132500a1300a5a7 */ /* 0x000ea4000804007f */
[----:B--2---:R-:W-:Y:S05]  /*206f0*/  @!P2 BRA `(.L_x_1203) ;  /* 0xfffffffc00f0a947 */ /* 0x004fea000383ffff */
[----:B------:R-:W-:Y:S05]  /*20700*/  BRA `(.L_x_1202) ;  /* 0xfffffec800047947 */ /* 0x000fea000383ffff */
.L_x_1225:
[----:B-1----:R1:W2:Y:S02]  /*20710*/  SYNCS.PHASECHK.TRANS64.TRYWAIT P2, [R0+URZ+0x13230], R3 ;  /* 0x01323003000075a7 */ /* 0x0022a4000804017f */
[----:B--2---:R-:W-:Y:S05]  /*20720*/  @!P2 NANOSLEEP.SYNCS 0x989680 ;  /* 0x009896800000a95d */ /* 0x004fea0003900000 */
[----:B------:R-:W2:Y:S02]  /*20730*/  @!P2 SYNCS.PHASECHK.TRANS64 P2, [R0+URZ+0x13230], R3 ;  /* 0x013230030000a5a7 */ /* 0x000ea4000804007f */
[----:B--2---:R-:W-:Y:S05]  /*20740*/  @!P2 BRA `(.L_x_1225) ;  /* 0xfffffffc00f0a947 */ /* 0x004fea000383ffff */
[----:B------:R-:W-:Y:S05]  /*20750*/  BRA `(.L_x_1224) ;  /* 0xffffff0400ec7947 */ /* 0x000fea000383ffff */
.L_x_1230:
[----:B-1----:R1:W2:Y:S02]  /*20760*/  SYNCS.PHASECHK.TRANS64.TRYWAIT P2, [R15+URZ+0x13250], R0 ;  /* 0x013250000f0075a7 */ /* 0x0022a4000804017f */
[----:B--2---:R-:W-:Y:S05]  /*20770*/  @!P2 NANOSLEEP.SYNCS 0x989680 ;  /* 0x009896800000a95d */ /* 0x004fea0003900000 */
[----:B------:R-:W2:Y:S02]  /*20780*/  @!P2 SYNCS.PHASECHK.TRANS64 P2, [R15+URZ+0x13250], R0 ;  /* 0x013250000f00a5a7 */ /* 0x000ea4000804007f */
[----:B--2---:R-:W-:Y:S05]  /*20790*/  @!P2 BRA `(.L_x_1230) ;  /* 0xfffffffc00f0a947 */ /* 0x004fea000383ffff */
[----:B------:R-:W-:Y:S05]  /*207a0*/  BRA `(.L_x_1229) ;  /* 0xffffff0c005c7947 */ /* 0x000fea000383ffff */
.L_x_1239:
[----:B-1----:R1:W2:Y:S02]  /*207b0*/  SYNCS.PHASECHK.TRANS64.TRYWAIT P2, [R3+URZ+0x13230], R12 ;  /* 0x0132300c030075a7 */ /* 0x0022a4000804017f */
[----:B--2---:R-:W-:Y:S05]  /*207c0*/  @!P2 NANOSLEEP.SYNCS 0x989680 ;  /* 0x009896800000a95d */ /* 0x004fea0003900000 */
[----:B------:R-:W2:Y:S02]  /*207d0*/  @!P2 SYNCS.PHASECHK.TRANS64 P2, [R3+URZ+0x13230], R12 ;  /* 0x0132300c0300a5a7 */ /* 0x000ea4000804007f */
[----:B--2---:R-:W-:Y:S05]  /*207e0*/  @!P2 BRA `(.L_x_1239) ;  /* 0xfffffffc00f0a947 */ /* 0x004fea000383ffff */
[----:B------:R-:W-:Y:S05]  /*207f0*/  BRA `(.L_x_1238) ;  /* 0xffffff2c00107947 */ /* 0x000fea000383ffff */
.L_x_1244:
[----:B-1----:R1:W2:Y:S02]  /*20800*/  SYNCS.PHASECHK.TRANS64.TRYWAIT P2, [R15+URZ+0x13250], R3 ;  /* 0x013250030f0075a7 */ /* 0x0022a4000804017f */
[----:B--2---:R-:W-:Y:S05]  /*20810*/  @!P2 NANOSLEEP.SYNCS 0x989680 ;  /* 0x009896800000a95d */ /* 0x004fea0003900000 */
[----:B------:R-:W2:Y:S02]  /*20820*/  @!P2 SYNCS.PHASECHK.TRANS64 P2, [R15+URZ+0x13250], R3 ;  /* 0x013250030f00a5a7 */ /* 0x000ea4000804007f */
[----:B--2---:R-:W-:Y:S05]  /*20830*/  @!P2 BRA `(.L_x_1244) ;  /* 0xfffffffc00f0a947 */ /* 0x004fea000383ffff */
[----:B------:R-:W-:Y:S05]  /*20840*/  BRA `(.L_x_1243) ;  /* 0xffffff3000807947 */ /* 0x000fea000383ffff */
.L_x_1259:
[----:B-1----:R1:W2:Y:S02]  /*20850*/  SYNCS.PHASECHK.TRANS64.TRYWAIT P1, [R13+URZ+0x13250], R4 ;  /* 0x013250040d0075a7 */ /* 0x0022a4000802017f */
[----:B--2---:R-:W-:Y:S05]  /*20860*/  @!P1 NANOSLEEP.SYNCS 0x989680 ;  /* 0x009896800000995d */ /* 0x004fea0003900000 */
[----:B------:R-:W2:Y:S02]  /*20870*/  @!P1 SYNCS.PHASECHK.TRANS64 P1, [R13+URZ+0x13250], R4 ;  /* 0x013250040d0095a7 */ /* 0x000ea4000802007f */
[----:B--2---:R-:W-:Y:S05]  /*20880*/  @!P1 BRA `(.L_x_1259) ;  /* 0xfffffffc00f09947 */ /* 0x004fea000383ffff */
[----:B------:R-:W-:Y:S05]  /*20890*/  BRA `(.L_x_1258) ;  /* 0xffffff6c00387947 */ /* 0x000fea000383ffff */
.L_x_1292:
[----:B------:R-:W1:Y:S01]  /*208a0*/  S2R R10, SR_TID.X ;  /* 0x00000000000a7919 */ /* 0x000e620000002100 */
[----:B------:R-:W-:Y:S01]  /*208b0*/  BSSY B1, `(.L_x_1429) ;  /* 0x000000a000017945 */ /* 0x000fe20003800000 */
[----:B------:R-:W-:Y:S02]  /*208c0*/  IMAD.MOV.U32 R12, RZ, RZ, RZ ;  /* 0x000000ffff0c7224 */ /* 0x000fe400078e00ff */
[----:B------:R-:W-:Y:S02]  /*208d0*/  IMAD.MOV.U32 R11, RZ, RZ, 0x1f ;  /* 0x0000001fff0b7424 */ /* 0x000fe400078e00ff */
[----:B------:R-:W-:Y:S01]  /*208e0*/  IMAD.MOV.U32 R15, RZ, RZ, -0x1 ;  /* 0xffffffffff0f7424 */ /* 0x000fe200078e00ff */
[----:B-1----:R-:W-:-:S04]  /*208f0*/  SHF.R.U32.HI R10, RZ, 0x5, R10 ;  /* 0x00000005ff0a7819 */ /* 0x002fc8000001160a */
[----:B------:R-:W-:-:S05]  /*20900*/  LOP3.LUT R10, R10, 0x3, RZ, 0xc0, !PT ;  /* 0x000000030a0a7812 */ /* 0x000fca00078ec0ff */
[----:B0-----:R-:W-:-:S07]  /*20910*/  IMAD.MOV.U32 R13, RZ, RZ, R10 ;  /* 0x000000ffff0d7224 */ /* 0x001fce00078e000a */
[----:B------:R-:W-:Y:S05]  /*20920*/  WARPSYNC.COLLECTIVE R15, `(.L_x_1430) ;  /* 0x000000000f087348 */ /* 0x000fea0003c00000 */
[----:B------:R0:W1:Y:S02]  /*20930*/  SHFL.IDX P6, R14, R13, R12, R11 ;  /* 0x0000000c0d0e7389 */ /* 0x00006400000c000b */
[----:B01----:R-:W-:Y:S01]  /*20940*/  ENDCOLLECTIVE ;  /* 0x000000000000791b */ /* 0x003fe20003800000 */
.L_x_1430:
[----:B------:R-:W-:Y:S05]  /*20950*/  BSYNC B1 ;  /* 0x0000000000017941 */ /* 0x000fea0003800000 */
.L_x_1429:
[----:B------:R-:W-:Y:S05]  /*20960*/  BRA `(.L_x_1431) ;  /* 0xffffffa800f47947 */ /* 0x000fea000383ffff */
.L_x_1294:
[----:B------:R-:W-:Y:S01]  /*20970*/  BSSY B1, `(.L_x_1432) ;  /* 0x0000006000017945 */ /* 0x000fe20003800000 */
[----:B------:R-:W-:-:S07]  /*20980*/  IMAD.MOV.U32 R15, RZ, RZ, -0x1 ;  /* 0xffffffffff0f7424 */ /* 0x000fce00078e00ff */
[----:B01----:R-:W-:Y:S05]  /*20990*/  WARPSYNC.COLLECTIVE R15, `(.L_x_1433) ;  /* 0x000000000f0c7348 */ /* 0x003fea0003c00000 */
[----:B------:R-:W-:Y:S02]  /*209a0*/  ELECT P6, UR62, PT ;  /* 0x00000000003e782f */ /* 0x000fe400038c0000 */
[----:B------:R-:W-:Y:S01]  /*209b0*/  MOV R14, UR62 ;  /* 0x0000003e000e7c02 */ /* 0x000fe20008000f00 */
[----:B01----:R-:W-:Y:S10]  /*209c0*/  ENDCOLLECTIVE ;  /* 0x000000000000791b */ /* 0x003ff40003800000 */
.L_x_1433:
[----:B------:R-:W-:Y:S05]  /*209d0*/  BSYNC B1 ;  /* 0x0000000000017941 */ /* 0x000fea0003800000 */
.L_x_1432:
[----:B------:R-:W-:Y:S05]  /*209e0*/  BRA `(.L_x_1293) ;  /* 0xffffffa800ec7947 */ /* 0x000fea000383ffff */
.L_x_1296:
[----:B-1----:R1:W2:Y:S02]  /*209f0*/  SYNCS.PHASECHK.TRANS64.TRYWAIT P0, [R23+URZ+0x13220], R5 ;  /* 0x01322005170075a7 */ /* 0x0022a4000800017f */
[----:B--2---:R-:W-:Y:S05]  /*20a00*/  @!P0 NANOSLEEP.SYNCS 0x989680 ;  /* 0x009896800000895d */ /* 0x004fea0003900000 */
[----:B------:R-:W2:Y:S02]  /*20a10*/  @!P0 SYNCS.PHASECHK.TRANS64 P0, [R23+URZ+0x13220], R5 ;  /* 0x01322005170085a7 */ /* 0x000ea4000800007f */
[----:B--2---:R-:W-:Y:S05]  /*20a20*/  @!P0 BRA `(.L_x_1296) ;  /* 0xfffffffc00f08947 */ /* 0x004fea000383ffff */
[----:B------:R-:W-:Y:S05]  /*20a30*/  BRA `(.L_x_1434) ;  /* 0xffffffa800fc7947 */ /* 0x000fea000383ffff */
.L_x_1300:
[----:B-1----:R1:W2:Y:S02]  /*20a40*/  SYNCS.PHASECHK.TRANS64.TRYWAIT P0, [R5+URZ+0x132a0], R6 ;  /* 0x0132a006050075a7 */ /* 0x0022a4000800017f */
[----:B--2---:R-:W-:Y:S05]  /*20a50*/  @!P0 NANOSLEEP.SYNCS 0x989680 ;  /* 0x009896800000895d */ /* 0x004fea0003900000 */
[----:B------:R-:W2:Y:S02]  /*20a60*/  @!P0 SYNCS.PHASECHK.TRANS64 P0, [R5+URZ+0x132a0], R6 ;  /* 0x0132a006050085a7 */ /* 0x000ea4000800007f */
[----:B--2---:R-:W-:Y:S05]  /*20a70*/  @!P0 BRA `(.L_x_1300) ;  /* 0xfffffffc00f08947 */ /* 0x004fea000383ffff */
[----:B------:R-:W-:Y:S05]  /*20a80*/  BRA `(.L_x_1435) ;  /* 0xffffffac00147947 */ /* 0x000fea000383ffff */
.L_x_1305:
[----:B--2---:R2:W3:Y:S02]  /*20a90*/  SYNCS.PHASECHK.TRANS64.TRYWAIT P0, [R5+URZ+0x132c0], R6 ;  /* 0x0132c006050075a7 */ /* 0x0044e4000800017f */
[----:B---3--:R-:W-:Y:S05]  /*20aa0*/  @!P0 NANOSLEEP.SYNCS 0x989680 ;  /* 0x009896800000895d */ /* 0x008fea0003900000 */
[----:B------:R-:W3:Y:S02]  /*20ab0*/  @!P0 SYNCS.PHASECHK.TRANS64 P0, [R5+URZ+0x132c0], R6 ;  /* 0x0132c006050085a7 */ /* 0x000ee4000800007f */
[----:B---3--:R-:W-:Y:S05]  /*20ac0*/  @!P0 BRA `(.L_x_1305) ;  /* 0xfffffffc00f08947 */ /* 0x008fea000383ffff */
[----:B------:R-:W-:Y:S05]  /*20ad0*/  BRA `(.L_x_1436) ;  /* 0xffffffac00907947 */ /* 0x000fea000383ffff */
.L_x_1312:
[----:B-1----:R1:W2:Y:S02]  /*20ae0*/  SYNCS.PHASECHK.TRANS64.TRYWAIT P1, [R5+URZ+0x132a0], R6 ;  /* 0x0132a006050075a7 */ /* 0x0022a4000802017f */
[----:B--2---:R-:W-:Y:S05]  /*20af0*/  @!P1 NANOSLEEP.SYNCS 0x989680 ;  /* 0x009896800000995d */ /* 0x004fea0003900000 */
[----:B------:R-:W2:Y:S02]  /*20b00*/  @!P1 SYNCS.PHASECHK.TRANS64 P1, [R5+URZ+0x132a0], R6 ;  /* 0x0132a006050095a7 */ /* 0x000ea4000802007f */
[----:B--2---:R-:W-:Y:S05]  /*20b10*/  @!P1 BRA `(.L_x_1312) ;  /* 0xfffffffc00f09947 */ /* 0x004fea000383ffff */
[----:B------:R-:W-:Y:S05]  /*20b20*/  BRA `(.L_x_1437) ;  /* 0xffffffb0004c7947 */ /* 0x000fea000383ffff */
.L_x_1317:
[----:B--2---:R2:W3:Y:S02]  /*20b30*/  SYNCS.PHASECHK.TRANS64.TRYWAIT P1, [R5+URZ+0x132c0], R6 ;  /* 0x0132c006050075a7 */ /* 0x0044e4000802017f */
[----:B---3--:R-:W-:Y:S05]  /*20b40*/  @!P1 NANOSLEEP.SYNCS 0x989680 ;  /* 0x009896800000995d */ /* 0x008fea0003900000 */
[----:B------:R-:W3:Y:S02]  /*20b50*/  @!P1 SYNCS.PHASECHK.TRANS64 P1, [R5+URZ+0x132c0], R6 ;  /* 0x0132c006050095a7 */ /* 0x000ee4000802007f */
[----:B---3--:R-:W-:Y:S05]  /*20b60*/  @!P1 BRA `(.L_x_1317) ;  /* 0xfffffffc00f09947 */ /* 0x008fea000383ffff */
[----:B------:R-:W-:Y:S05]  /*20b70*/  BRA `(.L_x_1438) ;  /* 0xffffffb000c47947 */ /* 0x000fea000383ffff */
.L_x_1340:
        /* <DEDUP_REMOVED lines=11> */
.L_x_1440:
[----:B------:R-:W-:Y:S05]  /*20c30*/  BSYNC B0 ;  /* 0x0000000000007941 */ /* 0x000fea0003800000 */
.L_x_1439:
[----:B------:R-:W-:Y:S05]  /*20c40*/  BRA `(.L_x_1441) ;  /* 0xffffffc000387947 */ /* 0x000fea000383ffff */
.L_x_1342:
[----:B------:R-:W-:Y:S01]  /*20c50*/  BSSY B0, `(.L_x_1442) ;  /* 0x0000006000007945 */ /* 0x000fe20003800000 */
[----:B------:R-:W-:-:S07]  /*20c60*/  IMAD.MOV.U32 R15, RZ, RZ, -0x1 ;  /* 0xffffffffff0f7424 */ /* 0x000fce00078e00ff */
[----:B01----:R-:W-:Y:S05]  /*20c70*/  WARPSYNC.COLLECTIVE R15, `(.L_x_1443) ;  /* 0x000000000f0c7348 */ /* 0x003fea0003c00000 */
[----:B------:R-:W-:Y:S02]  /*20c80*/  ELECT P6, UR62, PT ;  /* 0x00000000003e782f */ /* 0x000fe400038c0000 */
[----:B------:R-:W-:Y:S01]  /*20c90*/  MOV R14, UR62 ;  /* 0x0000003e000e7c02 */ /* 0x000fe20008000f00 */
[----:B01----:R-:W-:Y:S10]  /*20ca0*/  ENDCOLLECTIVE ;  /* 0x000000000000791b */ /* 0x003ff40003800000 */
.L_x_1443:
[----:B------:R-:W-:Y:S05]  /*20cb0*/  BSYNC B0 ;  /* 0x0000000000007941 */ /* 0x000fea0003800000 */
.L_x_1442:
[----:B------:R-:W-:Y:S05]  /*20cc0*/  BRA `(.L_x_1444) ;  /* 0xffffffc000387947 */ /* 0x000fea000383ffff */
.L_x_1344:
[----:B-1----:R1:W2:Y:S02]  /*20cd0*/  SYNCS.PHASECHK.TRANS64.TRYWAIT P0, [R4+URZ+0x13280], R3 ;  /* 0x01328003040075a7 */ /* 0x0022a4000800017f */
[----:B--2---:R-:W-:Y:S05]  /*20ce0*/  @!P0 NANOSLEEP.SYNCS 0x989680 ;  /* 0x009896800000895d */ /* 0x004fea0003900000 */
[----:B------:R-:W2:Y:S02]  /*20cf0*/  @!P0 SYNCS.PHASECHK.TRANS64 P0, [R4+URZ+0x13280], R3 ;  /* 0x01328003040085a7 */ /* 0x000ea4000800007f */
[----:B--2---:R-:W-:Y:S05]  /*20d00*/  @!P0 BRA `(.L_x_1344) ;  /* 0xfffffffc00f08947 */ /* 0x004fea000383ffff */
[----:B------:R-:W-:Y:S05]  /*20d10*/  BRA `(.L_x_1445) ;  /* 0xffffffc0009c7947 */ /* 0x000fea000383ffff */
.L_x_1346:
[----:B--2---:R2:W3:Y:S02]  /*20d20*/  SYNCS.PHASECHK.TRANS64.TRYWAIT P0, [R4+URZ+0x13240], R3 ;  /* 0x01324003040075a7 */ /* 0x0044e4000800017f */
[----:B---3--:R-:W-:Y:S05]  /*20d30*/  @!P0 NANOSLEEP.SYNCS 0x989680 ;  /* 0x009896800000895d */ /* 0x008fea0003900000 */
[----:B------:R-:W3:Y:S02]  /*20d40*/  @!P0 SYNCS.PHASECHK.TRANS64 P0, [R4+URZ+0x13240], R3 ;  /* 0x01324003040085a7 */ /* 0x000ee4000800007f */
[----:B---3--:R-:W-:Y:S05]  /*20d50*/  @!P0 BRA `(.L_x_1346) ;  /* 0xfffffffc00f08947 */ /* 0x008fea000383ffff */
[----:B------:R-:W-:Y:S05]  /*20d60*/  BRA `(.L_x_1446) ;  /* 0xffffffc000f07947 */ /* 0x000fea000383ffff */
.L_x_1350:
[----:B------:R-:W2:Y:S01]  /*20d70*/  LDL.LU R11, [R1+0x14] ;  /* 0x00001400010b7983 */ /* 0x000ea20000300800 */
[----:B------:R-:W-:Y:S01]  /*20d80*/  IMAD.MOV.U32 R6, RZ, RZ, R12 ;  /* 0x000000ffff067224 */ /* 0x000fe200078e000c */
[----:B------:R-:W-:Y:S01]  /*20d90*/  LOP3.LUT R10, R10, 0x7f, RZ, 0xc0, !PT ;  /* 0x0000007f0a0a7812 */ /* 0x000fe200078ec0ff */
[----:B------:R-:W-:Y:S02]  /*20da0*/  IMAD.MOV.U32 R13, RZ, RZ, R4 ;  /* 0x000000ffff0d7224 */ /* 0x000fe400078e0004 */
[----:B------:R-:W-:Y:S01]  /*20db0*/  IMAD.MOV.U32 R12, RZ, RZ, RZ ;  /* 0x000000ffff0c7224 */ /* 0x000fe200078e00ff */
[----:B------:R-:W-:Y:S01]  /*20dc0*/  SHF.R.U32.HI R10, RZ, 0x2, R10 ;  /* 0x00000002ff0a7819 */ /* 0x000fe2000001160a */
[----:B------:R-:W-:-:S04]  /*20dd0*/  IMAD.MOV.U32 R15, RZ, RZ, -0x1 ;  /* 0xffffffffff0f7424 */ /* 0x000fc800078e00ff */
[----:B------:R-:W-:-:S04]  /*20de0*/  IMAD.IADD R6, R10, 0x1, R6 ;  /* 0x000000010a067824 */ /* 0x000fc800078e0206 */
[----:B------:R-:W-:Y:S02]  /*20df0*/  VIADD R10, R6, 0x20 ;  /* 0x00000020060a7836 */ /* 0x000fe40000000000 */
[----:B--2---:R-:W-:Y:S02]  /*20e00*/  IMAD R5, R11, R9, RZ ;  /* 0x000000090b057224 */ /* 0x004fe400078e02ff */
[----:B------:R-:W-:-:S03]  /*20e10*/  IMAD.MOV.U32 R11, RZ, RZ, 0x1c1f ;  /* 0x00001c1fff0b7424 */ /* 0x000fc600078e00ff */
[----:B------:R-:W-:-:S13]  /*20e20*/  ISETP.GE.AND P1, PT, R6, R5, PT ;  /* 0x000000050600720c */ /* 0x000fda0003f26270 */
[----:B-----5:R-:W-:Y:S05]  /*20e30*/  WARPSYNC.COLLECTIVE R15, `(.L_x_1447) ;  /* 0x000000000f087348 */ /* 0x020fea0003c00000 */
[----:B------:R0:W1:Y:S02]  /*20e40*/  SHFL.IDX P6, R14, R13, R12, R11 ;  /* 0x0000000c0d0e7389 */ /* 0x00006400000c000b */
[----:B01---5:R-:W-:Y:S01]  /*20e50*/  ENDCOLLECTIVE ;  /* 0x000000000000791b */ /* 0x023fe20003800000 */
.L_x_1447:
[----:B------:R-:W-:Y:S02]  /*20e60*/  IMAD.MOV.U32 R13, RZ, RZ, R0 ;  /* 0x000000ffff0d7224 */ /* 0x000fe400078e0000 */
[----:B------:R-:W-:-:S07]  /*20e70*/  IMAD.MOV.U32 R8, RZ, RZ, R14 ;  /* 0x000000ffff087224 */ /* 0x000fce00078e000e */
[----:B------:R-:W-:Y:S05]  /*20e80*/  WARPSYNC.COLLECTIVE R15, `(.L_x_1448) ;  /* 0x000000000f087348 */ /* 0x000fea0003c00000 */
[----:B------:R0:W1:Y:S02]  /*20e90*/  SHFL.IDX P6, R14, R13, R12, R11 ;  /* 0x0000000c0d0e7389 */ /* 0x00006400000c000b */
[----:B01----:R-:W-:Y:S01]  /*20ea0*/  ENDCOLLECTIVE ;  /* 0x000000000000791b */ /* 0x003fe20003800000 */
.L_x_1448:
[----:B------:R-:W-:Y:S02]  /*20eb0*/  IMAD.MOV.U32 R13, RZ, RZ, R4 ;  /* 0x000000ffff0d7224 */ /* 0x000fe400078e0004 */
[----:B------:R-:W-:Y:S02]  /*20ec0*/  IMAD.MOV.U32 R12, RZ, RZ, 0x1 ;  /* 0x00000001ff0c7424 */ /* 0x000fe400078e00ff */
[----:B------:R-:W-:-:S07]  /*20ed0*/  IMAD.MOV.U32 R7, RZ, RZ, R14 ;  /* 0x000000ffff077224 */ /* 0x000fce00078e000e */
[----:B------:R-:W-:Y:S05]  /*20ee0*/  WARPSYNC.COLLECTIVE R15, `(.L_x_1449) ;  /* 0x000000000f087348 */ /* 0x000fea0003c00000 */
[----:B------:R0:W1:Y:S02]  /*20ef0*/  SHFL.IDX P6, R14, R13, R12, R11 ;  /* 0x0000000c0d0e7389 */ /* 0x00006400000c000b */
[----:B01----:R-:W-:Y:S01]  /*20f00*/  ENDCOLLECTIVE ;  /* 0x000000000000791b */ /* 0x003fe20003800000 */
.L_x_1449:
        /* <DEDUP_REMOVED lines=9> */
[----:B------:R-:W-:Y:S01]  /*20fa0*/  ISETP.GE.AND P1, PT, R10, R5, PT ;  /* 0x000000050a00720c */ /* 0x000fe20003f26270 */
[----:B------:R-:W-:-:S12]  /*20fb0*/  IMAD.MOV.U32 R7, RZ, RZ, R14 ;  /* 0x000000ffff077224 */ /* 0x000fd800078e000e */
[----:B0-----:R-:W-:Y:S05]  /*20fc0*/  WARPSYNC.COLLECTIVE R15, `(.L_x_1450) ;  /* 0x000000000f087348 */ /* 0x001fea0003c00000 */
[----:B------:R1:W2:Y:S02]  /*20fd0*/  SHFL.IDX P6, R14, R13, R12, R11 ;  /* 0x0000000c0d0e7389 */ /* 0x0002a400000c000b */
[----:B012---:R-:W-:Y:S01]  /*20fe0*/  ENDCOLLECTIVE ;  /* 0x000000000000791b */ /* 0x007fe20003800000 */
.L_x_1450:
[----:B------:R-:W-:Y:S02]  /*20ff0*/  IMAD.MOV.U32 R13, RZ, RZ, R4 ;  /* 0x000000ffff0d7224 */ /* 0x000fe400078e0004 */
[----:B------:R-:W-:Y:S02]  /*21000*/  IMAD.MOV.U32 R12, RZ, RZ, 0x2 ;  /* 0x00000002ff0c7424 */ /* 0x000fe400078e00ff */
[----:B------:R-:W-:-:S07]  /*21010*/  IMAD.MOV.U32 R8, RZ, RZ, R14 ;  /* 0x000000ffff087224 */ /* 0x000fce00078e000e */
[----:B------:R-:W-:Y:S05]  /*21020*/  WARPSYNC.COLLECTIVE R15, `(.L_x_1451) ;  /* 0x000000000f087348 */ /* 0x000fea0003c00000 */
[----:B------:R0:W1:Y:S02]  /*21030*/  SHFL.IDX P6, R14, R13, R12, R11 ;  /* 0x0000000c0d0e7389 */ /* 0x00006400000c000b */
[----:B01----:R-:W-:Y:S01]  /*21040*/  ENDCOLLECTIVE ;  /* 0x000000000000791b */ /* 0x003fe20003800000 */
.L_x_1451:
[----:B------:R-:W-:-:S05]  /*21050*/  @!P1 IADD3 R8, P2, R21, R8, RZ ;  /* 0x0000000815089210 */ /* 0x000fca0007f5e0ff */
[----:B------:R-:W-:-:S04]  /*21060*/  @!P1 IMAD.X R7, RZ, RZ, R7, P2 ;  /* 0x000000ffff079224 */ /* 0x000fc800010e0607 */
[----:B------:R-:W-:Y:S02]  /*21070*/  @!P1 IMAD.MOV.U32 R9, RZ, RZ, R7 ;  /* 0x000000ffff099224 */ /* 0x000fe400078e0007 */
[----:B------:R-:W-:Y:S02]  /*21080*/  VIADD R7, R6, 0x40 ;  /* 0x0000004006077836 */ /* 0x000fe40000000000 */
[----:B------:R-:W-:Y:S01]  /*21090*/  IMAD.MOV.U32 R13, RZ, RZ, R0 ;  /* 0x000000ffff0d7224 */ /* 0x000fe200078e0000 */
[----:B------:R-:W-:Y:S01]  /*210a0*/  @!PT LDS RZ, [RZ] ;  /* 0x00000000fffff984 */ /* 0x000fe20000000800 */
[----:B------:R-:W-:Y:S01]  /*210b0*/  @!PT LDS RZ, [RZ] ;  /* 0x00000000fffff984 */ /* 0x000fe20000000800 */
[----:B------:R-:W-:Y:S01]  /*210c0*/  @!PT LDS RZ, [RZ] ;  /* 0x00000000fffff984 */ /* 0x000fe20000000800 */
[----:B------:R0:W-:Y:S02]  /*210d0*/  @!P1 LDGSTS.E.BYPASS.LTC128B.128 [R20+0xb800], desc[UR40][R8.64], !P0 ;  /* 0x0b80000008149fae */ /* 0x0001e4000c101d68 */
[----:B------:R-:W-:Y:S01]  /*210e0*/  ISETP.GE.AND P1, PT, R7, R5, PT ;  /* 0x000000050700720c */ /* 0x000fe20003f26270 */
[----:B------:R-:W-:-:S12]  /*210f0*/  IMAD.MOV.U32 R7, RZ, RZ, R14 ;  /* 0x000000ffff077224 */ /* 0x000fd800078e000e */
[----:B0-----:R-:W-:Y:S05]  /*21100*/  WARPSYNC.COLLECTIVE R15, `(.L_x_1452) ;  /* 0x000000000f087348 */ /* 0x001fea0003c00000 */
[----:B------:R1:W2:Y:S02]  /*21110*/  SHFL.IDX P6, R14, R13, R12, R11 ;  /* 0x0000000c0d0e7389 */ /* 0x0002a400000c000b */
[----:B012---:R-:W-:Y:S01]  /*21120*/  ENDCOLLECTIVE ;  /* 0x000000000000791b */ /* 0x007fe20003800000 */
.L_x_1452:
[----:B------:R-:W-:Y:S02]  /*21130*/  IMAD.MOV.U32 R13, RZ, RZ, R4 ;  /* 0x000000ffff0d7224 */ /* 0x000fe400078e0004 */
[----:B------:R-:W-:Y:S02]  /*21140*/  IMAD.MOV.U32 R12, RZ, RZ, 0x3 ;  /* 0x00000003ff0c7424 */ /* 0x000fe400078e00ff */
[----:B------:R-:W-:-:S07]  /*21150*/  IMAD.MOV.U32 R8, RZ, RZ, R14 ;  /* 0x000000ffff087224 */ /* 0x000fce00078e000e */
[----:B------:R-:W-:Y:S05]  /*21160*/  WARPSYNC.COLLECTIVE R15, `(.L_x_1453) ;  /* 0x000000000f087348 */ /* 0x000fea0003c00000 */
[----:B------:R0:W1:Y:S02]  /*21170*/  SHFL.IDX P6, R14, R13, R12, R11 ;  /* 0x0000000c0d0e7389 */ /* 0x00006400000c000b */
[----:B01----:R-:W-:Y:S01]  /*21180*/  ENDCOLLECTIVE ;  /* 0x000000000000791b */ /* 0x003fe20003800000 */
.L_x_1453:
        /* <DEDUP_REMOVED lines=14> */
.L_x_1454:
[----:B------:R-:W-:Y:S02]  /*21270*/  IMAD.MOV.U32 R13, RZ, RZ, R3 ;  /* 0x000000ffff0d7224 */ /* 0x000fe400078e0003 */
[----:B------:R-:W-:Y:S02]  /*21280*/  IMAD.MOV.U32 R12, RZ, RZ, RZ ;  /* 0x000000ffff0c7224 */ /* 0x000fe400078e00ff */
[----:B------:R-:W-:-:S07]  /*21290*/  IMAD.MOV.U32 R7, RZ, RZ, R14 ;  /* 0x000000ffff077224 */ /* 0x000fce00078e000e */
[----:B------:R-:W-:Y:S05]  /*212a0*/  WARPSYNC.COLLECTIVE R15, `(.L_x_1455) ;  /* 0x000000000f087348 */ /* 0x000fea0003c00000 */
[----:B------:R0:W1:Y:S02]  /*212b0*/  SHFL.IDX P6, R14, R13, R12, R11 ;  /* 0x0000000c0d0e7389 */ /* 0x00006400000c000b */
[----:B01----:R-:W-:Y:S01]  /*212c0*/  ENDCOLLECTIVE ;  /* 0x000000000000791b */ /* 0x003fe20003800000 */
.L_x_1455:
[----:B------:R-:W-:-:S05]  /*212d0*/  @!P1 IADD3 R7, P3, R21, R7, RZ ;  /* 0x0000000715079210 */ /* 0x000fca0007f7e0ff */
[----:B------:R-:W-:Y:S02]  /*212e0*/  @!P1 IMAD.X R4, RZ, RZ, R4, P3 ;  /* 0x000000ffff049224 */ /* 0x000fe400018e0604 */
[----:B------:R-:W-:Y:S02]  /*212f0*/  @!P1 IMAD.MOV.U32 R8, RZ, RZ, R7 ;  /* 0x000000ffff089224 */ /* 0x000fe400078e0007 */
        /* <DEDUP_REMOVED lines=12> */
.L_x_1456:
[----:B------:R-:W-:Y:S02]  /*213c0*/  IMAD.MOV.U32 R13, RZ, RZ, R3 ;  /* 0x000000ffff0d7224 */ /* 0x000fe400078e0003 */
[----:B------:R-:W-:Y:S02]  /*213d0*/  IMAD.MOV.U32 R12, RZ, RZ, 0x1 ;  /* 0x00000001ff0c7424 */ /* 0x000fe400078e00ff */
[----:B------:R-:W-:-:S07]  /*213e0*/  IMAD.MOV.U32 R0, RZ, RZ, R14 ;  /* 0x000000ffff007224 */ /* 0x000fce00078e000e */
[----:B------:R-:W-:Y:S05]  /*213f0*/  WARPSYNC.COLLECTIVE R15, `(.L_x_1457) ;  /* 0x000000000f087348 */ /* 0x000fea0003c00000 */
[----:B------:R0:W1:Y:S02]  /*21400*/  SHFL.IDX P6, R14, R13, R12, R11 ;  /* 0x0000000c0d0e7389 */ /* 0x00006400000c000b */
[----:B01----:R-:W-:Y:S01]  /*21410*/  ENDCOLLECTIVE ;  /* 0x000000000000791b */ /* 0x003fe20003800000 */
.L_x_1457:
        /* <DEDUP_REMOVED lines=13> */
.L_x_1458:
[----:B------:R-:W-:Y:S01]  /*214f0*/  IMAD.MOV.U32 R2, RZ, RZ, R14 ;  /* 0x000000ffff027224 */ /* 0x000fe200078e000e */
[----:B------:R-:W-:Y:S06]  /*21500*/  BRA `(.L_x_1459) ;  /* 0xffffffc800087947 */ /* 0x000fec000383ffff */
.L_x_1353:
[----:B-1----:R1:W2:Y:S02]  /*21510*/  SYNCS.PHASECHK.TRANS64.TRYWAIT P0, [R23+URZ+0x13220], R0 ;  /* 0x01322000170075a7 */ /* 0x0022a4000800017f */
[----:B--2---:R-:W-:Y:S05]  /*21520*/  @!P0 NANOSLEEP.SYNCS 0x989680 ;  /* 0x009896800000895d */ /* 0x004fea0003900000 */
[----:B------:R-:W2:Y:S02]  /*21530*/  @!P0 SYNCS.PHASECHK.TRANS64 P0, [R23+URZ+0x13220], R0 ;  /* 0x01322000170085a7 */ /* 0x000ea4000800007f */
[----:B--2---:R-:W-:Y:S05]  /*21540*/  @!P0 BRA `(.L_x_1353) ;  /* 0xfffffffc00f08947 */ /* 0x004fea000383ffff */
[----:B------:R-:W-:Y:S05]  /*21550*/  BRA `(.L_x_1460) ;  /* 0xffffffc800647947 */ /* 0x000fea000383ffff */
.L_x_1359:
[----:B0-----:R0:W1:Y:S02]  /*21560*/  SYNCS.PHASECHK.TRANS64.TRYWAIT P0, [R4+URZ+0x13280], R3 ;  /* 0x01328003040075a7 */ /* 0x001064000800017f */
[----:B-1----:R-:W-:Y:S05]  /*21570*/  @!P0 NANOSLEEP.SYNCS 0x989680 ;  /* 0x009896800000895d */ /* 0x002fea0003900000 */
[----:B------:R-:W1:Y:S02]  /*21580*/  @!P0 SYNCS.PHASECHK.TRANS64 P0, [R4+URZ+0x13280], R3 ;  /* 0x01328003040085a7 */ /* 0x000e64000800007f */
[----:B-1----:R-:W-:Y:S05]  /*21590*/  @!P0 BRA `(.L_x_1359) ;  /* 0xfffffffc00f08947 */ /* 0x002fea000383ffff */
[----:B------:R-:W-:Y:S05]  /*215a0*/  BRA `(.L_x_1461) ;  /* 0xffffffcc000c7947 */ /* 0x000fea000383ffff */
.L_x_1364:
[----:B-1----:R1:W2:Y:S02]  /*215b0*/  SYNCS.PHASECHK.TRANS64.TRYWAIT P0, [R4+URZ+0x13240], R3 ;  /* 0x01324003040075a7 */ /* 0x0022a4000800017f */
[----:B--2---:R-:W-:Y:S05]  /*215c0*/  @!P0 NANOSLEEP.SYNCS 0x989680 ;  /* 0x009896800000895d */ /* 0x004fea0003900000 */
[----:B------:R-:W2:Y:S02]  /*215d0*/  @!P0 SYNCS.PHASECHK.TRANS64 P0, [R4+URZ+0x13240], R3 ;  /* 0x01324003040085a7 */ /* 0x000ea4000800007f */
[----:B--2---:R-:W-:Y:S05]  /*215e0*/  @!P0 BRA `(.L_x_1364) ;  /* 0xfffffffc00f08947 */ /* 0x004fea000383ffff */
[----:B------:R-:W-:Y:S05]  /*215f0*/  BRA `(.L_x_1462) ;  /* 0xffffffcc00887947 */ /* 0x000fea000383ffff */
.L_x_1370:
[----:B-1----:R1:W2:Y:S02]  /*21600*/  SYNCS.PHASECHK.TRANS64.TRYWAIT P0, [R3+URZ+0x13270], R2 ;  /* 0x01327002030075a7 */ /* 0x0022a4000800017f */
[----:B--2---:R-:W-:Y:S05]  /*21610*/  @!P0 NANOSLEEP.SYNCS 0x989680 ;  /* 0x009896800000895d */ /* 0x004fea0003900000 */
[----:B------:R-:W2:Y:S02]  /*21620*/  @!P0 SYNCS.PHASECHK.TRANS64 P0, [R3+URZ+0x13270], R2 ;  /* 0x01327002030085a7 */ /* 0x000ea4000800007f */
[----:B--2---:R-:W-:Y:S05]  /*21630*/  @!P0 BRA `(.L_x_1370) ;  /* 0xfffffffc00f08947 */ /* 0x004fea000383ffff */
[----:B------:R-:W-:Y:S05]  /*21640*/  BRA `(.L_x_1463) ;  /* 0xffffffd000247947 */ /* 0x000fea000383ffff */
.L_x_1372:
[----:B-1----:R1:W2:Y:S02]  /*21650*/  SYNCS.PHASECHK.TRANS64.TRYWAIT P0, [R3+URZ+0x13260], R2 ;  /* 0x01326002030075a7 */ /* 0x0022a4000800017f */
[----:B--2---:R-:W-:Y:S05]  /*21660*/  @!P0 NANOSLEEP.SYNCS 0x989680 ;  /* 0x009896800000895d */ /* 0x004fea0003900000 */
[----:B------:R-:W2:Y:S02]  /*21670*/  @!P0 SYNCS.PHASECHK.TRANS64 P0, [R3+URZ+0x13260], R2 ;  /* 0x01326002030085a7 */ /* 0x000ea4000800007f */
[----:B--2---:R-:W-:Y:S05]  /*21680*/  @!P0 BRA `(.L_x_1372) ;  /* 0xfffffffc00f08947 */ /* 0x004fea000383ffff */
[----:B------:R-:W-:Y:S05]  /*21690*/  BRA `(.L_x_1464) ;  /* 0xffffffd0002c7947 */ /* 0x000fea000383ffff */
.L_x_1379:
[----:B-1----:R1:W2:Y:S02]  /*216a0*/  SYNCS.PHASECHK.TRANS64.TRYWAIT P1, [R3+URZ+0x13270], R0 ;  /* 0x01327000030075a7 */ /* 0x0022a4000802017f */
[----:B--2---:R-:W-:Y:S05]  /*216b0*/  @!P1 NANOSLEEP.SYNCS 0x989680 ;  /* 0x009896800000995d */ /* 0x004fea0003900000 */
[----:B------:R-:W2:Y:S02]  /*216c0*/  @!P1 SYNCS.PHASECHK.TRANS64 P1, [R3+URZ+0x13270], R0 ;  /* 0x01327000030095a7 */ /* 0x000ea4000802007f */
[----:B--2---:R-:W-:Y:S05]  /*216d0*/  @!P1 BRA `(.L_x_1379) ;  /* 0xfffffffc00f09947 */ /* 0x004fea000383ffff */
[----:B------:R-:W-:Y:S05]  /*216e0*/  BRA `(.L_x_1465) ;  /* 0xffffffd4007c7947 */ /* 0x000fea000383ffff */
.L_x_1381:
[----:B-1----:R1:W2:Y:S02]  /*216f0*/  SYNCS.PHASECHK.TRANS64.TRYWAIT P1, [R3+URZ+0x13260], R0 ;  /* 0x01326000030075a7 */ /* 0x0022a4000802017f */
[----:B--2---:R-:W-:Y:S05]  /*21700*/  @!P1 NANOSLEEP.SYNCS 0x989680 ;  /* 0x009896800000995d */ /* 0x004fea0003900000 */
[----:B------:R-:W2:Y:S02]  /*21710*/  @!P1 SYNCS.PHASECHK.TRANS64 P1, [R3+URZ+0x13260], R0 ;  /* 0x01326000030095a7 */ /* 0x000ea4000802007f */
[----:B--2---:R-:W-:Y:S05]  /*21720*/  @!P1 BRA `(.L_x_1381) ;  /* 0xfffffffc00f09947 */ /* 0x004fea000383ffff */
[----:B------:R-:W-:Y:S05]  /*21730*/  BRA `(.L_x_1466) ;  /* 0xffffffd400807947 */ /* 0x000fea000383ffff */
.L_x_1385:
[----:B------:R-:W-:Y:S01]  /*21740*/  BSSY B0, `(.L_x_1467) ;  /* 0x0000008000007945 */ /* 0x000fe20003800000 */
[----:B0-----:R-:W-:Y:S02]  /*21750*/  IMAD.MOV.U32 R13, RZ, RZ, R16 ;  /* 0x000000ffff0d7224 */ /* 0x001fe400078e0010 */
[----:B------:R-:W-:Y:S02]  /*21760*/  IMAD.MOV.U32 R12, RZ, RZ, RZ ;  /* 0x000000ffff0c7224 */ /* 0x000fe400078e00ff */
[----:B------:R-:W-:Y:S02]  /*21770*/  IMAD.MOV.U32 R11, RZ, RZ, 0x1f ;  /* 0x0000001fff0b7424 */ /* 0x000fe400078e00ff */
[----:B------:R-:W-:-:S07]  /*21780*/  IMAD.MOV.U32 R15, RZ, RZ, -0x1 ;  /* 0xffffffffff0f7424 */ /* 0x000fce00078e00ff */
[----:B------:R-:W-:Y:S05]  /*21790*/  WARPSYNC.COLLECTIVE R15, `(.L_x_1468) ;  /* 0x000000000f087348 */ /* 0x000fea0003c00000 */
[----:B------:R0:W1:Y:S02]  /*217a0*/  SHFL.IDX P6, R14, R13, R12, R11 ;  /* 0x0000000c0d0e7389 */ /* 0x00006400000c000b */
[----:B01----:R-:W-:Y:S01]  /*217b0*/  ENDCOLLECTIVE ;  /* 0x000000000000791b */ /* 0x003fe20003800000 */
.L_x_1468:
[----:B------:R-:W-:Y:S05]  /*217c0*/  BSYNC B0 ;  /* 0x0000000000007941 */ /* 0x000fea0003800000 */
.L_x_1467:
        /* <DEDUP_REMOVED lines=9> */
.L_x_1469:
[----:B------:R-:W-:Y:S02]  /*21860*/  ULDC UR4, c[0x0][0xc3c] ;  /* 0x00030f0000047ab9 */ /* 0x000fe40000000800 */
[----:B------:R-:W-:-:S13]  /*21870*/  ISETP.GE.OR P1, PT, R5, UR4, !P0 ;  /* 0x0000000405007c0c */ /* 0x000fda000c726670 */
[----:B------:R-:W0:Y:S01]  /*21880*/  @!P1 LDC.64 R2, c[0x0][0xc80] ;  /* 0x00032000ff029b82 */ /* 0x000e220000000a00 */
[----:B------:R-:W-:Y:S02]  /*21890*/  IMAD.MOV.U32 R11, RZ, RZ, RZ ;  /* 0x000000ffff0b7224 */ /* 0x000fe400078e00ff */
        /* <DEDUP_REMOVED lines=14> */
.L_x_1470:
[----:B------:R-:W-:Y:S01]  /*21980*/  IMAD.MOV.U32 R12, RZ, RZ, 0x2 ;  /* 0x00000002ff0c7424 */ /* 0x000fe200078e00ff */
[----:B------:R-:W-:-:S05]  /*21990*/  SEL R5, R14, RZ, P1 ;  /* 0x000000ff0e057207 */ /* 0x000fca0000800000 */
[----:B------:R-:W-:-:S04]  /*219a0*/  IMAD.IADD R4, R2, 0x1, R5 ;  /* 0x0000000102047824 */ /* 0x000fc800078e0205 */
[----:B------:R-:W-:-:S07]  /*219b0*/  IMAD.MOV.U32 R13, RZ, RZ, R4 ;  /* 0x000000ffff0d7224 */ /* 0x000fce00078e0004 */
[----:B------:R-:W-:Y:S05]  /*219c0*/  WARPSYNC.COLLECTIVE R15, `(.L_x_1471) ;  /* 0x000000000f087348 */ /* 0x000fea0003c00000 */
[----:B------:R0:W1:Y:S02]  /*219d0*/  SHFL.UP P6, R14, R13, R12, R11 ;  /* 0x0400000c0d0e7389 */ /* 0x00006400000c000b */
[----:B01----:R-:W-:Y:S01]  /*219e0*/  ENDCOLLECTIVE ;  /* 0x000000000000791b */ /* 0x003fe20003800000 */
.L_x_1471:
[----:B------:R-:W-:Y:S01]  /*219f0*/  IMAD.MOV.U32 R12, RZ, RZ, 0x4 ;  /* 0x00000004ff0c7424 */ /* 0x000fe200078e00ff */
[----:B------:R-:W-:-:S05]  /*21a00*/  SEL R5, R14, RZ, P2 ;  /* 0x000000ff0e057207 */ /* 0x000fca0001000000 */
[----:B------:R-:W-:-:S04]  /*21a10*/  IMAD.IADD R5, R4, 0x1, R5 ;  /* 0x0000000104057824 */ /* 0x000fc800078e0205 */
[----:B------:R-:W-:-:S07]  /*21a20*/  IMAD.MOV.U32 R13, RZ, RZ, R5 ;  /* 0x000000ffff0d7224 */ /* 0x000fce00078e0005 */
[----:B------:R-:W-:Y:S05]  /*21a30*/  WARPSYNC.COLLECTIVE R15, `(.L_x_1472) ;  /* 0x000000000f087348 */ /* 0x000fea0003c00000 */
[----:B------:R0:W1:Y:S02]  /*21a40*/  SHFL.UP P6, R14, R13, R12, R11 ;  /* 0x0400000c0d0e7389 */ /* 0x00006400000c000b */
[----:B01----:R-:W-:Y:S01]  /*21a50*/  ENDCOLLECTIVE ;  /* 0x000000000000791b */ /* 0x003fe20003800000 */
.L_x_1472:
[----:B------:R-:W-:Y:S01]  /*21a60*/  IMAD.MOV.U32 R12, RZ, RZ, 0x8 ;  /* 0x00000008ff0c7424 */ /* 0x000fe200078e00ff */
[----:B------:R-:W-:-:S05]  /*21a70*/  SEL R6, R14, RZ, P3 ;  /* 0x000000ff0e067207 */ /* 0x000fca0001800000 */
[----:B------:R-:W-:-:S04]  /*21a80*/  IMAD.IADD R6, R5, 0x1, R6 ;  /* 0x0000000105067824 */ /* 0x000fc800078e0206 */
[----:B------:R-:W-:-:S07]  /*21a90*/  IMAD.MOV.U32 R13, RZ, RZ, R6 ;  /* 0x000000ffff0d7224 */ /* 0x000fce00078e0006 */
[----:B------:R-:W-:Y:S05]  /*21aa0*/  WARPSYNC.COLLECTIVE R15, `(.L_x_1473) ;  /* 0x000000000f087348 */ /* 0x000fea0003c00000 */
[----:B------:R0:W1:Y:S02]  /*21ab0*/  SHFL.UP P6, R14, R13, R12, R11 ;  /* 0x0400000c0d0e7389 */ /* 0x00006400000c000b */
[----:B01----:R-:W-:Y:S01]  /*21ac0*/  ENDCOLLECTIVE ;  /* 0x000000000000791b */ /* 0x003fe20003800000 */
.L_x_1473:
[----:B------:R-:W-:Y:S01]  /*21ad0*/  IMAD.MOV.U32 R12, RZ, RZ, 0x10 ;  /* 0x00000010ff0c7424 */ /* 0x000fe200078e00ff */
[----:B------:R-:W-:-:S05]  /*21ae0*/  SEL R3, R14, RZ, P4 ;  /* 0x000000ff0e037207 */ /* 0x000fca0002000000 */
[----:B------:R-:W-:-:S04]  /*21af0*/  IMAD.IADD R4, R6, 0x1, R3 ;  /* 0x0000000106047824 */ /* 0x000fc800078e0203 */
[----:B------:R-:W-:-:S07]  /*21b00*/  IMAD.MOV.U32 R13, RZ, RZ, R4 ;  /* 0x000000ffff0d7224 */ /* 0x000fce00078e0004 */
[----:B------:R-:W-:Y:S05]  /*21b10*/  WARPSYNC.COLLECTIVE R15, `(.L_x_1474) ;  /* 0x000000000f087348 */ /* 0x000fea0003c00000 */
[----:B------:R0:W1:Y:S02]  /*21b20*/  SHFL.UP P6, R14, R13, R12, R11 ;  /* 0x0400000c0d0e7389 */ /* 0x00006400000c000b */
[----:B01----:R-:W-:Y:S01]  /*21b30*/  ENDCOLLECTIVE ;  /* 0x000000000000791b */ /* 0x003fe20003800000 */
.L_x_1474:
        /* <DEDUP_REMOVED lines=8> */
.L_x_1475:
[----:B------:R-:W-:Y:S05]  /*21bc0*/  BRA `(.L_x_1476) ;  /* 0xffffffd400f87947 */ /* 0x000fea000383ffff */
.L_x_1390:
        /* <DEDUP_REMOVED lines=8> */
.L_x_1478:
[----:B------:R-:W-:Y:S05]  /*21c50*/  BSYNC B0 ;  /* 0x0000000000007941 */ /* 0x000fea0003800000 */
.L_x_1477:
        /* <DEDUP_REMOVED lines=8> */
.L_x_1479:
[----:B------:R-:W-:Y:S01]  /*21ce0*/  IMAD.MOV.U32 R12, RZ, RZ, 0x4 ;  /* 0x00000004ff0c7424 */ /* 0x000fe200078e00ff */
[----:B------:R-:W-:-:S05]  /*21cf0*/  SEL R4, R14, RZ, P2 ;  /* 0x000000ff0e047207 */ /* 0x000fca0001000000 */
[----:B------:R-:W-:-:S04]  /*21d00*/  IMAD.IADD R4, R13, 0x1, R4 ;  /* 0x000000010d047824 */ /* 0x000fc800078e0204 */
[----:B------:R-:W-:-:S07]  /*21d10*/  IMAD.MOV.U32 R13, RZ, RZ, R4 ;  /* 0x000000ffff0d7224 */ /* 0x000fce00078e0004 */
[----:B------:R-:W-:Y:S05]  /*21d20*/  WARPSYNC.COLLECTIVE R15, `(.L_x_1480) ;  /* 0x000000000f087348 */ /* 0x000fea0003c00000 */
[----:B------:R0:W1:Y:S02]  /*21d30*/  SHFL.UP P6, R14, R13, R12, R11 ;  /* 0x0400000c0d0e7389 */ /* 0x00006400000c000b */
[----:B01----:R-:W-:Y:S01]  /*21d40*/  ENDCOLLECTIVE ;  /* 0x000000000000791b */ /* 0x003fe20003800000 */
.L_x_1480:
[----:B------:R-:W-:Y:S01]  /*21d50*/  IMAD.MOV.U32 R12, RZ, RZ, 0x8 ;  /* 0x00000008ff0c7424 */ /* 0x000fe200078e00ff */
[----:B------:R-:W-:-:S05]  /*21d60*/  SEL R5, R14, RZ, P3 ;  /* 0x000000ff0e057207 */ /* 0x000fca0001800000 */
[----:B------:R-:W-:-:S04]  /*21d70*/  IMAD.IADD R5, R4, 0x1, R5 ;  /* 0x0000000104057824 */ /* 0x000fc800078e0205 */
[----:B------:R-:W-:-:S07]  /*21d80*/  IMAD.MOV.U32 R13, RZ, RZ, R5 ;  /* 0x000000ffff0d7224 */ /* 0x000fce00078e0005 */
[----:B------:R-:W-:Y:S05]  /*21d90*/  WARPSYNC.COLLECTIVE R15, `(.L_x_1481) ;  /* 0x000000000f087348 */ /* 0x000fea0003c00000 */
[----:B------:R0:W1:Y:S02]  /*21da0*/  SHFL.UP P6, R14, R13, R12, R11 ;  /* 0x0400000c0d0e7389 */ /* 0x00006400000c000b */
[----:B01----:R-:W-:Y:S01]  /*21db0*/  ENDCOLLECTIVE ;  /* 0x000000000000791b */ /* 0x003fe20003800000 */
.L_x_1481:
[----:B------:R-:W-:Y:S01]  /*21dc0*/  IMAD.MOV.U32 R12, RZ, RZ, 0x10 ;  /* 0x00000010ff0c7424 */ /* 0x000fe200078e00ff */
[----:B------:R-:W-:-:S05]  /*21dd0*/  SEL R6, R14, RZ, P4 ;  /* 0x000000ff0e067207 */ /* 0x000fca0002000000 */
[----:B------:R-:W-:-:S04]  /*21de0*/  IMAD.IADD R6, R5, 0x1, R6 ;  /* 0x0000000105067824 */ /* 0x000fc800078e0206 */
[----:B------:R-:W-:-:S07]  /*21df0*/  IMAD.MOV.U32 R13, RZ, RZ, R6 ;  /* 0x000000ffff0d7224 */ /* 0x000fce00078e0006 */
[----:B------:R-:W-:Y:S05]  /*21e00*/  WARPSYNC.COLLECTIVE R15, `(.L_x_1482) ;  /* 0x000000000f087348 */ /* 0x000fea0003c00000 */
[----:B------:R0:W1:Y:S02]  /*21e10*/  SHFL.UP P6, R14, R13, R12, R11 ;  /* 0x0400000c0d0e7389 */ /* 0x00006400000c000b */
[----:B01----:R-:W-:Y:S01]  /*21e20*/  ENDCOLLECTIVE ;  /* 0x000000000000791b */ /* 0x003fe20003800000 */
.L_x_1482:
        /* <DEDUP_REMOVED lines=8> */
.L_x_1483:
[----:B------:R-:W-:Y:S05]  /*21eb0*/  BRA `(.L_x_1484) ;  /* 0xffffffd400d87947 */ /* 0x000fea000383ffff */
.L_x_1392:
[----:B------:R-:W-:Y:S01]  /*21ec0*/  BSSY B0, `(.L_x_1485) ;  /* 0x0000006000007945 */ /* 0x000fe20003800000 */
[----:B------:R-:W-:Y:S01]  /*21ed0*/  PLOP3.LUT P6, PT, P6, PT, PT, 0x8, 0x0 ;  /* 0x000000000000781c */ /* 0x000fe200037ce170 */
[----:B------:R-:W-:-:S12]  /*21ee0*/  IMAD.MOV.U32 R15, RZ, RZ, -0x1 ;  /* 0xffffffffff0f7424 */ /* 0x000fd800078e00ff */
[----:B0-----:R-:W-:Y:S05]  /*21ef0*/  WARPSYNC.COLLECTIVE R15, `(.L_x_1486) ;  /* 0x000000000f087348 */ /* 0x001fea0003c00000 */
[----:B------:R-:W-:Y:S01]  /*21f00*/  VOTE.ANY R14, PT, P6 ;  /* 0x00000000000e7806 */ /* 0x000fe200030e0100 */
[----:B0-----:R-:W-:Y:S06]  /*21f10*/  ENDCOLLECTIVE ;  /* 0x000000000000791b */ /* 0x001fec0003800000 */
.L_x_1486:
[----:B------:R-:W-:Y:S05]  /*21f20*/  BSYNC B0 ;  /* 0x0000000000007941 */ /* 0x000fea0003800000 */
.L_x_1485:
        /* <DEDUP_REMOVED lines=9> */
.L_x_1487:
[----:B------:R-:W-:Y:S01]  /*21fc0*/  IMAD.MOV.U32 R17, RZ, RZ, R14 ;  /* 0x000000ffff117224 */ /* 0x000fe200078e000e */
[----:B------:R-:W-:Y:S06]  /*21fd0*/  BRA `(.L_x_1488) ;  /* 0xffffffd400c87947 */ /* 0x000fec000383ffff */
.L_x_1394:
[----:B------:R-:W-:Y:S01]  /*21fe0*/  BSSY B0, `(.L_x_1489) ;  /* 0x0000007000007945 */ /* 0x000fe20003800000 */
[----:B------:R-:W-:Y:S02]  /*21ff0*/  IMAD.MOV.U32 R13, RZ, RZ, R3 ;  /* 0x000000ffff0d7224 */ /* 0x000fe400078e0003 */
[----:B------:R-:W-:Y:S02]  /*22000*/  IMAD.MOV.U32 R11, RZ, RZ, 0x1f ;  /* 0x0000001fff0b7424 */ /* 0x000fe400078e00ff */
[----:B------:R-:W-:-:S07]  /*22010*/  IMAD.MOV.U32 R15, RZ, RZ, -0x1 ;  /* 0xffffffffff0f7424 */ /* 0x000fce00078e00ff */
[----:B012---:R-:W-:Y:S05]  /*22020*/  WARPSYNC.COLLECTIVE R15, `(.L_x_1490) ;  /* 0x000000000f087348 */ /* 0x007fea0003c00000 */
[----:B------:R3:W4:Y:S02]  /*22030*/  SHFL.IDX P6, R14, R13, R12, R11 ;  /* 0x0000000c0d0e7389 */ /* 0x00072400000c000b */
[----:B01234-:R-:W-:Y:S01]  /*22040*/  ENDCOLLECTIVE ;  /* 0x000000000000791b */ /* 0x01ffe20003800000 */
.L_x_1490:
[----:B------:R-:W-:Y:S05]  /*22050*/  BSYNC B0 ;  /* 0x0000000000007941 */ /* 0x000fea0003800000 */
.L_x_1489:
[----:B------:R-:W-:Y:S01]  /*22060*/  IMAD.MOV.U32 R5, RZ, RZ, R14 ;  /* 0x000000ffff057224 */ /* 0x000fe200078e000e */
[----:B------:R-:W-:Y:S06]  /*22070*/  BRA `(.L_x_1393) ;  /* 0xffffffd400bc7947 */ /* 0x000fec000383ffff */
.L_x_1398:
[----:B0-----:R0:W1:Y:S02]  /*22080*/  SYNCS.PHASECHK.TRANS64.TRYWAIT P0, [R9+URZ+0x13220], R0 ;  /* 0x01322000090075a7 */ /* 0x001064000800017f */
[----:B-1----:R-:W-:Y:S05]  /*22090*/  @!P0 NANOSLEEP.SYNCS 0x989680 ;  /* 0x009896800000895d */ /* 0x002fea0003900000 */
[----:B------:R-:W1:Y:S02]  /*220a0*/  @!P0 SYNCS.PHASECHK.TRANS64 P0, [R9+URZ+0x13220], R0 ;  /* 0x01322000090085a7 */ /* 0x000e64000800007f */
[----:B-1----:R-:W-:Y:S05]  /*220b0*/  @!P0 BRA `(.L_x_1398) ;  /* 0xfffffffc00f08947 */ /* 0x002fea000383ffff */
[----:B------:R-:W-:Y:S05]  /*220c0*/  BRA `(.L_x_1491) ;  /* 0xffffffdc00347947 */ /* 0x000fea000383ffff */
.L_x_1399:
        /* <DEDUP_REMOVED lines=11> */
.L_x_1493:
[----:B------:R-:W-:Y:S05]  /*22180*/  BSYNC B0 ;  /* 0x0000000000007941 */ /* 0x000fea0003800000 */
.L_x_1492:
[----:B------:R-:W-:Y:S05]  /*22190*/  BRA `(.L_x_1494) ;  /* 0xffffffdc001c7947 */ /* 0x000fea000383ffff */
.L_x_1400:
[----:B------:R-:W-:Y:S01]  /*221a0*/  BSSY B0, `(.L_x_1495) ;  /* 0x0000006000007945 */ /* 0x000fe20003800000 */
[----:B------:R-:W-:-:S07]  /*221b0*/  IMAD.MOV.U32 R15, RZ, RZ, -0x1 ;  /* 0xffffffffff0f7424 */ /* 0x000fce00078e00ff */
[----:B0-----:R-:W-:Y:S05]  /*221c0*/  WARPSYNC.COLLECTIVE R15, `(.L_x_1496) ;  /* 0x000000000f0c7348 */ /* 0x001fea0003c00000 */
[----:B------:R-:W-:Y:S02]  /*221d0*/  ELECT P6, UR62, PT ;  /* 0x00000000003e782f */ /* 0x000fe400038c0000 */
[----:B------:R-:W-:Y:S01]  /*221e0*/  MOV R14, UR62 ;  /* 0x0000003e000e7c02 */ /* 0x000fe20008000f00 */
[----:B0-----:R-:W-:Y:S10]  /*221f0*/  ENDCOLLECTIVE ;  /* 0x000000000000791b */ /* 0x001ff40003800000 */
.L_x_1496:
[----:B------:R-:W-:Y:S05]  /*22200*/  BSYNC B0 ;  /* 0x0000000000007941 */ /* 0x000fea0003800000 */
.L_x_1495:
[----:B------:R-:W-:Y:S05]  /*22210*/  BRA `(.L_x_1497) ;  /* 0xffffffdc00107947 */ /* 0x000fea000383ffff */
.L_x_1402:
[----:B0-----:R0:W1:Y:S02]  /*22220*/  SYNCS.PHASECHK.TRANS64.TRYWAIT P1, [R7+URZ], R2 ;  /* 0x00000002070075a7 */ /* 0x001064000802017f */
[----:B-1----:R-:W-:Y:S05]  /*22230*/  @!P1 NANOSLEEP.SYNCS 0x989680 ;  /* 0x009896800000995d */ /* 0x002fea0003900000 */
[----:B------:R-:W1:Y:S02]  /*22240*/  @!P1 SYNCS.PHASECHK.TRANS64 P1, [R7+URZ], R2 ;  /* 0x00000002070095a7 */ /* 0x000e64000802007f */
[----:B-1----:R-:W-:Y:S05]  /*22250*/  @!P1 BRA `(.L_x_1402) ;  /* 0xfffffffc00f09947 */ /* 0x002fea000383ffff */
[----:B------:R-:W-:Y:S05]  /*22260*/  BRA `(.L_x_1498) ;  /* 0xffffffdc00447947 */ /* 0x000fea000383ffff */
.L_x_1403:
[----:B-1----:R1:W2:Y:S02]  /*22270*/  SYNCS.PHASECHK.TRANS64.TRYWAIT P1, [R3+URZ], R0 ;  /* 0x00000000030075a7 */ /* 0x0022a4000802017f */
[----:B--2---:R-:W-:Y:S05]  /*22280*/  @!P1 NANOSLEEP.SYNCS 0x989680 ;  /* 0x009896800000995d */ /* 0x004fea0003900000 */
[----:B------:R-:W2:Y:S02]  /*22290*/  @!P1 SYNCS.PHASECHK.TRANS64 P1, [R3+URZ], R0 ;  /* 0x00000000030095a7 */ /* 0x000ea4000802007f */
[----:B--2---:R-:W-:Y:S05]  /*222a0*/  @!P1 BRA `(.L_x_1403) ;  /* 0xfffffffc00f09947 */ /* 0x004fea000383ffff */
[----:B------:R-:W-:Y:S05]  /*222b0*/  BRA `(.L_x_1499) ;  /* 0xffffffdc00387947 */ /* 0x000fea000383ffff */
.L_x_1405:
[----:B-1----:R1:W2:Y:S02]  /*222c0*/  SYNCS.PHASECHK.TRANS64.TRYWAIT P1, [R3+URZ+0x13260], R2 ;  /* 0x01326002030075a7 */ /* 0x0022a4000802017f */
[----:B--2---:R-:W-:Y:S05]  /*222d0*/  @!P1 NANOSLEEP.SYNCS 0x989680 ;  /* 0x009896800000995d */ /* 0x004fea0003900000 */
[----:B------:R-:W2:Y:S02]  /*222e0*/  @!P1 SYNCS.PHASECHK.TRANS64 P1, [R3+URZ+0x13260], R2 ;  /* 0x01326002030095a7 */ /* 0x000ea4000802007f */
[----:B--2---:R-:W-:Y:S05]  /*222f0*/  @!P1 BRA `(.L_x_1405) ;  /* 0xfffffffc00f09947 */ /* 0x004fea000383ffff */
[----:B------:R-:W-:Y:S05]  /*22300*/  BRA `(.L_x_1500) ;  /* 0xffffffdc00387947 */ /* 0x000fea000383ffff */
.L_x_1407:
[----:B--2---:R2:W3:Y:S02]  /*22310*/  SYNCS.PHASECHK.TRANS64.TRYWAIT P1, [R5+URZ+0x13260], R0 ;  /* 0x01326000050075a7 */ /* 0x0044e4000802017f */
[----:B---3--:R-:W-:Y:S05]  /*22320*/  @!P1 NANOSLEEP.SYNCS 0x989680 ;  /* 0x009896800000995d */ /* 0x008fea0003900000 */
[----:B------:R-:W3:Y:S02]  /*22330*/  @!P1 SYNCS.PHASECHK.TRANS64 P1, [R5+URZ+0x13260], R0 ;  /* 0x01326000050095a7 */ /* 0x000ee4000802007f */
[----:B---3--:R-:W-:Y:S05]  /*22340*/  @!P1 BRA `(.L_x_1407) ;  /* 0xfffffffc00f09947 */ /* 0x008fea000383ffff */
[----:B------:R-:W-:Y:S05]  /*22350*/  BRA `(.L_x_1501) ;  /* 0xffffffdc00387947 */ /* 0x000fea000383ffff */
.L_x_1409:
[----:B---3--:R3:W4:Y:S02]  /*22360*/  SYNCS.PHASECHK.TRANS64.TRYWAIT P0, [R3+URZ+0x13280], R2 ;  /* 0x01328002030075a7 */ /* 0x008724000800017f */
[----:B----4-:R-:W-:Y:S05]  /*22370*/  @!P0 NANOSLEEP.SYNCS 0x989680 ;  /* 0x009896800000895d */ /* 0x010fea0003900000 */
[----:B------:R-:W4:Y:S02]  /*22380*/  @!P0 SYNCS.PHASECHK.TRANS64 P0, [R3+URZ+0x13280], R2 ;  /* 0x01328002030085a7 */ /* 0x000f24000800007f */
[----:B----4-:R-:W-:Y:S05]  /*22390*/  @!P0 BRA `(.L_x_1409) ;  /* 0xfffffffc00f08947 */ /* 0x010fea000383ffff */
[----:B------:R-:W-:Y:S05]  /*223a0*/  BRA `(.L_x_1410) ;  /* 0xffffffdc00347947 */ /* 0x000fea000383ffff */
.L_x_1502:
        /* <DEDUP_REMOVED lines=13> */
.L_x_2202:


//--------------------- .text._ZN7cutlass13device_kernelIN5flash11enable_sm90INS1_16FlashAttnFwdSm90INS1_25CollectiveMainloopFwdSm90ILi2EN4cute5tupleIJNS5_1CILi1EEES8_S8_EEENS6_IJNS7_ILi192EEENS7_ILi160EEENS7_ILi64EEEEEELi64ENS_12float_e4m3_tEfNS_4arch4Sm90ELb1ELb0ELb0ELb0ELb0ELb0ELb0ELb1ELb1ELb1ELb0ELb0EEENS1_21CollectiveEpilogueFwdINS6_IJSA_SC_SB_EEES9_NS_10bfloat16_tESG_Li384ELb0ELb1ELb0ELb1EEENS1_30DynamicPersistentTileSchedulerILi384ELi128ELb0ELb1ELb1EEEEEEEEEvNT_6ParamsE --------------------------
	.section	.text._ZN7cutlass13device_kernelIN5flash11enable_sm90INS1_16FlashAttnFwdSm90INS1_25CollectiveMainloopFwdSm90ILi2EN4cute5tupleIJNS5_1CILi1EEES8_S8_EEENS6_IJNS7_ILi192EEENS7_ILi160EEENS7_ILi64EEEEEELi64ENS_12float_e4m3_tEfNS_4arch4Sm90ELb1ELb0ELb0ELb0ELb0ELb0ELb0ELb1ELb1ELb1ELb0ELb0EEENS1_21CollectiveEpilogueFwdINS6_IJSA_SC_SB_EEES9_NS_10bfloat16_tESG_Li384ELb0ELb1ELb0ELb1EEENS1_30DynamicPersistentTileSchedulerILi384ELi128ELb0ELb1ELb1EEEEEEEEEvNT_6ParamsE,"ax",@progbits
	.align	128
.text._ZN7cutlass13device_kernelIN5flash11enable_sm90INS1_16FlashAttnFwdSm90INS1_25CollectiveMainloopFwdSm90ILi2EN4cute5tupleIJNS5_1CILi1EEES8_S8_EEENS6_IJNS7_ILi192EEENS7_ILi160EEENS7_ILi64EEEEEELi64ENS_12float_e4m3_tEfNS_4arch4Sm90ELb1ELb0ELb0ELb0ELb0ELb0ELb0ELb1ELb1ELb1ELb0ELb0EEENS1_21CollectiveEpilogueFwdINS6_IJSA_SC_SB_EEES9_NS_10bfloat16_tESG_Li384ELb0ELb1ELb0ELb1EEENS1_30DynamicPersistentTileSchedulerILi384ELi128ELb0ELb1ELb1EEEEEEEEEvNT_6ParamsE:
        .type           _ZN7cutlass13device_kernelIN5flash11enable_sm90INS1_16FlashAttnFwdSm90INS1_25CollectiveMainloopFwdSm90ILi2EN4cute5tupleIJNS5_1CILi1EEES8_S8_EEENS6_IJNS7_ILi192EEENS7_ILi160EEENS7_ILi64EEEEEELi64ENS_12float_e4m3_tEfNS_4arch4Sm90ELb1ELb0ELb0ELb0ELb0ELb0ELb0ELb1ELb1ELb1ELb0ELb0EEENS1_21CollectiveEpilogueFwdINS6_IJSA_SC_SB_EEES9_NS_10bfloat16_tESG_Li384ELb0ELb1ELb0ELb1EEENS1_30DynamicPersistentTileSchedulerILi384ELi128ELb0ELb1ELb1EEEEEEEEEvNT_6ParamsE,@function
        .size           _ZN7cutlass13device_kernelIN5flash11enable_sm90INS1_16FlashAttnFwdSm90INS1_25CollectiveMainloopFwdSm90ILi2EN4cute5tupleIJNS5_1CILi1EEES8_S8_EEENS6_IJNS7_ILi192EEENS7_ILi160EEENS7_ILi64EEEEEELi64ENS_12float_e4m3_tEfNS_4arch4Sm90ELb1ELb0ELb0ELb0ELb0ELb0ELb0ELb1ELb1ELb1ELb0ELb0EEENS1_21CollectiveEpilogueFwdINS6_IJSA_SC_SB_EEES9_NS_10bfloat16_tESG_Li384ELb0ELb1ELb0ELb1EEENS1_30DynamicPersistentTileSchedulerILi384ELi128ELb0ELb1ELb1EEEEEEEEEvNT_6ParamsE,(.L_x_2203 - _ZN7cutlass13device_kernelIN5flash11enable_sm90INS1_16FlashAttnFwdSm90INS1_25CollectiveMainloopFwdSm90ILi2EN4cute5tupleIJNS5_1CILi1EEES8_S8_EEENS6_IJNS7_ILi192EEENS7_ILi160EEENS7_ILi64EEEEEELi64ENS_12float_e4m3_tEfNS_4arch4Sm90ELb1ELb0ELb0ELb0ELb0ELb0ELb0ELb1ELb1ELb1ELb0ELb0EEENS1_21CollectiveEpilogueFwdINS6_IJSA_SC_SB_EEES9_NS_10bfloat16_tESG_Li384ELb0ELb1ELb0ELb1EEENS1_30DynamicPersistentTileSchedulerILi384ELi128ELb0ELb1ELb1EEEEEEEEEvNT_6ParamsE)
        .other          _ZN7cutlass13device_kernelIN5flash11enable_sm90INS1_16FlashAttnFwdSm90INS1_25CollectiveMainloopFwdSm90ILi2EN4cute5tupleIJNS5_1CILi1EEES8_S8_EEENS6_IJNS7_ILi192EEENS7_ILi160EEENS7_ILi64EEEEEELi64ENS_12float_e4m3_tEfNS_4arch4Sm90ELb1ELb0ELb0ELb0ELb0ELb0ELb0ELb1ELb1ELb1ELb0ELb0EEENS1_21CollectiveEpilogueFwdINS6_IJSA_SC_SB_EEES9_NS_10bfloat16_tESG_Li384ELb0ELb1ELb0ELb1EEENS1_30DynamicPersistentTileSchedulerILi384ELi128ELb0ELb1ELb1EEEEEEEEEvNT_6ParamsE,@"STO_CUDA_ENTRY STV_DEFAULT"
_ZN7cutlass13device_kernelIN5flash11enable_sm90INS1_16FlashAttnFwdSm90INS1_25CollectiveMainloopFwdSm90ILi2EN4cute5tupleIJNS5_1CILi1EEES8_S8_EEENS6_IJNS7_ILi192EEENS7_ILi160EEENS7_ILi64EEEEEELi64ENS_12float_e4m3_tEfNS_4arch4Sm90ELb1ELb0ELb0ELb0ELb0ELb0ELb0ELb1ELb1ELb1ELb0ELb0EEENS1_21CollectiveEpilogueFwdINS6_IJSA_SC_SB_EEES9_NS_10bfloat16_tESG_Li384ELb0ELb1ELb0ELb1EEENS1_30DynamicPersistentTileSchedulerILi384ELi128ELb0ELb1ELb1EEEEEEEEEvNT_6ParamsE:
        /* <DEDUP_REMOVED lines=18> */
.L_x_1504:
[----:B------:R-:W-:Y:S05]  /*0120*/  BSYNC B0 ;  /* 0x0000000000007941 */ /* 0x000fea0003800000 */
.L_x_1503:
        /* <DEDUP_REMOVED lines=41> */
.L_x_1505:
        /* <DEDUP_REMOVED lines=22> */
.L_x_1506:
        /* <DEDUP_REMOVED lines=18> */
.L_x_1507:
        /* <DEDUP_REMOVED lines=22> */
.L_x_1508:
        /* <DEDUP_REMOVED lines=22> */
.L_x_1509:
[----:B------:R-:W-:Y:S01]  /*0900*/  PLOP3.LUT P0, PT, PT, PT, UP0, 0x80, 0x0 ;  /* 0x000000000000781c */ /* 0x000fe20003f0f008 */
[----:B------:R-:W-:Y:S01]  /*0910*/  UMOV UR38, 0x1 ;  /* 0x0000000100267882 */ /* 0x000fe20000000000 */
[----:B------:R-:W-:Y:S01]  /*0920*/  NOP ;  /* 0x0000000000007918 */ /* 0x000fe20000000000 */
[----:B------:R-:W-:Y:S01]  /*0930*/  USEL UR38, UR38, 0x2, !UP0 ;  /* 0x0000000226267887 */ /* 0x000fe2000c000000 */
[----:B------:R-:W-:Y:S01]  /*0940*/  ULDC.64 UR48, c[0x0][0x208] ;  /* 0x0000820000307ab9 */ /* 0x000fe20000000a00 */
[----:B012-4-:R-:W-:Y:S08]  /*0950*/  BAR.SYNC.DEFER_BLOCKING 0x0 ;  /* 0x0000000000007b1d */ /* 0x017ff00000010000 */
[----:B------:R-:W-:Y:S05]  /*0960*/  @!P0 BRA `(.L_x_1510) ;  /* 0x000000a800cc8947 */ /* 0x000fea0003800000 */
.L_x_1511:
        /* <DEDUP_REMOVED lines=10> */
[----:B------:R-:W0:Y:S01]  /*0a10*/  S2R R2, SR_TID.X ;  /* 0x0000000000027919 */ /* 0x000e220000002100 */
        /* <DEDUP_REMOVED lines=8> */
[----:B------:R-:W-:Y:S02]  /*0aa0*/  LEA.HI R3, R0, R10, RZ, 0x5 ;  /* 0x0000000a00037211 */ /* 0x000fe400078f28ff */
[----:B------:R-:W-:Y:S02]  /*0ab0*/  LOP3.LUT R23, R156, 0xffffff80, RZ, 0xc0, !PT ;  /* 0xffffff809c177812 */ /* 0x000fe400078ec0ff */
[----:B------:R-:W-:Y:S01]  /*0ac0*/  SHF.R.S32.HI R5, RZ, 0x4, R2 ;  /* 0x00000004ff057819 */ /* 0x000fe20000011402 */
[----:B------:R-:W-:Y:S01]  /*0ad0*/  IMAD.SHL.U32 R4, R3, 0x20, RZ ;  /* 0x0000002003047824 */ /* 0x000fe200078e00ff */
[----:B------:R-:W-:Y:S01]  /*0ae0*/  LOP3.LUT R3, R2, 0x3fffff0, RZ, 0xc0, !PT ;  /* 0x03fffff002037812 */ /* 0x000fe200078ec0ff */
[----:B------:R-:W-:Y:S01]  /*0af0*/  IMAD.IADD R23, R10, 0x1, -R23 ;  /* 0x000000010a177824 */ /* 0x000fe200078e0a17 */
[----:B------:R-:W-:-:S02]  /*0b00*/  LEA.HI R2, R2, R5, RZ, 0x1 ;  /* 0x0000000502027211 */ /* 0x000fc400078f08ff */
[----:B------:R-:W-:Y:S01]  /*0b10*/  LOP3.LUT R4, R4, 0xfffffc00, RZ, 0xc0, !PT ;  /* 0xfffffc0004047812 */ /* 0x000fe200078ec0ff */
[----:B------:R-:W-:Y:S01]  /*0b20*/  IMAD.IADD R3, R10, 0x1, -R3 ;  /* 0x000000010a037824 */ /* 0x000fe200078e0a03 */
[----:B------:R-:W-:Y:S02]  /*0b30*/  SHF.R.S32.HI R6, RZ, 0x1f, R23 ;  /* 0x0000001fff067819 */ /* 0x000fe40000011417 */
[----:B------:R-:W-:Y:S01]  /*0b40*/  LOP3.LUT R2, R2, 0x1ffffffe, RZ, 0xc0, !PT ;  /* 0x1ffffffe02027812 */ /* 0x000fe200078ec0ff */
[----:B------:R-:W-:Y:S01]  /*0b50*/  IMAD R3, R3, 0x40, R4 ;  /* 0x0000004003037824 */ /* 0x000fe200078e0204 */
[----:B------:R-:W-:Y:S02]  /*0b60*/  LEA.HI R4, R6, R23, RZ, 0x2 ;  /* 0x0000001706047211 */ /* 0x000fe400078f10ff */
[----:B------:R-:W-:Y:S01]  /*0b70*/  LEA.HI R7, R0, R10, RZ, 0x2 ;  /* 0x0000000a00077211 */ /* 0x000fe200078f10ff */
[----:B------:R-:W-:Y:S01]  /*0b80*/  IMAD.IADD R2, R5, 0x1, -R2 ;  /* 0x0000000105027824 */ /* 0x000fe200078e0a02 */
[----:B------:R-:W-:-:S02]  /*0b90*/  SHF.R.S32.HI R5, RZ, 0x2, R4 ;  /* 0x00000002ff057819 */ /* 0x000fc40000011404 */
[----:B------:R-:W-:Y:S01]  /*0ba0*/  SHF.R.S32.HI R8, RZ, 0x1f, R4 ;  /* 0x0000001fff087819 */ /* 0x000fe20000011404 */
[----:B------:R-:W-:Y:S01]  /*0bb0*/  IMAD R2, R2, 0x8, R3 ;  /* 0x0000000802027824 */ /* 0x000fe200078e0203 */
[----:B------:R-:W-:Y:S02]  /*0bc0*/  SHF.R.S32.HI R156, RZ, 0x7, R156 ;  /* 0x00000007ff9c7819 */ /* 0x000fe4000001149c */
[----:B------:R-:W-:Y:S02]  /*0bd0*/  LOP3.LUT R7, R7, 0xfffffffc, RZ, 0xc0, !PT ;  /* 0xfffffffc07077812 */ /* 0x000fe400078ec0ff */
[----:B------:R-:W-:Y:S01]  /*0be0*/  LEA.HI R8, R8, R5, RZ, 0x3 ;  /* 0x0000000508087211 */ /* 0x000fe200078f18ff */
[----:B------:R0:W-:Y:S01]  /*0bf0*/  STL [R1], R2 ;  /* 0x0000000201007387 */ /* 0x0001e20000100800 */
[----:B------:R-:W-:Y:S01]  /*0c00*/  LEA.HI R0, R0, R10, RZ, 0x3 ;  /* 0x0000000a00007211 */ /* 0x000fe200078f18ff */
[----:B------:R-:W-:Y:S01]  /*0c10*/  IMAD.IADD R7, R10, 0x1, -R7 ;  /* 0x000000010a077824 */ /* 0x000fe200078e0a07 */
[----:B------:R-:W-:-:S02]  /*0c20*/  LOP3.LUT R8, R8, 0xfffffff8, RZ, 0xc0, !PT ;  /* 0xfffffff808087812 */ /* 0x000fc400078ec0ff */
[----:B------:R-:W-:Y:S02]  /*0c30*/  LEA.HI R6, R6, R23, RZ, 0x5 ;  /* 0x0000001706067211 */ /* 0x000fe400078f28ff */
[----:B------:R-:W-:Y:S01]  /*0c40*/  LOP3.LUT R18, R0, 0xfffffff8, RZ, 0xc0, !PT ;  /* 0xfffffff800127812 */ /* 0x000fe200078ec0ff */
[----:B------:R-:W-:Y:S01]  /*0c50*/  IMAD.IADD R5, R5, 0x1, -R8 ;  /* 0x0000000105057824 */ /* 0x000fe200078e0a08 */
[----:B------:R-:W-:Y:S01]  /*0c60*/  LEA.HI R9, R7, R7, RZ, 0x1 ;  /* 0x0000000707097211 */ /* 0x000fe200078f08ff */
[----:B0-----:R-:W-:Y:S01]  /*0c70*/  IMAD.HI R2, R156, 0x55555556, RZ ;  /* 0x555555569c027827 */ /* 0x001fe200078e02ff */
[----:B------:R-:W-:Y:S02]  /*0c80*/  SHF.R.S32.HI R6, RZ, 0x5, R6 ;  /* 0x00000005ff067819 */ /* 0x000fe40000011406 */
[----:B------:R-:W-:Y:S01]  /*0c90*/  LOP3.LUT R16, R4, 0x7ffffffc, RZ, 0xc0, !PT ;  /* 0x7ffffffc04107812 */ /* 0x000fe200078ec0ff */
[----:B------:R-:W-:Y:S01]  /*0ca0*/  IMAD.IADD R18, R10, 0x1, -R18 ;  /* 0x000000010a127824 */ /* 0x000fe200078e0a12 */
[----:B------:R-:W-:Y:S01]  /*0cb0*/  LEA.HI R3, R2, R2, RZ, 0x1 ;  /* 0x0000000202037211 */ /* 0x000fe200078f08ff */
[----:B------:R-:W-:Y:S01]  /*0cc0*/  IMAD R6, R6, 0x10, R5 ;  /* 0x0000001006067824 */ /* 0x000fe200078e0205 */
[----:B------:R-:W-:Y:S01]  /*0cd0*/  LOP3.LUT R2, R9, 0x1ffffffe, RZ, 0xc0, !PT ;  /* 0x1ffffffe09027812 */ /* 0x000fe200078ec0ff */
[----:B------:R-:W-:Y:S01]  /*0ce0*/  IMAD.SHL.U32 R19, R18, 0x8, RZ ;  /* 0x0000000812137824 */ /* 0x000fe200078e00ff */
[----:B------:R-:W-:Y:S01]  /*0cf0*/  SHF.R.S32.HI R22, RZ, 0x3, R0 ;  /* 0x00000003ff167819 */ /* 0x000fe20000011400 */
[----:B------:R-:W-:-:S02]  /*0d00*/  IMAD R3, R3, -0x3, R156 ;  /* 0xfffffffd03037824 */ /* 0x000fc400078e029c */
[----:B------:R-:W-:Y:S01]  /*0d10*/  IMAD.IADD R2, R7, 0x1, -R2 ;  /* 0x0000000107027824 */ /* 0x000fe200078e0a02 */
[----:B------:R-:W-:Y:S01]  /*0d20*/  SHF.R.S32.HI R0, RZ, 0x1f, R19 ;  /* 0x0000001fff007819 */ /* 0x000fe20000011413 */
[----:B------:R-:W-:Y:S02]  /*0d30*/  IMAD R157, R3, 0x40, R6 ;  /* 0x00000040039d7824 */ /* 0x000fe400078e0206 */
[----:B------:R-:W-:Y:S02]  /*0d40*/  IMAD.IADD R16, R23, 0x1, -R16 ;  /* 0x0000000117107824 */ /* 0x000fe400078e0a10 */
[----:B------:R-:W-:-:S07]  /*0d50*/  IMAD R17, R2, 0x8, R157 ;  /* 0x0000000802117824 */ /* 0x000fce00078e029d */
.L_x_1553:
        /* <DEDUP_REMOVED lines=21> */
.L_x_1512:
[----:B------:R-:W-:Y:S01]  /*0eb0*/  ULDC UR6, c[0x0][0xc54] ;  /* 0x0003150000067ab9 */ /* 0x000fe20000000800 */
[----:B------:R-:W-:Y:S01]  /*0ec0*/  UMOV UR8, UR7 ;  /* 0x0000000700087c82 */ /* 0x000fe20008000000 */
[----:B------:R-:W-:-:S11]  /*0ed0*/  UISETP.NE.AND UP0, UPT, UR6, 0x1, UPT ;  /* 0x000000010600788c */ /* 0x000fd6000bf05270 */
[----:B------:R-:W-:Y:S02]  /*0ee0*/  @UP0 ULDC.64 UR10, c[0x0][0xc58] ;  /* 0x00031600000a0ab9 */ /* 0x000fe40000000a00 */
[----:B------:R-:W-:-:S04]  /*0ef0*/  UIMAD.WIDE.U32 UR4, UR7, UR10, URZ ;  /* 0x0000000a070472a5 */ /* 0x000fc8000f8e003f */
[----:B------:R-:W-:-:S04]  /*0f00*/  @UP0 USHF.R.U32.HI UR8, URZ, UR11, UR5 ;  /* 0x0000000b3f080299 */ /* 0x000fc80008011605 */
[----:B------:R-:W-:-:S12]  /*0f10*/  UIMAD UR4, UR8, UR6, URZ ;  /* 0x00000006080472a4 */ /* 0x000fd8000f8e023f */
.L_x_1513:
[----:B------:R-:W-:Y:S01]  /*0f20*/  ULDC UR41, c[0x0][0xc48] ;  /* 0x0003120000297ab9 */ /* 0x000fe20000000800 */
[----:B------:R-:W-:Y:S01]  /*0f30*/  UIADD3 UR6, UR7, -UR4, URZ ;  /* 0x8000000407067290 */ /* 0x000fe2000fffe03f */
[----:B------:R-:W-:Y:S01]  /*0f40*/  IMAD.MOV.U32 R7, RZ, RZ, 0x3f800000 ;  /* 0x3f800000ff077424 */ /* 0x000fe200078e00ff */
[----:B------:R-:W-:Y:S01]  /*0f50*/  UISETP.NE.AND UP2, UPT, UR41, 0x1, UPT ;  /* 0x000000012900788c */ /* 0x000fe2000bf45270 */
[----:B------:R-:W-:Y:S01]  /*0f60*/  IMAD.MOV.U32 R0, RZ, RZ, 0x3f800000 ;  /* 0x3f800000ff007424 */ /* 0x000fe200078e00ff */
[----:B------:R-:W-:Y:S01]  /*0f70*/  ULDC.64 UR4, c[0x0][0x990] ;  /* 0x0002640000047ab9 */ /* 0x000fe20000000a00 */
[----:B------:R-:W-:Y:S01]  /*0f80*/  ULDC UR18, c[0x0][0xc54] ;  /* 0x0003150000127ab9 */ /* 0x000fe20000000800 */
[----:B------:R-:W-:Y:S02]  /*0f90*/  UISETP.NE.U32.AND UP0, UPT, UR4, URZ, UPT ;  /* 0x0000003f0400728c */ /* 0x000fe4000bf05070 */
[----:B------:R-:W-:Y:S02]  /*0fa0*/  UIMAD UR18, UR9, UR18, UR6 ;  /* 0x00000012091272a4 */ /* 0x000fe4000f8e0206 */
[----:B------:R-:W-:Y:S01]  /*0fb0*/  UISETP.NE.AND.EX UP0, UPT, UR5, URZ, UPT, UP0 ;  /* 0x0000003f0500728c */ /* 0x000fe2000bf05300 */
[----:B------:R-:W-:-:S02]  /*0fc0*/  ULDC.64 UR6, c[0x0][0x998] ;  /* 0x0002660000067ab9 */ /* 0x000fc40000000a00 */
[----:B------:R-:W-:Y:S01]  /*0fd0*/  @UP2 ULDC UR10, c[0x0][0xc4c] ;  /* 0x00031300000a2ab9 */ /* 0x000fe20000000800 */
[----:B------:R-:W-:Y:S02]  /*0fe0*/  UISETP.NE.U32.AND UP1, UPT, UR6, URZ, UPT ;  /* 0x0000003f0600728c */ /* 0x000fe4000bf25070 */
[----:B------:R-:W-:Y:S01]  /*0ff0*/  UIMAD.WIDE.U32 UR10, UR18, UR10, URZ ;  /* 0x0000000a120a72a5 */ /* 0x000fe2000f8e003f */
[----:B------:R-:W-:Y:S01]  /*1000*/  PLOP3.LUT P0, PT, PT, PT, UP0, 0x80, 0x0 ;  /* 0x000000000000781c */ /* 0x000fe20003f0f008 */
[----:B------:R-:W-:Y:S01]  /*1010*/  @UP2 ULDC UR9, c[0x0][0xc50] ;  /* 0x0003140000092ab9 */ /* 0x000fe20000000800 */
[----:B------:R-:W-:Y:S01]  /*1020*/  UISETP.NE.AND.EX UP1, UPT, UR7, URZ, UPT, UP1 ;  /* 0x0000003f0700728c */ /* 0x000fe2000bf25310 */
[----:B------:R-:W-:Y:S01]  /*1030*/  UMOV UR40, UR18 ;  /* 0x0000001200287c82 */ /* 0x000fe20008000000 */
[----:B------:R-:W-:Y:S02]  /*1040*/  @UP2 USHF.R.U32.HI UR40, URZ, UR9, UR11 ;  /* 0x000000093f282299 */ /* 0x000fe4000801160b */
[----:B------:R-:W-:-:S02]  /*1050*/  ULOP3.LUT UR8, URZ, UR8, URZ, 0x33, !UPT ;  /* 0x000000083f087292 */ /* 0x000fc4000f8e333f */
[----:B------:R-:W-:Y:S01]  /*1060*/  PLOP3.LUT P1, PT, PT, PT, UP1, 0x80, 0x0 ;  /* 0x000000000000781c */ /* 0x000fe20003f2f018 */
[----:B------:R-:W-:Y:S01]  /*1070*/  @UP0 USHF.R.S32.HI UR9, URZ, 0x1f, UR40 ;  /* 0x0000001f3f090899 */ /* 0x000fe20008011428 */
[----:B------:R-:W-:Y:S01]  /*1080*/  @UP0 ULDC.64 UR10, c[0x0][0x9a8] ;  /* 0x00026a00000a0ab9 */ /* 0x000fe20000000a00 */
[----:B------:R-:W-:Y:S02]  /*1090*/  UIADD3 UR15, -UR40, URZ, URZ ;  /* 0x0000003f280f7290 */ /* 0x000fe4000fffe13f */
[----:B------:R-:W-:Y:S02]  /*10a0*/  @UP0 UIMAD UR9, UR9, UR10, URZ ;  /* 0x0000000a090902a4 */ /* 0x000fe4000f8e023f */
[----:B------:R-:W-:Y:S02]  /*10b0*/  @UP0 UIMAD.WIDE.U32 UR12, UR40, UR10, URZ ;  /* 0x0000000a280c02a5 */ /* 0x000fe4000f8e003f */
[----:B------:R-:W-:Y:S01]  /*10c0*/  @UP1 USHF.R.S32.HI UR10, URZ, 0x1f, UR40 ;  /* 0x0000001f3f0a1899 */ /* 0x000fe20008011428 */
[----:B------:R-:W-:Y:S01]  /*10d0*/  @UP1 ULDC.64 UR16, c[0x0][0x9b8] ;  /* 0x00026e0000101ab9 */ /* 0x000fe20000000a00 */
[----:B------:R-:W-:-:S02]  /*10e0*/  @UP0 UIMAD UR14, UR40, UR11, UR9 ;  /* 0x0000000b280e02a4 */ /* 0x000fc4000f8e0209 */
[----:B------:R-:W-:Y:S02]  /*10f0*/  @UP1 UIMAD UR9, UR10, UR16, URZ ;  /* 0x000000100a0912a4 */ /* 0x000fe4000f8e023f */
[----:B------:R-:W-:Y:S02]  /*1100*/  UIMAD UR41, UR41, UR15, UR18 ;  /* 0x0000000f292972a4 */ /* 0x000fe4000f8e0212 */
[----:B------:R-:W-:Y:S02]  /*1110*/  @UP1 UIMAD UR15, UR40, UR17, UR9 ;  /* 0x00000011280f12a4 */ /* 0x000fe4000f8e0209 */
[----:B------:R-:W-:Y:S02]  /*1120*/  @UP0 USHF.R.S32.HI UR9, URZ, 0x1f, UR41 ;  /* 0x0000001f3f090899 */ /* 0x000fe40008011429 */
[----:B------:R-:W-:Y:S02]  /*1130*/  @UP1 UIMAD.WIDE.U32 UR10, UR40, UR16, URZ ;  /* 0x00000010280a12a5 */ /* 0x000fe4000f8e003f */
[----:B------:R-:W-:Y:S01]  /*1140*/  @UP1 USHF.R.S32.HI UR20, URZ, 0x1f, UR41 ;  /* 0x0000001f3f141899 */ /* 0x000fe20008011429 */
[----:B------:R-:W-:Y:S01]  /*1150*/  @UP0 ULDC.64 UR16, c[0x0][0x9b0] ;  /* 0x00026c0000100ab9 */ /* 0x000fe20000000a00 */
[----:B------:R-:W-:Y:S01]  /*1160*/  @UP1 ULDC.64 UR18, c[0x0][0x9c0] ;  /* 0x0002700000121ab9 */ /* 0x000fe20000000a00 */
[----:B------:R-:W-:-:S02]  /*1170*/  @UP0 UIADD3 UR13, UR13, UR14, URZ ;  /* 0x0000000e0d0d0290 */ /* 0x000fc4000fffe03f */
[----:B------:R-:W-:Y:S02]  /*1180*/  @UP0 UIMAD UR9, UR9, UR16, URZ ;  /* 0x00000010090902a4 */ /* 0x000fe4000f8e023f */
[----:B------:R-:W-:Y:S02]  /*1190*/  @UP1 UIADD3 UR11, UR11, UR15, URZ ;  /* 0x0000000f0b0b1290 */ /* 0x000fe4000fffe03f */
[----:B------:R-:W-:Y:S02]  /*11a0*/  @UP1 UIMAD UR14, UR20, UR18, URZ ;  /* 0x00000012140e12a4 */ /* 0x000fe4000f8e023f */
[----:B------:R-:W-:Y:S02]  /*11b0*/  @UP0 UIMAD UR9, UR41, UR17, UR9 ;  /* 0x00000011290902a4 */ /* 0x000fe4000f8e0209 */
[----:B------:R-:W-:Y:S02]  /*11c0*/  @UP0 UIMAD.WIDE.U32 UR12, UR41, UR16, UR12 ;  /* 0x00000010290c02a5 */ /* 0x000fe4000f8e000c */
[----:B------:R-:W-:-:S02]  /*11d0*/  @UP1 UIMAD UR14, UR41, UR19, UR14 ;  /* 0x00000013290e12a4 */ /* 0x000fc4000f8e020e */
[----:B------:R-:W-:Y:S02]  /*11e0*/  @UP1 UIMAD.WIDE.U32 UR10, UR41, UR18, UR10 ;  /* 0x00000012290a12a5 */ /* 0x000fe4000f8e000a */
        /* <DEDUP_REMOVED lines=8> */
[----:B------:R-:W-:Y:S01]  /*1270*/  ULDC UR6, c[0x0][0x448] ;  /* 0x0001120000067ab9 */ /* 0x000fe20000000800 */
[----:B------:R-:W-:Y:S01]  /*1280*/  IMAD.U32 R3, RZ, RZ, UR5 ;  /* 0x00000005ff037e24 */ /* 0x000fe2000f8e00ff */
[----:B------:R-:W-:Y:S01]  /*1290*/  ULDC.64 UR4, c[0x0][0x418] ;  /* 0x0001060000047ab9 */ /* 0x000fe20000000a00 */
[----:B------:R-:W-:Y:S01]  /*12a0*/  IMAD.U32 R5, RZ, RZ, UR7 ;  /* 0x00000007ff057e24 */ /* 0x000fe2000f8e00ff */
[----:B------:R-:W-:Y:S02]  /*12b0*/  ULDC UR47, c[0x0][0x424] ;  /* 0x00010900002f7ab9 */ /* 0x000fe40000000800 */
[----:B------:R0:W2:Y:S01]  /*12c0*/  @P0 LDG.E R7, desc[UR48][R2.64] ;  /* 0x0000003002070981 */ /* 0x0000a2000c1e1900 */
[----:B------:R-:W-:Y:S02]  /*12d0*/  UISETP.NE.U32.AND UP0, UPT, UR4, URZ, UPT ;  /* 0x0000003f0400728c */ /* 0x000fe4000bf05070 */
[----:B------:R-:W-:Y:S01]  /*12e0*/  UISETP.NE.AND UP1, UPT, UR6, 0x1, UPT ;  /* 0x000000010600788c */ /* 0x000fe2000bf25270 */
[----:B------:R1:W2:Y:S01]  /*12f0*/  @P1 LDG.E R0, desc[UR48][R4.64] ;  /* 0x0000003004001981 */ /* 0x0002a2000c1e1900 */
[----:B------:R-:W-:Y:S01]  /*1300*/  ULDC UR4, c[0x0][0xc3c] ;  /* 0x00030f0000047ab9 */ /* 0x000fe20000000800 */
[----:B------:R-:W-:Y:S01]  /*1310*/  UISETP.NE.AND.EX UP0, UPT, UR5, URZ, UPT, UP0 ;  /* 0x0000003f0500728c */ /* 0x000fe2000bf05300 */
[----:B------:R-:W-:Y:S01]  /*1320*/  PLOP3.LUT P0, PT, PT, PT, PT, 0x80, 0x0 ;  /* 0x000000000000781c */ /* 0x000fe20003f0f070 */
[----:B------:R-:W-:Y:S01]  /*1330*/  UIADD3 UR4, UR8, UR4, URZ ;  /* 0x0000000408047290 */ /* 0x000fe2000fffe03f */
[----:B------:R-:W-:Y:S01]  /*1340*/  CS2R R54, SRZ ;  /* 0x0000000000367805 */ /* 0x000fe2000001ff00 */
[----:B------:R-:W-:Y:S01]  /*1350*/  ULDC UR5, c[0x0][0x988] ;  /* 0x0002620000057ab9 */ /* 0x000fe20000000800 */
[----:B------:R-:W-:Y:S01]  /*1360*/  ULDC UR7, c[0x0][0x288] ;  /* 0x0000a20000077ab9 */ /* 0x000fe20000000800 */
[----:B------:R-:W-:Y:S01]  /*1370*/  UIMAD UR43, UR4, 0xc0, URZ ;  /* 0x000000c0042b78a4 */ /* 0x000fe2000f8e023f */
[----:B0-----:R-:W-:Y:S01]  /*1380*/  CS2R R2, SRZ ;  /* 0x0000000000027805 */ /* 0x001fe2000001ff00 */
[----:B------:R-:W-:Y:S01]  /*1390*/  UIADD3 UR7, -UR7, 0xa0, URZ ;  /* 0x000000a007077890 */ /* 0x000fe2000fffe13f */
[----:B-1----:R-:W-:Y:S01]  /*13a0*/  CS2R R4, SRZ ;  /* 0x0000000000047805 */ /* 0x002fe2000001ff00 */
[----:B------:R-:W-:Y:S01]  /*13b0*/  UIADD3 UR6, UR43, 0xbf, URZ ;  /* 0x000000bf2b067890 */ /* 0x000fe2000fffe03f */
[----:B------:R-:W-:Y:S01]  /*13c0*/  CS2R R8, SRZ ;  /* 0x0000000000087805 */ /* 0x000fe2000001ff00 */
[----:B------:R-:W-:Y:S01]  /*13d0*/  @UP1 ULDC UR4, c[0x0][0x44c] ;  /* 0x0001130000041ab9 */ /* 0x000fe20000000800 */
[----:B------:R-:W-:Y:S01]  /*13e0*/  USEL UR47, UR47, 0x1, UP0 ;  /* 0x000000012f2f7887 */ /* 0x000fe20008000000 */
[----:B------:R-:W-:Y:S01]  /*13f0*/  CS2R R52, SRZ ;  /* 0x0000000000347805 */ /* 0x000fe2000001ff00 */
[----:B------:R-:W-:Y:S01]  /*1400*/  ULDC UR8, c[0x0][0x2f0] ;  /* 0x0000bc0000087ab9 */ /* 0x000fe20000000800 */
[----:B------:R-:W-:Y:S01]  /*1410*/  @UP1 ULDC UR9, c[0x0][0x450] ;  /* 0x0001140000091ab9 */ /* 0x000fe20000000800 */
[----:B------:R-:W-:Y:S01]  /*1420*/  UIMAD UR7, UR47, UR8, UR7 ;  /* 0x000000082f0772a4 */ /* 0x000fe2000f8e0207 */
        /* <DEDUP_REMOVED lines=11> */
[----:B------:R-:W-:Y:S01]  /*14e0*/  CS2R R56, SRZ ;  /* 0x0000000000387805 */ /* 0x000fe2000001ff00 */
[----:B--2---:R-:W-:-:S04]  /*14f0*/  FMUL.FTZ R0, R7, R0 ;  /* 0x0000000007007220 */ /* 0x004fc80000410000 */
[----:B------:R-:W-:Y:S01]  /*1500*/  FMUL.FTZ R0, R0, UR5 ;  /* 0x0000000500007c20 */ /* 0x000fe20008410000 */
[----:B------:R-:W-:Y:S02]  /*1510*/  UIMAD.WIDE.U32 UR4, UR6, UR4, URZ ;  /* 0x00000004060472a5 */ /* 0x000fe4000f8e003f */
[----:B------:R-:W-:Y:S02]  /*1520*/  UIMAD UR4, UR47, UR8, 0x9f ;  /* 0x0000009f2f0474a4 */ /* 0x000fe4000f8e0208 */
[----:B------:R-:W-:Y:S01]  /*1530*/  @UP1 USHF.R.U32.HI UR6, URZ, UR9, UR5 ;  /* 0x000000093f061299 */ /* 0x000fe20008011605 */
[----:B------:R-:W-:Y:S01]  /*1540*/  R2UR UR42, R0 ;  /* 0x00000000002a72ca */ /* 0x000fe200000e0000 */
[----:B------:R-:W-:Y:S02]  /*1550*/  UIMAD.WIDE UR4, UR4, 0x66666667, URZ ;  /* 0x66666667040478a5 */ /* 0x000fe4000f8e023f */
[----:B------:R-:W-:Y:S02]  /*1560*/  UIADD3 UR6, UR7, UR6, URZ ;  /* 0x0000000607067290 */ /* 0x000fe4000fffe03f */
[----:B------:R-:W-:-:S02]  /*1570*/  USHF.R.U32.HI UR4, URZ, 0x1f, UR5 ;  /* 0x0000001f3f047899 */ /* 0x000fc40008011605 */
[----:B------:R-:W-:Y:S02]  /*1580*/  UIMAD.WIDE UR6, UR6, 0x66666667, URZ ;  /* 0x66666667060678a5 */ /* 0x000fe4000f8e023f */
[----:B------:R-:W-:Y:S02]  /*1590*/  ULEA.HI.SX32 UR4, UR5, UR4, 0x1a ;  /* 0x0000000405047291 */ /* 0x000fe4000f8fd23f */
[----:B------:R-:W-:-:S04]  /*15a0*/  USHF.R.U32.HI UR6, URZ, 0x1f, UR7 ;  /* 0x0000001f3f067899 */ /* 0x000fc80008011607 */
[----:B------:R-:W-:-:S04]  /*15b0*/  ULEA.HI.SX32 UR6, UR7, UR6, 0x1a ;  /* 0x0000000607067291 */ /* 0x000fc8000f8fd23f */
[----:B------:R-:W-:-:S04]  /*15c0*/  UISETP.LT.AND UP0, UPT, UR4, UR6, UPT ;  /* 0x000000060400728c */ /* 0x000fc8000bf01270 */
[----:B------:R-:W-:-:S04]  /*15d0*/  USEL UR50, UR4, UR6, UP0 ;  /* 0x0000000604327287 */ /* 0x000fc80008000000 */
[----:B------:R-:W-:-:S06]  /*15e0*/  UISETP.GE.AND UP0, UPT, UR50, 0x1, UPT ;  /* 0x000000013200788c */ /* 0x000fcc000bf06270 */
[----:B------:R-:W-:-:S13]  /*15f0*/  PLOP3.LUT P1, PT, PT, PT, UP0, 0x80, 0x0 ;  /* 0x000000000000781c */ /* 0x000fda0003f2f008 */
[----:B------:R-:W-:Y:S05]  /*1600*/  @!P1 BRA `(.L_x_1514) ;  /* 0x00000084007c9947 */ /* 0x000fea0003800000 */
        /* <DEDUP_REMOVED lines=31> */
.L_x_1515:
        /* <DEDUP_REMOVED lines=9> */
.L_x_1630:
[----:B------:R-:W-:Y:S05]  /*1890*/  @!P0 BRA `(.L_x_1517) ;  /* 0x0000000000048947 */ /* 0x000fea0003800000 */
[----:B------:R-:W-:Y:S01]  /*18a0*/  BPT.TRAP 0x1 ;  /* 0x000000040000795c */ /* 0x000fe20000300000 */
.L_x_1517:
[----:B0-----:R-:W-:Y:S02]  /*18b0*/  IMAD.U32 R3, RZ, RZ, UR39 ;  /* 0x00000027ff037e24 */ /* 0x001fe4000f8e00ff */
[----:B------:R-:W-:-:S03]  /*18c0*/  IMAD.U32 R0, RZ, RZ, UR37 ;  /* 0x00000025ff007e24 */ /* 0x000fc6000f8e00ff */
[----:B------:R-:W-:Y:S02]  /*18d0*/  LEA R3, R3, UR45, 0x3 ;  /* 0x0000002d03037c11 */ /* 0x000fe4000f8e18ff */
[----:B------:R-:W-:-:S04]  /*18e0*/  SHF.L.U32 R0, R0, 0x1f, RZ ;  /* 0x0000001f00007819 */ /* 0x000fc800000006ff */
[----:B------:R0:W1:Y:S01]  /*18f0*/  SYNCS.PHASECHK.TRANS64.TRYWAIT P1, [R3+URZ+0x13230], R0 ;  /* 0x01323000030075a7 */ /* 0x000062000802017f */
[----:B------:R-:W-:Y:S05]  /*1900*/  @!P0 BRA `(.L_x_1518) ;  /* 0x0000000000048947 */ /* 0x000fea0003800000 */
[----:B------:R-:W-:Y:S01]  /*1910*/  BPT.TRAP 0x1 ;  /* 0x000000040000795c */ /* 0x000fe20000300000 */
.L_x_1518:
[----:B-1----:R-:W-:Y:S05]  /*1920*/  @P1 BRA `(.L_x_1519) ;  /* 0x0000000000081947 */ /* 0x002fea0003800000 */
[----:B------:R-:W1:Y:S02]  /*1930*/  SYNCS.PHASECHK.TRANS64.TRYWAIT P1, [R3+URZ+0x13230], R0 ;  /* 0x01323000030075a7 */ /* 0x000e64000802017f */
[----:B-1----:R-:W-:Y:S05]  /*1940*/  @!P1 BRA `(.L_x_1520) ;  /* 0x000000d000949947 */ /* 0x002fea0003800000 */
.L_x_1519:
[----:B------:R-:W2:Y:S01]  /*1950*/  S2R R2, SR_TID.X ;  /* 0x0000000000027919 */ /* 0x000ea20000002100 */
[----:B------:R-:W-:-:S04]  /*1960*/  UIADD3 UR4, UR45, 0xe000, URZ ;  /* 0x0000e0002d047890 */ /* 0x000fc8000fffe03f */
[----:B------:R-:W-:-:S04]  /*1970*/  USHF.R.U32.HI UR4, URZ, 0x4, UR4 ;  /* 0x000000043f047899 */ /* 0x000fc80008011604 */
[----:B------:R-:W-:-:S06]  /*1980*/  ULOP3.LUT UR4, UR4, 0x3fff, URZ, 0xc0, !UPT ;  /* 0x00003fff04047892 */ /* 0x000fcc000f8ec03f */
[----:B------:R-:W-:Y:S01]  /*1990*/  IMAD.U32 R5, RZ, RZ, UR4 ;  /* 0x00000004ff057e24 */ /* 0x000fe2000f8e00ff */
[----:B------:R-:W-:Y:S05]  /*19a0*/  WARPSYNC.ALL ;  /* 0x0000000000007948 */ /* 0x000fea0003800000 */
[----:B------:R-:W-:Y:S02]  /*19b0*/  LOP3.LUT R5, R5, 0x10000, RZ, 0xfc, !PT ;  /* 0x0001000005057812 */ /* 0x000fe400078efcff */
[----:B--2---:R-:W-:Y:S02]  /*19c0*/  LOP3.LUT P1, RZ, R2, 0x7f, RZ, 0xc0, !PT ;  /* 0x0000007f02ff7812 */ /* 0x004fe4000782c0ff */
[----:B------:R-:W-:Y:S01]  /*19d0*/  R2UR UR12, R5 ;  /* 0x00000000050c72ca */ /* 0x000fe200000e0000 */
[----:B------:R-:W-:Y:S01]  /*19e0*/  ULOP3.LUT UR51, UR51, 0x10000, URZ, 0xfc, !UPT ;  /* 0x0001000033337892 */ /* 0x000fe2000f8efc3f */
[----:B------:R-:W-:Y:S01]  /*19f0*/  WARPGROUP.ARRIVE ;  /* 0x00000000000079c5 */ /* 0x000fe20000000000 */
[----:B------:R-:W-:Y:S01]  /*1a00*/  UMOV UR9, 0x80000020 ;  /* 0x8000002000097882 */ /* 0x000fe20000000000 */
[----:B------:R-:W-:Y:S01]  /*1a10*/  UMOV UR11, 0x80000020 ;  /* 0x80000020000b7882 */ /* 0x000fe20000000000 */
[----:B------:R-:W-:Y:S01]  /*1a20*/  UIADD3 UR6, UR51, 0x2, URZ ;  /* 0x0000000233067890 */ /* 0x000fe2000fffe03f */
[----:B------:R-:W-:Y:S01]  /*1a30*/  VIADD R13, R17, UR43 ;  /* 0x0000002b110d7c36 */ /* 0x000fe20008000000 */
[----:B------:R-:W-:Y:S01]  /*1a40*/  ULDC UR7, c[0x0][0x448] ;  /* 0x0001120000077ab9 */ /* 0x000fe20000000800 */
[----:B------:R-:W-:Y:S01]  /*1a50*/  UMOV UR8, UR51 ;  /* 0x0000003300087c82 */ /* 0x000fe20008000000 */
[----:B------:R-:W-:-:S02]  /*1a60*/  UISETP.NE.AND UP0, UPT, UR7, 0x1, UPT ;  /* 0x000000010700788c */ /* 0x000fc4000bf05270 */
[----:B------:R-:W-:Y:S02]  /*1a70*/  UIADD3 UR23, UR50, -0x2, URZ ;  /* 0xfffffffe32177890 */ /* 0x000fe4000fffe03f */
[----:B------:R-:W-:Y:S01]  /*1a80*/  UIMAD UR12, UR39, 0x280, UR12 ;  /* 0x00000280270c78a4 */ /* 0x000fe2000f8e020c */
[----:B------:R-:W-:Y:S01]  /*1a90*/  UMOV UR7, 0x80000020 ;  /* 0x8000002000077882 */ /* 0x000fe20000000000 */
[----:B------:R-:W-:Y:S02]  /*1aa0*/  PLOP3.LUT P2, PT, PT, PT, UP0, 0x80, 0x0 ;  /* 0x000000000000781c */ /* 0x000fe40003f4f008 */
[----:B------:R-:W-:Y:S02]  /*1ab0*/  UIADD3 UR4, UR12, 0x180, URZ ;  /* 0x000001800c047890 */ /* 0x000fe4000fffe03f */
[----:B------:R-:W-:Y:S02]  /*1ac0*/  UIADD3 UR5, UR12, 0x200, URZ ;  /* 0x000002000c057890 */ /* 0x000fe4000fffe03f */
[----:B------:R-:W-:Y:S01]  /*1ad0*/  UMOV UR10, UR12 ;  /* 0x0000000c000a7c82 */ /* 0x000fe20008000000 */
[----:B------:R-:W-:Y:S01]  /*1ae0*/  UIADD3 UR13, UR12, 0x2, URZ ;  /* 0x000000020c0d7890 */ /* 0x000fe2000fffe03f */
[----:B------:R-:W-:Y:S01]  /*1af0*/  QGMMA.64x32x32.F32.E4M3.E4M3 R88, gdesc[UR8], RZ, !UPT, gsb0 ;  /* 0x00600000085879f3 */ /* 0x000fe2000c0008ff */
[----:B------:R-:W-:Y:S01]  /*1b00*/  UIADD3 UR10, UR12, 0x80, URZ ;  /* 0x000000800c0a7890 */ /* 0x000fe2000fffe03f */
[----:B------:R-:W-:Y:S01]  /*1b10*/  UMOV UR11, 0x80000020 ;  /* 0x80000020000b7882 */ /* 0x000fe20000000000 */
[----:B------:R-:W-:-:S02]  /*1b20*/  WARPGROUP.DEPBAR.LE gsb0, 0x0 ;  /* 0x00008000000079c5 */ /* 0x000fc40000010000 */
        /* <DEDUP_REMOVED lines=20> */
[----:B------:R-:W-:Y:S01]  /*1c70*/  UIMAD UR10, UR50, -0xa0, URZ ;  /* 0xffffff60320a78a4 */ /* 0x000fe2000f8e023f */
[----:B------:R-:W-:-:S03]  /*1c80*/  ULDC UR11, c[0x0][0x2f0] ;  /* 0x0000bc00000b7ab9 */ /* 0x000fc60000000800 */
[----:B------:R-:W-:Y:S01]  /*1c90*/  UIADD3 UR13, UR10, 0xa1, URZ ;  /* 0x000000a10a0d7890 */ /* 0x000fe2000fffe03f */
[----:B------:R-:W-:-:S05]  /*1ca0*/  IMAD.U32 R11, RZ, RZ, UR11 ;  /* 0x0000000bff0b7e24 */ /* 0x000fca000f8e00ff */
[----:B------:R-:W-:Y:S01]  /*1cb0*/  IMAD.U32 R9, RZ, RZ, UR13 ;  /* 0x0000000dff097e24 */ /* 0x000fe2000f8e00ff */
[----:B------:R-:W-:-:S03]  /*1cc0*/  ULDC UR13, c[0x0][0x288] ;  /* 0x0000a200000d7ab9 */ /* 0x000fc60000000800 */
[----:B------:R-:W-:-:S04]  /*1cd0*/  IMAD R10, R16, -0x2, R9 ;  /* 0xfffffffe100a7824 */ /* 0x000fc800078e0209 */
[----:B------:R-:W-:-:S04]  /*1ce0*/  IMAD R10, R11, UR47, R10 ;  /* 0x0000002f0b0a7c24 */ /* 0x000fc8000f8e020a */
[----:B------:R-:W-:Y:S01]  /*1cf0*/  VIADD R15, R10, -UR13 ;  /* 0x8000000d0a0f7c36 */ /* 0x000fe20008000000 */
[----:B------:R-:W-:Y:S02]  /*1d00*/  WARPGROUP.DEPBAR.LE gsb0, 0x0 ;  /* 0x00008000000079c5 */ /* 0x000fe40000010000 */
[----:B------:R-:W-:-:S06]  /*1d10*/  WARPGROUP.ARRIVE ;  /* 0x00000000000079c5 */ /* 0x000fcc0000000000 */
[----:B------:R-:W-:Y:S01]  /*1d20*/  QGMMA.64x32x32.F32.E4M3.E4M3 R88, gdesc[UR4], R88, gsb0 ;  /* 0x00600000045879f3 */ /* 0x000fe20008000858 */
[----:B------:R-:W-:Y:S01]  /*1d30*/  @UP0 ULDC UR6, c[0x0][0x44c] ;  /* 0x0001130000060ab9 */ /* 0x000fe20000000800 */
[----:B------:R-:W-:Y:S01]  /*1d40*/  UMOV UR7, 0x80000020 ;  /* 0x8000002000077882 */ /* 0x000fe20000000000 */
[----:B01----:R-:W-:Y:S01]  /*1d50*/  @P2 IMAD.HI.U32 R0, R13, UR6, RZ ;  /* 0x000000060d002c27 */ /* 0x003fe2000f8e00ff */
[----:B------:R-:W-:-:S04]  /*1d60*/  @UP0 ULDC UR6, c[0x0][0x450] ;  /* 0x0001140000060ab9 */ /* 0x000fc80000000800 */
[----:B------:R-:W-:Y:S01]  /*1d70*/  @P2 SHF.R.U32.HI R13, RZ, UR6, R0 ;  /* 0x00000006ff0d2c19 */ /* 0x000fe20008011600 */
[----:B------:R-:W-:-:S04]  /*1d80*/  UIADD3 UR6, UR12, 0x82, URZ ;  /* 0x000000820c067890 */ /* 0x000fc8000fffe03f */
[----:B------:R-:W0:Y:S04]  /*1d90*/  SHFL.IDX PT, R7, R13, 0x1, 0x1c1f ;  /* 0x003c1f000d077f89 */ /* 0x000e2800000e0000 */
[----:B------:R-:W-:Y:S01]  /*1da0*/  SHFL.IDX PT, R13, R13, RZ, 0x1c1f ;  /* 0x001c1fff0d0d7589 */ /* 0x000fe200000e0000 */
[----:B0-----:R-:W-:Y:S01]  /*1db0*/  IADD3 R7, R7, -UR13, R10 ;  /* 0x8000000d07077c10 */ /* 0x001fe2000fffe00a */
[----:B------:R-:W-:Y:S02]  /*1dc0*/  WARPGROUP.DEPBAR.LE gsb0, 0x0 ;  /* 0x00008000000079c5 */ /* 0x000fe40000010000 */
[----:B------:R-:W-:-:S06]  /*1dd0*/  WARPGROUP.ARRIVE ;  /* 0x00000000000079c5 */ /* 0x000fcc0000000000 */
[----:B------:R-:W-:Y:S01]  /*1de0*/  QGMMA.64x32x32.F32.E4M3.E4M3 R72, gdesc[UR4], R72, gsb0 ;  /* 0x00600000044879f3 */ /* 0x000fe20008000848 */
[----:B------:R-:W-:Y:S01]  /*1df0*/  UIMAD UR6, UR47, UR11, UR10 ;  /* 0x0000000b2f0672a4 */ /* 0x000fe2000f8e020a */
[----:B------:R-:W-:Y:S02]  /*1e00*/  UMOV UR7, 0x80000020 ;  /* 0x8000002000077882 */ /* 0x000fe40000000000 */
[----:B------:R-:W-:Y:S01]  /*1e10*/  UMOV UR10, UR43 ;  /* 0x0000002b000a7c82 */ /* 0x000fe20008000000 */
[----:B------:R-:W-:Y:S02]  /*1e20*/  UIADD3 UR6, UR6, 0xa0, URZ ;  /* 0x000000a006067890 */ /* 0x000fe4000fffe03f */
[----:B------:R-:W-:-:S04]  /*1e30*/  UIMAD UR11, UR47, UR11, -UR13 ;  /* 0x0000000b2f0b72a4 */ /* 0x000fc8000f8e0a0d */
[----:B------:R-:W-:Y:S01]  /*1e40*/  IMAD.U32 R9, RZ, RZ, UR6 ;  /* 0x00000006ff097e24 */ /* 0x000fe2000f8e00ff */
[----:B------:R-:W-:-:S03]  /*1e50*/  UIADD3 UR6, UR12, 0x102, URZ ;  /* 0x000001020c067890 */ /* 0x000fc6000fffe03f */
[----:B------:R-:W-:-:S05]  /*1e60*/  IMAD R12, R16, -0x2, R9 ;  /* 0xfffffffe100c7824 */ /* 0x000fca00078e0209 */
[----:B------:R-:W-:-:S04]  /*1e70*/  VIMNMX R0, R12, R7, PT ;  /* 0x000000070c007248 */ /* 0x000fc80003fe0100 */
[C---:B------:R-:W-:Y:S02]  /*1e80*/  ISETP.GT.AND P3, PT, R0.reuse, RZ, PT ;  /* 0x000000ff0000720c */ /* 0x040fe40003f64270 */
[C---:B------:R-:W-:Y:S02]  /*1e90*/  ISETP.GT.AND P4, PT, R0.reuse, 0x1, PT ;  /* 0x000000010000780c */ /* 0x040fe40003f84270 */
[----:B------:R-:W-:Y:S02]  /*1ea0*/  ISETP.GT.AND P5, PT, R0, 0x8, PT ;  /* 0x000000080000780c */ /* 0x000fe40003fa4270 */
[----:B------:R-:W-:Y:S02]  /*1eb0*/  FSEL R6, R90, -INF , P3 ;  /* 0xff8000005a067808 */ /* 0x000fe40001800000 */
[----:B------:R-:W-:Y:S02]  /*1ec0*/  FSEL R104, R91, -INF , P4 ;  /* 0xff8000005b687808 */ /* 0x000fe40002000000 */
[----:B------:R-:W-:-:S02]  /*1ed0*/  ISETP.GT.AND P3, PT, R0, 0x9, PT ;  /* 0x000000090000780c */ /* 0x000fc40003f64270 */
[----:B------:R-:W-:Y:S02]  /*1ee0*/  FSEL R8, R94, -INF , P5 ;  /* 0xff8000005e087808 */ /* 0x000fe40002800000 */
[----:B------:R-:W-:Y:S02]  /*1ef0*/  FMNMX.FTZ R7, R6, R104, !PT ;  /* 0x0000006806077209 */ /* 0x000fe40007810000 */
[----:B------:R-:W-:Y:S02]  /*1f00*/  ISETP.GT.AND P4, PT, R0, 0x10, PT ;  /* 0x000000100000780c */ /* 0x000fe40003f84270 */
[----:B------:R-:W-:Y:S02]  /*1f10*/  FSEL R90, R95, -INF , P3 ;  /* 0xff8000005f5a7808 */ /* 0x000fe40001800000 */
[----:B------:R-:W-:Y:S02]  /*1f20*/  FMNMX.FTZ R7, R8, R7, !PT ;  /* 0x0000000708077209 */ /* 0x000fe40007810000 */
[----:B------:R-:W-:-:S02]  /*1f30*/  ISETP.GT.AND P3, PT, R0, 0x11, PT ;  /* 0x000000110000780c */ /* 0x000fc40003f64270 */
[----:B------:R-:W-:Y:S02]  /*1f40*/  FSEL R106, R98, -INF , P4 ;  /* 0xff800000626a7808 */ /* 0x000fe40002000000 */
[----:B------:R-:W-:Y:S02]  /*1f50*/  FMNMX.FTZ R7, R90, R7, !PT ;  /* 0x000000075a077209 */ /* 0x000fe40007810000 */
[----:B------:R-:W-:Y:S02]  /*1f60*/  ISETP.GT.AND P4, PT, R0, 0x18, PT ;  /* 0x000000180000780c */ /* 0x000fe40003f84270 */
[----:B------:R-:W-:Y:S02]  /*1f70*/  FSEL R98, R99, -INF , P3 ;  /* 0xff80000063627808 */ /* 0x000fe40001800000 */
[----:B------:R-:W-:Y:S02]  /*1f80*/  FMNMX.FTZ R7, R106, R7, !PT ;  /* 0x000000076a077209 */ /* 0x000fe40007810000 */
[----:B------:R-:W-:Y:S01]  /*1f90*/  ISETP.GT.AND P3, PT, R0, 0x19, PT ;  /* 0x000000190000780c */ /* 0x000fe20003f64270 */
[----:B------:R-:W-:-:S02]  /*1fa0*/  WARPGROUP.DEPBAR.LE gsb0, 0x0 ;  /* 0x00008000000079c5 */ /* 0x000fc40000010000 */
[----:B------:R-:W-:Y:S01]  /*1fb0*/  WARPGROUP.ARRIVE ;  /* 0x00000000000079c5 */ /* 0x000fe20000000000 */
[----:B------:R-:W-:Y:S02]  /*1fc0*/  FSEL R102, R102, -INF , P4 ;  /* 0xff80000066667808 */ /* 0x000fe40002000000 */
[----:B------:R-:W-:Y:S02]  /*1fd0*/  FMNMX.FTZ R7, R98, R7, !PT ;  /* 0x0000000762077209 */ /* 0x000fe40007810000 */
[----:B------:R-:W-:Y:S01]  /*1fe0*/  ISETP.GT.AND P4, PT, R0, 0x20, PT ;  /* 0x000000200000780c */ /* 0x000fe20003f84270 */
[----:B------:R-:W-:Y:S01]  /*1ff0*/  QGMMA.64x32x32.F32.E4M3.E4M3 R56, gdesc[UR4], R56, gsb0 ;  /* 0x00600000043879f3 */ /* 0x000fe20008000838 */
[----:B------:R-:W-:Y:S01]  /*2000*/  UIADD3 UR6, UR12, 0x182, URZ ;  /* 0x000001820c067890 */ /* 0x000fe2000fffe03f */
[----:B------:R-:W-:Y:S01]  /*2010*/  FSEL R94, R103, -INF , P3 ;  /* 0xff800000675e7808 */ /* 0x000fe20001800000 */
[----:B------:R-:W-:Y:S01]  /*2020*/  UMOV UR7, 0x80000020 ;  /* 0x8000002000077882 */ /* 0x000fe20000000000 */
[----:B------:R-:W-:-:S02]  /*2030*/  FMNMX.FTZ R7, R102, R7, !PT ;  /* 0x0000000766077209 */ /* 0x000fc40007810000 */
[----:B------:R-:W-:Y:S02]  /*2040*/  ISETP.GT.AND P3, PT, R0, 0x21, PT ;  /* 0x000000210000780c */ /* 0x000fe40003f64270 */
[----:B------:R-:W-:Y:S02]  /*2050*/  FSEL R14, R74, -INF , P4 ;  /* 0xff8000004a0e7808 */ /* 0x000fe40002000000 */
[----:B------:R-:W-:Y:S02]  /*2060*/  FMNMX.FTZ R7, R94, R7, !PT ;  /* 0x000000075e077209 */ /* 0x000fe40007810000 */
[----:B------:R-:W-:Y:S02]  /*2070*/  ISETP.GT.AND P4, PT, R0, 0x28, PT ;  /* 0x000000280000780c */ /* 0x000fe40003f84270 */
[----:B------:R-:W-:Y:S02]  /*2080*/  FSEL R20, R75, -INF , P3 ;  /* 0xff8000004b147808 */ /* 0x000fe40001800000 */
        /* <DEDUP_REMOVED lines=20> */
[----:B------:R-:W-:Y:S01]  /*21d0*/  FMNMX.FTZ R7, R87, R4, !PT ;  /* 0x0000000457077209 */ /* 0x000fe20007810000 */
[----:B------:R-:W-:Y:S02]  /*21e0*/  WARPGROUP.DEPBAR.LE gsb0, 0x0 ;  /* 0x00008000000079c5 */ /* 0x000fe40000010000 */
[----:B------:R-:W-:Y:S01]  /*21f0*/  WARPGROUP.ARRIVE ;  /* 0x00000000000079c5 */ /* 0x000fe20000000000 */
[----:B------:R-:W-:Y:S02]  /*2200*/  FSEL R58, R58, -INF , P4 ;  /* 0xff8000003a3a7808 */ /* 0x000fe40002000000 */
[----:B------:R-:W-:Y:S02]  /*2210*/  ISETP.GT.AND P4, PT, R0, 0x48, PT ;  /* 0x000000480000780c */ /* 0x000fe40003f84270 */
[----:B------:R-:W-:Y:S01]  /*2220*/  FSEL R59, R59, -INF , P3 ;  /* 0xff8000003b3b7808 */ /* 0x000fe20001800000 */
[----:B------:R-:W-:Y:S01]  /*2230*/  QGMMA.64x32x32.F32.E4M3.E4M3 R40, gdesc[UR4], R40, gsb0 ;  /* 0x00600000042879f3 */ /* 0x000fe20008000828 */
[----:B------:R-:W-:Y:S01]  /*2240*/  UIADD3 UR6, UR12, 0x202, URZ ;  /* 0x000002020c067890 */ /* 0x000fe2000fffe03f */
[----:B------:R-:W-:Y:S01]  /*2250*/  FMNMX.FTZ R4, R58, R7, !PT ;  /* 0x000000073a047209 */ /* 0x000fe20007810000 */
[----:B------:R-:W-:Y:S01]  /*2260*/  UMOV UR7, 0x80000020 ;  /* 0x8000002000077882 */ /* 0x000fe20000000000 */
[----:B------:R-:W-:Y:S01]  /*2270*/  ISETP.GT.AND P3, PT, R0, 0x49, PT ;  /* 0x000000490000780c */ /* 0x000fe20003f64270 */
[----:B------:R-:W-:Y:S01]  /*2280*/  @UP0 ULDC UR12, c[0x0][0x450] ;  /* 0x00011400000c0ab9 */ /* 0x000fe20000000800 */
[----:B------:R-:W-:-:S02]  /*2290*/  FSEL R62, R62, -INF , P4 ;  /* 0xff8000003e3e7808 */ /* 0x000fc40002000000 */
[----:B------:R-:W-:Y:S02]  /*22a0*/  FMNMX.FTZ R7, R59, R4, !PT ;  /* 0x000000043b077209 */ /* 0x000fe40007810000 */
[----:B------:R-:W-:Y:S02]  /*22b0*/  ISETP.GT.AND P4, PT, R0, 0x50, PT ;  /* 0x000000500000780c */ /* 0x000fe40003f84270 */
[----:B------:R-:W-:Y:S02]  /*22c0*/  FSEL R63, R63, -INF , P3 ;  /* 0xff8000003f3f7808 */ /* 0x000fe40001800000 */
[----:B------:R-:W-:Y:S02]  /*22d0*/  FMNMX.FTZ R4, R62, R7, !PT ;  /* 0x000000073e047209 */ /* 0x000fe40007810000 */
[----:B------:R-:W-:Y:S02]  /*22e0*/  ISETP.GT.AND P3, PT, R0, 0x51, PT ;  /* 0x000000510000780c */ /* 0x000fe40003f64270 */
        /* <DEDUP_REMOVED lines=12> */
[----:B------:R-:W-:Y:S01]  /*23b0*/  FMNMX.FTZ R7, R71, R4, !PT ;  /* 0x0000000447077209 */ /* 0x000fe20007810000 */
[----:B------:R-:W-:-:S02]  /*23c0*/  WARPGROUP.DEPBAR.LE gsb0, 0x0 ;  /* 0x00008000000079c5 */ /* 0x000fc40000010000 */
[----:B------:R-:W-:Y:S01]  /*23d0*/  WARPGROUP.ARRIVE ;  /* 0x00000000000079c5 */ /* 0x000fe20000000000 */
[----:B------:R-:W-:Y:S02]  /*23e0*/  FSEL R42, R42, -INF , P4 ;  /* 0xff8000002a2a7808 */ /* 0x000fe40002000000 */
[----:B------:R-:W-:Y:S02]  /*23f0*/  ISETP.GT.AND P4, PT, R0, 0x68, PT ;  /* 0x000000680000780c */ /* 0x000fe40003f84270 */
[----:B------:R-:W-:Y:S01]  /*2400*/  FSEL R43, R43, -INF , P3 ;  /* 0xff8000002b2b7808 */ /* 0x000fe20001800000 */
[----:B------:R-:W-:Y:S01]  /*2410*/  QGMMA.64x32x32.F32.E4M3.E4M3 R24, gdesc[UR4], R24, gsb0 ;  /* 0x00600000041879f3 */ /* 0x000fe20008000818 */
[----:B------:R-:W-:Y:S01]  /*2420*/  FMNMX.FTZ R4, R42, R7, !PT ;  /* 0x000000072a047209 */ /* 0x000fe20007810000 */
[----:B------:R-:W-:Y:S01]  /*2430*/  @UP0 ULDC UR6, c[0x0][0x44c] ;  /* 0x0001130000060ab9 */ /* 0x000fe20000000800 */
[----:B------:R-:W-:Y:S01]  /*2440*/  ISETP.GT.AND P3, PT, R0, 0x69, PT ;  /* 0x000000690000780c */ /* 0x000fe20003f64270 */
[----:B------:R-:W-:Y:S01]  /*2450*/  UIMAD.WIDE.U32 UR6, UR43, UR6, URZ ;  /* 0x000000062b0672a5 */ /* 0x000fe2000f8e003f */
[----:B------:R-:W-:-:S02]  /*2460*/  FSEL R46, R46, -INF , P4 ;  /* 0xff8000002e2e7808 */ /* 0x000fc40002000000 */
[----:B------:R-:W-:Y:S01]  /*2470*/  FMNMX.FTZ R7, R43, R4, !PT ;  /* 0x000000042b077209 */ /* 0x000fe20007810000 */
[----:B------:R-:W-:Y:S01]  /*2480*/  @UP0 USHF.R.U32.HI UR10, URZ, UR12, UR7 ;  /* 0x0000000c3f0a0299 */ /* 0x000fe20008011607 */
[----:B------:R-:W-:Y:S02]  /*2490*/  ISETP.GT.AND P4, PT, R0, 0x70, PT ;  /* 0x000000700000780c */ /* 0x000fe40003f84270 */
[----:B------:R-:W-:Y:S01]  /*24a0*/  FSEL R47, R47, -INF , P3 ;  /* 0xff8000002f2f7808 */ /* 0x000fe20001800000 */
[----:B------:R-:W-:Y:S01]  /*24b0*/  UIADD3 UR6, UR11, UR10, URZ ;  /* 0x0000000a0b067290 */ /* 0x000fe2000fffe03f */
[----:B------:R-:W-:Y:S02]  /*24c0*/  FMNMX.FTZ R4, R46, R7, !PT ;  /* 0x000000072e047209 */ /* 0x000fe40007810000 */
[----:B------:R-:W-:Y:S01]  /*24d0*/  ISETP.GT.AND P3, PT, R0, 0x71, PT ;  /* 0x000000710000780c */ /* 0x000fe20003f64270 */
[----:B------:R-:W-:Y:S01]  /*24e0*/  UIMAD.WIDE UR6, UR6, 0x66666667, URZ ;  /* 0x66666667060678a5 */ /* 0x000fe2000f8e023f */
[----:B------:R-:W-:-:S02]  /*24f0*/  FSEL R50, R50, -INF , P4 ;  /* 0xff80000032327808 */ /* 0x000fc40002000000 */
[----:B------:R-:W-:Y:S01]  /*2500*/  FMNMX.FTZ R7, R47, R4, !PT ;  /* 0x000000042f077209 */ /* 0x000fe20007810000 */
[----:B------:R-:W-:Y:S01]  /*2510*/  USHF.R.U32.HI UR6, URZ, 0x1f, UR7 ;  /* 0x0000001f3f067899 */ /* 0x000fe20008011607 */
[----:B------:R-:W-:Y:S02]  /*2520*/  ISETP.GT.AND P4, PT, R0, 0x78, PT ;  /* 0x000000780000780c */ /* 0x000fe40003f84270 */
[----:B------:R-:W-:Y:S01]  /*2530*/  FSEL R51, R51, -INF , P3 ;  /* 0xff80000033337808 */ /* 0x000fe20001800000 */
[----:B------:R-:W-:Y:S01]  /*2540*/  ULEA.HI.SX32 UR6, UR7, UR6, 0x1a ;  /* 0x0000000607067291 */ /* 0x000fe2000f8fd23f */
[----:B------:R-:W-:Y:S02]  /*2550*/  FMNMX.FTZ R4, R50, R7, !PT ;  /* 0x0000000732047209 */ /* 0x000fe40007810000 */
[----:B------:R-:W-:Y:S01]  /*2560*/  ISETP.GT.AND P3, PT, R0, 0x79, PT ;  /* 0x000000790000780c */ /* 0x000fe20003f64270 */
[----:B------:R-:W-:Y:S01]  /*2570*/  UISETP.LT.AND UP1, UPT, URZ, UR6, UPT ;  /* 0x000000063f00728c */ /* 0x000fe2000bf21270 */
[----:B------:R-:W-:-:S02]  /*2580*/  FSEL R54, R54, -INF , P4 ;  /* 0xff80000036367808 */ /* 0x000fc40002000000 */
[----:B------:R-:W-:Y:S01]  /*2590*/  FMNMX.FTZ R7, R51, R4, !PT ;  /* 0x0000000433077209 */ /* 0x000fe20007810000 */
[----:B------:R-:W-:Y:S01]  /*25a0*/  USEL UR22, URZ, UR6, !UP1 ;  /* 0x000000063f167287 */ /* 0x000fe2000c800000 */
[----:B------:R-:W-:Y:S02]  /*25b0*/  ISETP.GT.AND P4, PT, R0, 0x80, PT ;  /* 0x000000800000780c */ /* 0x000fe40003f84270 */
[----:B------:R-:W-:Y:S01]  /*25c0*/  FSEL R55, R55, -INF , P3 ;  /* 0xff80000037377808 */ /* 0x000fe20001800000 */
[----:B------:R-:W-:Y:S01]  /*25d0*/  UISETP.GE.AND UP1, UPT, UR23, UR22, UPT ;  /* 0x000000161700728c */ /* 0x000fe2000bf26270 */
[----:B------:R-:W-:Y:S02]  /*25e0*/  FMNMX.FTZ R4, R54, R7, !PT ;  /* 0x0000000736047209 */ /* 0x000fe40007810000 */
[----:B------:R-:W-:Y:S02]  /*25f0*/  ISETP.GT.AND P3, PT, R0, 0x81, PT ;  /* 0x000000810000780c */ /* 0x000fe40003f64270 */
[----:B------:R-:W-:Y:S01]  /*2600*/  FMNMX.FTZ R7, R55, R4, !PT ;  /* 0x0000000437077209 */ /* 0x000fe20007810000 */
[----:B------:R-:W-:-:S02]  /*2610*/  WARPGROUP.DEPBAR.LE gsb0, 0x0 ;  /* 0x00008000000079c5 */ /* 0x000fc40000010000 */
[----:B------:R-:W-:Y:S02]  /*2620*/  FSEL R26, R26, -INF , P4 ;  /* 0xff8000001a1a7808 */ /* 0x000fe40002000000 */
        /* <DEDUP_REMOVED lines=18> */
[----:B------:R-:W-:Y:S02]  /*2750*/  FSEL R4, R39, -INF , P3 ;  /* 0xff80000027047808 */ /* 0x000fe40001800000 */
[----:B------:R-:W-:-:S04]  /*2760*/  FMNMX.FTZ R7, R38, R7, !PT ;  /* 0x0000000726077209 */ /* 0x000fc80007810000 */
[----:B------:R-:W-:Y:S01]  /*2770*/  FMNMX.FTZ R9, R4, R7, !PT ;  /* 0x0000000704097209 */ /* 0x000fe20007810000 */
[----:B------:R-:W-:-:S04]  /*2780*/  IMAD.U32 R7, RZ, RZ, UR42 ;  /* 0x0000002aff077e24 */ /* 0x000fc8000f8e00ff */
[----:B------:R-:W0:Y:S02]  /*2790*/  SHFL.BFLY PT, R0, R9, 0x2, 0x1f ;  /* 0x0c401f0009007f89 */ /* 0x000e2400000e0000 */
[----:B0-----:R-:W-:-:S05]  /*27a0*/  FMNMX.FTZ R11, R9, R0, !PT ;  /* 0x00000000090b7209 */ /* 0x001fca0007810000 */
[----:B------:R-:W0:Y:S02]  /*27b0*/  SHFL.BFLY PT, R0, R11, 0x1, 0x1f ;  /* 0x0c201f000b007f89 */ /* 0x000e2400000e0000 */
[----:B0-----:R-:W-:-:S04]  /*27c0*/  FMNMX.FTZ R0, R11, R0, !PT ;  /* 0x000000000b007209 */ /* 0x001fc80007810000 */
[C---:B------:R-:W-:Y:S01]  /*27d0*/  FSETP.NEU.FTZ.AND P3, PT, R0.reuse, -INF , PT ;  /* 0xff8000000000780b */ /* 0x040fe20003f7d000 */
[----:B------:R-:W-:-:S05]  /*27e0*/  FFMA.FTZ R7, R0, R7, -8 ;  /* 0xc100000000077423 */ /* 0x000fca0000010007 */
[----:B------:R-:W-:-:S05]  /*27f0*/  FSEL R7, R7, RZ, P3 ;  /* 0x000000ff07077208 */ /* 0x000fca0001800000 */
[--C-:B------:R-:W-:Y:S01]  /*2800*/  FFMA.FTZ R11, R90, UR42, -R7.reuse ;  /* 0x0000002a5a0b7c23 */ /* 0x100fe20008010807 */
[----:B------:R-:W-:Y:S01]  /*2810*/  VIADDMNMX R90, R13, R15, R12, PT ;  /* 0x0000000f0d5a7246 */ /* 0x000fe2000380010c */
[--C-:B------:R-:W-:Y:S01]  /*2820*/  FFMA.FTZ R39, R94, UR42, -R7.reuse ;  /* 0x0000002a5e277c23 */ /* 0x100fe20008010807 */
[----:B------:R-:W-:-:S01]  /*2830*/  FFMA.FTZ R75, R20, UR42, -R7 ;  /* 0x0000002a144b7c23 */ /* 0x000fc20008010807 */
[--C-:B------:R-:W-:Y:S01]  /*2840*/  FFMA.FTZ R79, R74, UR42, -R7.reuse ;  /* 0x0000002a4a4f7c23 */ /* 0x100fe20008010807 */
[C---:B------:R-:W-:Y:S01]  /*2850*/  ISETP.GT.AND P3, PT, R90.reuse, RZ, PT ;  /* 0x000000ff5a00720c */ /* 0x040fe20003f64270 */
[--C-:B------:R-:W-:Y:S01]  /*2860*/  FFMA.FTZ R87, R87, UR42, -R7.reuse ;  /* 0x0000002a57577c23 */ /* 0x100fe20008010807 */
[----:B------:R-:W-:Y:S01]  /*2870*/  ISETP.GT.AND P4, PT, R90, 0x1, PT ;  /* 0x000000015a00780c */ /* 0x000fe20003f84270 */
[--C-:B------:R-:W-:Y:S01]  /*2880*/  FFMA.FTZ R6, R6, UR42, -R7.reuse ;  /* 0x0000002a06067c23 */ /* 0x100fe20008010807 */
[----:B------:R-:W-:Y:S01]  /*2890*/  ISETP.GT.AND P5, PT, R90, 0x8, PT ;  /* 0x000000085a00780c */ /* 0x000fe20003fa4270 */
[--C-:B------:R-:W-:Y:S01]  /*28a0*/  FFMA.FTZ R9, R104, UR42, -R7.reuse ;  /* 0x0000002a68097c23 */ /* 0x100fe20008010807 */
[----:B------:R-:W-:Y:S01]  /*28b0*/  FSEL R88, R88, -INF , P3 ;  /* 0xff80000058587808 */ /* 0x000fe20001800000 */
[--C-:B------:R-:W-:Y:S01]  /*28c0*/  FFMA.FTZ R8, R8, UR42, -R7.reuse ;  /* 0x0000002a08087c23 */ /* 0x100fe20008010807 */
[----:B------:R-:W-:Y:S01]  /*28d0*/  FSEL R89, R89, -INF , P4 ;  /* 0xff80000059597808 */ /* 0x000fe20002000000 */
[--C-:B------:R-:W-:Y:S01]  /*28e0*/  FFMA.FTZ R106, R106, UR42, -R7.reuse ;  /* 0x0000002a6a6a7c23 */ /* 0x100fe20008010807 */
[----:B------:R-:W-:Y:S01]  /*28f0*/  ISETP.GT.AND P3, PT, R90, 0x9, PT ;  /* 0x000000095a00780c */ /* 0x000fe20003f64270 */
[--C-:B------:R-:W-:Y:S01]  /*2900*/  FFMA.FTZ R13, R98, UR42, -R7.reuse ;  /* 0x0000002a620d7c23 */ /* 0x100fe20008010807 */
[----:B------:R-:W-:Y:S01]  /*2910*/  FSEL R92, R92, -INF , P5 ;  /* 0xff8000005c5c7808 */ /* 0x000fe20002800000 */
[--C-:B------:R-:W-:Y:S01]  /*2920*/  FFMA.FTZ R12, R102, UR42, -R7.reuse ;  /* 0x0000002a660c7c23 */ /* 0x100fe20008010807 */
[----:B------:R-:W-:Y:S01]  /*2930*/  FMNMX.FTZ R15, R88, R89, !PT ;  /* 0x00000059580f7209 */ /* 0x000fe20007810000 */
        /* <DEDUP_REMOVED lines=8> */
[----:B------:R0:W-:Y:S01]  /*29c0*/  MUFU.EX2 R15, R39 ;  /* 0x00000027000f7308 */ /* 0x0001e20000000800 */
        /* <DEDUP_REMOVED lines=13> */
[----:B------:R-:W-:Y:S01]  /*2aa0*/  FFMA.FTZ R38, R38, UR42, -R7 ;  /* 0x0000002a26267c23 */ /* 0x000fe20008010807 */
[----:B------:R-:W-:Y:S01]  /*2ab0*/  FMNMX.FTZ R21, R97, R94, !PT ;  /* 0x0000005e61157209 */ /* 0x000fe20007810000 */
[----:B------:R-:W-:Y:S01]  /*2ac0*/  MUFU.EX2 R6, R6 ;  /* 0x0000000600067308 */ /* 0x000fe20000000800 */
[----:B------:R-:W-:-:S02]  /*2ad0*/  FSEL R101, R101, -INF , P3 ;  /* 0xff80000065657808 */ /* 0x000fc40001800000 */
[----:B------:R-:W-:Y:S02]  /*2ae0*/  ISETP.GT.AND P3, PT, R90, 0x20, PT ;  /* 0x000000205a00780c */ /* 0x000fe40003f64270 */
[----:B------:R-:W-:Y:S02]  /*2af0*/  FMNMX.FTZ R20, R100, R21, !PT ;  /* 0x0000001564147209 */ /* 0x000fe40007810000 */
[----:B------:R-:W-:Y:S01]  /*2b00*/  ISETP.GT.AND P4, PT, R90, 0x21, PT ;  /* 0x000000215a00780c */ /* 0x000fe20003f84270 */
[----:B------:R1:W-:Y:S01]  /*2b10*/  MUFU.EX2 R21, R75 ;  /* 0x0000004b00157308 */ /* 0x0003e20000000800 */
[----:B------:R-:W-:Y:S02]  /*2b20*/  FSEL R72, R72, -INF , P3 ;  /* 0xff80000048487808 */ /* 0x000fe40001800000 */
[----:B0-----:R-:W-:Y:S01]  /*2b30*/  FMNMX.FTZ R39, R101, R20, !PT ;  /* 0x0000001465277209 */ /* 0x001fe20007810000 */
[----:B------:R-:W-:-:S01]  /*2b40*/  FFMA.FTZ R20, R78, UR42, -R7 ;  /* 0x0000002a4e147c23 */ /* 0x000fc20008010807 */
[----:B------:R-:W-:-:S02]  /*2b50*/  ISETP.GT.AND P3, PT, R90, 0x28, PT ;  /* 0x000000285a00780c */ /* 0x000fc40003f64270 */
[----:B------:R-:W-:Y:S01]  /*2b60*/  FSEL R73, R73, -INF , P4 ;  /* 0xff80000049497808 */ /* 0x000fe20002000000 */
[----:B------:R-:W-:Y:S01]  /*2b70*/  MUFU.EX2 R9, R9 ;  /* 0x0000000900097308 */ /* 0x000fe20000000800 */
[----:B------:R-:W-:Y:S02]  /*2b80*/  FMNMX.FTZ R78, R72, R39, !PT ;  /* 0x00000027484e7209 */ /* 0x000fe40007810000 */
[----:B------:R-:W-:Y:S02]  /*2b90*/  ISETP.GT.AND P4, PT, R90, 0x29, PT ;  /* 0x000000295a00780c */ /* 0x000fe40003f84270 */
[----:B------:R-:W-:Y:S02]  /*2ba0*/  FSEL R76, R76, -INF , P3 ;  /* 0xff8000004c4c7808 */ /* 0x000fe40001800000 */
[----:B------:R-:W-:Y:S01]  /*2bb0*/  FMNMX.FTZ R39, R73, R78, !PT ;  /* 0x0000004e49277209 */ /* 0x000fe20007810000 */
[----:B------:R-:W-:Y:S01]  /*2bc0*/  MUFU.EX2 R8, R8 ;  /* 0x0000000800087308 */ /* 0x000fe20000000800 */
[----:B------:R-:W-:-:S02]  /*2bd0*/  ISETP.GT.AND P3, PT, R90, 0x30, PT ;  /* 0x000000305a00780c */ /* 0x000fc40003f64270 */
[----:B------:R-:W-:Y:S02]  /*2be0*/  FSEL R77, R77, -INF , P4 ;  /* 0xff8000004d4d7808 */ /* 0x000fe40002000000 */
[----:B------:R-:W-:Y:S02]  /*2bf0*/  FMNMX.FTZ R74, R76, R39, !PT ;  /* 0x000000274c4a7209 */ /* 0x000fe40007810000 */
[----:B------:R-:W-:Y:S01]  /*2c00*/  ISETP.GT.AND P4, PT, R90, 0x31, PT ;  /* 0x000000315a00780c */ /* 0x000fe20003f84270 */
[----:B------:R0:W-:Y:S01]  /*2c10*/  MUFU.EX2 R39, R79 ;  /* 0x0000004f00277308 */ /* 0x0001e20000000800 */
[----:B------:R-:W-:Y:S02]  /*2c20*/  FSEL R80, R80, -INF , P3 ;  /* 0xff80000050507808 */ /* 0x000fe40001800000 */
[----:B-1----:R-:W-:Y:S01]  /*2c30*/  FMNMX.FTZ R75, R77, R74, !PT ;  /* 0x0000004a4d4b7209 */ /* 0x002fe20007810000 */
[----:B------:R-:W-:-:S01]  /*2c40*/  FFMA.FTZ R74, R82, UR42, -R7 ;  /* 0x0000002a524a7c23 */ /* 0x000fc20008010807 */
[----:B------:R-:W-:Y:S01]  /*2c50*/  ISETP.GT.AND P3, PT, R90, 0x38, PT ;  /* 0x000000385a00780c */ /* 0x000fe20003f64270 */
[----:B------:R-:W-:-:S01]  /*2c60*/  FFMA.FTZ R82, R2, UR42, -R7 ;  /* 0x0000002a02527c23 */ /* 0x000fc20008010807 */
[----:B------:R-:W-:Y:S01]  /*2c70*/  FSEL R81, R81, -INF , P4 ;  /* 0xff80000051517808 */ /* 0x000fe20002000000 */
[----:B------:R-:W1:Y:S01]  /*2c80*/  MUFU.EX2 R11, R11 ;  /* 0x0000000b000b7308 */ /* 0x000e620000000800 */
[----:B------:R-:W-:-:S02]  /*2c90*/  FMNMX.FTZ R78, R80, R75, !PT ;  /* 0x0000004b504e7209 */ /* 0x000fc40007810000 */
[----:B------:R-:W-:Y:S02]  /*2ca0*/  ISETP.GT.AND P4, PT, R90, 0x39, PT ;  /* 0x000000395a00780c */ /* 0x000fe40003f84270 */
[----:B------:R-:W-:Y:S02]  /*2cb0*/  FSEL R84, R84, -INF , P3 ;  /* 0xff80000054547808 */ /* 0x000fe40001800000 */
[----:B------:R-:W-:Y:S01]  /*2cc0*/  FMNMX.FTZ R75, R81, R78, !PT ;  /* 0x0000004e514b7209 */ /* 0x000fe20007810000 */
[----:B------:R-:W-:-:S01]  /*2cd0*/  FFMA.FTZ R78, R86, UR42, -R7 ;  /* 0x0000002a564e7c23 */ /* 0x000fc20008010807 */
[----:B------:R-:W-:Y:S01]  /*2ce0*/  FSEL R85, R85, -INF , P4 ;  /* 0xff80000055557808 */ /* 0x000fe20002000000 */
[----:B------:R-:W-:-:S01]  /*2cf0*/  FFMA.FTZ R86, R67, UR42, -R7 ;  /* 0x0000002a43567c23 */ /* 0x000fc20008010807 */
[----:B------:R-:W-:Y:S01]  /*2d00*/  ISETP.GT.AND P3, PT, R90, 0x40, PT ;  /* 0x000000405a00780c */ /* 0x000fe20003f64270 */
[----:B------:R-:W-:Y:S01]  /*2d10*/  MUFU.EX2 R10, R106 ;  /* 0x0000006a000a7308 */ /* 0x000fe20000000800 */
[----:B------:R-:W-:-:S02]  /*2d20*/  FMNMX.FTZ R2, R84, R75, !PT ;  /* 0x0000004b54027209 */ /* 0x000fc40007810000 */
[----:B------:R-:W-:Y:S02]  /*2d30*/  ISETP.GT.AND P4, PT, R90, 0x41, PT ;  /* 0x000000415a00780c */ /* 0x000fe40003f84270 */
[----:B------:R-:W-:Y:S02]  /*2d40*/  FSEL R56, R56, -INF , P3 ;  /* 0xff80000038387808 */ /* 0x000fe40001800000 */
[----:B0-----:R-:W-:Y:S01]  /*2d50*/  FMNMX.FTZ R79, R85, R2, !PT ;  /* 0x00000002554f7209 */ /* 0x001fe20007810000 */
[----:B------:R0:W-:Y:S01]  /*2d60*/  MUFU.EX2 R75, R82 ;  /* 0x00000052004b7308 */ /* 0x0001e20000000800 */
[----:B------:R-:W-:Y:S02]  /*2d70*/  ISETP.GT.AND P3, PT, R90, 0x48, PT ;  /* 0x000000485a00780c */ /* 0x000fe40003f64270 */
[----:B------:R-:W-:Y:S02]  /*2d80*/  FSEL R57, R57, -INF , P4 ;  /* 0xff80000039397808 */ /* 0x000fe40002000000 */
[----:B------:R-:W-:-:S02]  /*2d90*/  FMNMX.FTZ R2, R56, R79, !PT ;  /* 0x0000004f38027209 */ /* 0x000fc40007810000 */
[----:B------:R-:W-:Y:S01]  /*2da0*/  ISETP.GT.AND P4, PT, R90, 0x49, PT ;  /* 0x000000495a00780c */ /* 0x000fe20003f84270 */
[----:B------:R-:W-:Y:S01]  /*2db0*/  MUFU.EX2 R13, R13 ;  /* 0x0000000d000d7308 */ /* 0x000fe20000000800 */
[----:B------:R-:W-:Y:S01]  /*2dc0*/  FSEL R60, R60, -INF , P3 ;  /* 0xff8000003c3c7808 */ /* 0x000fe20001800000 */
[----:B0-----:R-:W-:Y:S01]  /*2dd0*/  FFMA.FTZ R82, R62, UR42, -R7 ;  /* 0x0000002a3e527c23 */ /* 0x001fe20008010807 */
[----:B------:R-:W-:Y:S02]  /*2de0*/  FMNMX.FTZ R79, R57, R2, !PT ;  /* 0x00000002394f7209 */ /* 0x000fe40007810000 */
[----:B------:R-:W-:Y:S02]  /*2df0*/  ISETP.GT.AND P3, PT, R90, 0x50, PT ;  /* 0x000000505a00780c */ /* 0x000fe40003f64270 */
[----:B------:R-:W-:Y:S01]  /*2e00*/  FSEL R61, R61, -INF , P4 ;  /* 0xff8000003d3d7808 */ /* 0x000fe20002000000 */
[----:B------:R-:W0:Y:S01]  /*2e10*/  MUFU.EX2 R12, R12 ;  /* 0x0000000c000c7308 */ /* 0x000e220000000800 */
[----:B------:R-:W-:-:S02]  /*2e20*/  FMNMX.FTZ R2, R60, R79, !PT ;  /* 0x0000004f3c027209 */ /* 0x000fc40007810000 */
[----:B------:R-:W-:Y:S02]  /*2e30*/  ISETP.GT.AND P4, PT, R90, 0x51, PT ;  /* 0x000000515a00780c */ /* 0x000fe40003f84270 */
[----:B------:R-:W-:Y:S02]  /*2e40*/  FSEL R64, R64, -INF , P3 ;  /* 0xff80000040407808 */ /* 0x000fe40001800000 */
[----:B------:R-:W-:Y:S01]  /*2e50*/  FMNMX.FTZ R83, R61, R2, !PT ;  /* 0x000000023d537209 */ /* 0x000fe20007810000 */
[----:B------:R-:W-:Y:S01]  /*2e60*/  MUFU.EX2 R79, R87 ;  /* 0x00000057004f7308 */ /* 0x000fe20000000800 */
[----:B------:R-:W-:Y:S02]  /*2e70*/  ISETP.GT.AND P3, PT, R90, 0x58, PT ;  /* 0x000000585a00780c */ /* 0x000fe40003f64270 */
[----:B------:R-:W-:Y:S02]  /*2e80*/  FSEL R65, R65, -INF , P4 ;  /* 0xff80000041417808 */ /* 0x000fe40002000000 */
[----:B------:R-:W-:-:S02]  /*2e90*/  FMNMX.FTZ R2, R64, R83, !PT ;  /* 0x0000005340027209 */ /* 0x000fc40007810000 */
[----:B------:R-:W-:Y:S01]  /*2ea0*/  ISETP.GT.AND P4, PT, R90, 0x59, PT ;  /* 0x000000595a00780c */ /* 0x000fe20003f84270 */
[----:B------:R-:W-:Y:S01]  /*2eb0*/  MUFU.EX2 R14, R14 ;  /* 0x0000000e000e7308 */ /* 0x000fe20000000800 */
[----:B------:R-:W-:Y:S02]  /*2ec0*/  FSEL R68, R68, -INF , P3 ;  /* 0xff80000044447808 */ /* 0x000fe40001800000 */
[----:B------:R-:W-:Y:S02]  /*2ed0*/  FMNMX.FTZ R83, R65, R2, !PT ;  /* 0x0000000241537209 */ /* 0x000fe40007810000 */
[----:B------:R-:W-:Y:S02]  /*2ee0*/  FSEL R69, R69, -INF , P4 ;  /* 0xff80000045457808 */ /* 0x000fe40002000000 */
[----:B------:R-:W-:Y:S01]  /*2ef0*/  ISETP.GT.AND P3, PT, R90, 0x60, PT ;  /* 0x000000605a00780c */ /* 0x000fe20003f64270 */
[----:B------:R-:W-:Y:S01]  /*2f00*/  MUFU.EX2 R20, R20 ;  /* 0x0000001400147308 */ /* 0x000fe20000000800 */
        /* <DEDUP_REMOVED lines=12> */
[----:B------:R-:W-:Y:S02]  /*2fd0*/  ISETP.GT.AND P3, PT, R90, 0x70, PT ;  /* 0x000000705a00780c */ /* 0x000fe40003f64270 */
[----:B------:R-:W-:Y:S01]  /*2fe0*/  FSEL R45, R45, -INF , P4 ;  /* 0xff8000002d2d7808 */ /* 0x000fe20002000000 */
[----:B------:R2:W-:Y:S01]  /*2ff0*/  MUFU.EX2 R44, R82 ;  /* 0x00000052002c7308 */ /* 0x0005e20000000800 */
[----:B------:R-:W-:-:S02]  /*3000*/  FMNMX.FTZ R2, R62, R83, !PT ;  /* 0x000000533e027209 */ /* 0x000fc40007810000 */
[----:B------:R-:W-:Y:S02]  /*3010*/  ISETP.GT.AND P4, PT, R90, 0x71, PT ;  /* 0x000000715a00780c */ /* 0x000fe40003f84270 */
[----:B------:R-:W-:Y:S01]  /*3020*/  FSEL R83, R48, -INF , P3 ;  /* 0xff80000030537808 */ /* 0x000fe20001800000 */
[----:B------:R-:W-:Y:S01]  /*3030*/  FFMA.FTZ R48, R66, UR42, -R7 ;  /* 0x0000002a42307c23 */ /* 0x000fe20008010807 */
[----:B------:R-:W-:Y:S01]  /*3040*/  FMNMX.FTZ R2, R45, R2, !PT ;  /* 0x000000022d027209 */ /* 0x000fe20007810000 */
[----:B------:R-:W-:Y:S01]  /*3050*/  MUFU.EX2 R58, R58 ;  /* 0x0000003a003a7308 */ /* 0x000fe20000000800 */
[----:B--2---:R-:W-:Y:S02]  /*3060*/  FSEL R82, R49, -INF , P4 ;  /* 0xff80000031527808 */ /* 0x004fe40002000000 */
[----:B------:R-:W-:Y:S02]  /*3070*/  ISETP.GT.AND P3, PT, R90, 0x78, PT ;  /* 0x000000785a00780c */ /* 0x000fe40003f64270 */
[----:B------:R-:W-:-:S02]  /*3080*/  FMNMX.FTZ R49, R83, R2, !PT ;  /* 0x0000000253317209 */ /* 0x000fc40007810000 */
[----:B------:R-:W-:Y:S01]  /*3090*/  ISETP.GT.AND P4, PT, R90, 0x79, PT ;  /* 0x000000795a00780c */ /* 0x000fe20003f84270 */
[----:B------:R-:W-:Y:S01]  /*30a0*/  MUFU.EX2 R59, R59 ;  /* 0x0000003b003b7308 */ /* 0x000fe20000000800 */
[----:B------:R-:W-:Y:S02]  /*30b0*/  FSEL R52, R52, -INF , P3 ;  /* 0xff80000034347808 */ /* 0x000fe40001800000 */
[----:B------:R-:W-:Y:S02]  /*30c0*/  FMNMX.FTZ R49, R82, R49, !PT ;  /* 0x0000003152317209 */ /* 0x000fe40007810000 */
[----:B------:R-:W-:Y:S02]  /*30d0*/  FSEL R53, R53, -INF , P4 ;  /* 0xff80000035357808 */ /* 0x000fe40002000000 */
[----:B------:R-:W-:Y:S01]  /*30e0*/  ISETP.GT.AND P3, PT, R90, 0x80, PT ;  /* 0x000000805a00780c */ /* 0x000fe20003f64270 */
[----:B------:R-:W2:Y:S01]  /*30f0*/  MUFU.EX2 R63, R63 ;  /* 0x0000003f003f7308 */ /* 0x000ea20000000800 */
[----:B------:R-:W-:-:S02]  /*3100*/  FMNMX.FTZ R2, R52, R49, !PT ;  /* 0x0000003134027209 */ /* 0x000fc40007810000 */
[----:B------:R-:W-:Y:S02]  /*3110*/  ISETP.GT.AND P4, PT, R90, 0x81, PT ;  /* 0x000000815a00780c */ /* 0x000fe40003f84270 */
[----:B------:R-:W-:Y:S01]  /*3120*/  FSEL R66, R24, -INF , P3 ;  /* 0xff80000018427808 */ /* 0x000fe20001800000 */
[----:B------:R-:W-:Y:S01]  /*3130*/  FFMA.FTZ R24, R70, UR42, -R7 ;  /* 0x0000002a46187c23 */ /* 0x000fe20008010807 */
[----:B------:R-:W-:Y:S01]  /*3140*/  FMNMX.FTZ R67, R53, R2, !PT ;  /* 0x0000000235437209 */ /* 0x000fe20007810000 */
[----:B------:R3:W-:Y:S01]  /*3150*/  MUFU.EX2 R49, R86 ;  /* 0x0000005600317308 */ /* 0x0007e20000000800 */
        /* <DEDUP_REMOVED lines=9> */
[----:B------:R-:W-:-:S01]  /*31f0*/  FFMA.FTZ R29, R71, UR42, -R7 ;  /* 0x0000002a471d7c23 */ /* 0x000fc20008010807 */
[----:B------:R-:W-:Y:S01]  /*3200*/  FMNMX.FTZ R2, R28, R87, !PT ;  /* 0x000000571c027209 */ /* 0x000fe20007810000 */
[----:B------:R-:W-:Y:S01]  /*3210*/  MUFU.EX2 R24, R24 ;  /* 0x0000001800187308 */ /* 0x000fe20000000800 */
[----:B------:R-:W-:-:S02]  /*3220*/  ISETP.GT.AND P4, PT, R90, 0x91, PT ;  /* 0x000000915a00780c */ /* 0x000fc40003f84270 */
[----:B------:R-:W-:Y:S01]  /*3230*/  FSEL R70, R32, -INF , P3 ;  /* 0xff80000020467808 */ /* 0x000fe20001800000 */
[----:B------:R-:W-:-:S01]  /*3240*/  FFMA.FTZ R32, R42, UR42, -R7 ;  /* 0x0000002a2a207c23 */ /* 0x000fc20008010807 */
[----:B------:R-:W-:Y:S02]  /*3250*/  FMNMX.FTZ R87, R67, R2, !PT ;  /* 0x0000000243577209 */ /* 0x000fe40007810000 */
[----:B------:R-:W-:Y:S01]  /*3260*/  ISETP.GT.AND P3, PT, R90, 0x98, PT ;  /* 0x000000985a00780c */ /* 0x000fe20003f64270 */
[----:B------:R-:W-:Y:S01]  /*3270*/  MUFU.EX2 R29, R29 ;  /* 0x0000001d001d7308 */ /* 0x000fe20000000800 */
[----:B------:R-:W-:Y:S02]  /*3280*/  FSEL R71, R33, -INF , P4 ;  /* 0xff80000021477808 */ /* 0x000fe40002000000 */
[----:B------:R-:W-:Y:S02]  /*3290*/  FMNMX.FTZ R2, R70, R87, !PT ;  /* 0x0000005746027209 */ /* 0x000fe40007810000 */
[----:B------:R-:W-:Y:S01]  /*32a0*/  ISETP.GT.AND P4, PT, R90, 0x99, PT ;  /* 0x000000995a00780c */ /* 0x000fe20003f84270 */
[--C-:B------:R-:W-:Y:S01]  /*32b0*/  FFMA.FTZ R90, R43, UR42, -R7.reuse ;  /* 0x0000002a2b5a7c23 */ /* 0x100fe20008010807 */
[----:B------:R-:W-:Y:S01]  /*32c0*/  FSEL R42, R36, -INF , P3 ;  /* 0xff800000242a7808 */ /* 0x000fe20001800000 */
[--C-:B------:R-:W-:Y:S01]  /*32d0*/  FFMA.FTZ R43, R50, UR42, -R7.reuse ;  /* 0x0000002a322b7c23 */ /* 0x100fe20008010807 */
[----:B------:R-:W-:Y:S01]  /*32e0*/  FMNMX.FTZ R33, R71, R2, !PT ;  /* 0x0000000247217209 */ /* 0x000fe20007810000 */
[--C-:B------:R-:W-:Y:S01]  /*32f0*/  FFMA.FTZ R50, R55, UR42, -R7.reuse ;  /* 0x0000002a37327c23 */ /* 0x100fe20008010807 */
[----:B---3--:R-:W-:Y:S01]  /*3300*/  FSEL R86, R37, -INF , P4 ;  /* 0xff80000025567808 */ /* 0x008fe20002000000 */
[----:B------:R-:W-:Y:S01]  /*3310*/  IMAD.U32 R55, RZ, RZ, UR42 ;  /* 0x0000002aff377e24 */ /* 0x000fe2000f8e00ff */
[----:B------:R-:W-:Y:S01]  /*3320*/  FMNMX.FTZ R37, R42, R33, !PT ;  /* 0x000000212a257209 */ /* 0x000fe20007810000 */
[--C-:B------:R-:W-:Y:S01]  /*3330*/  FFMA.FTZ R36, R46, UR42, -R7.reuse ;  /* 0x0000002a2e247c23 */ /* 0x100fe20008010807 */
[----:B------:R-:W-:-:S01]  /*3340*/  FFMA.FTZ R46, R51, UR42, -R7 ;  /* 0x0000002a332e7c23 */ /* 0x000fc20008010807 */
[----:B------:R3:W-:Y:S01]  /*3350*/  MUFU.EX2 R33, R90 ;  /* 0x0000005a00217308 */ /* 0x0007e20000000800 */
[----:B------:R-:W-:Y:S01]  /*3360*/  FMNMX.FTZ R2, R86, R37, !PT ;  /* 0x0000002556027209 */ /* 0x000fe20007810000 */
[--C-:B------:R-:W-:Y:S01]  /*3370*/  FFMA.FTZ R37, R47, UR42, -R7.reuse ;  /* 0x0000002a2f257c23 */ /* 0x100fe20008010807 */
[----:B------:R-:W-:-:S01]  /*3380*/  FFMA.FTZ R47, R54, UR42, -R7 ;  /* 0x0000002a362f7c23 */ /* 0x000fc20008010807 */
[----:B------:R-:W-:Y:S01]  /*3390*/  FFMA.FTZ R7, R4, UR42, -R7 ;  /* 0x0000002a04077c23 */ /* 0x000fe20008010807 */
[----:B-1----:R-:W-:Y:S01]  /*33a0*/  F2FP.SATFINITE.E4M3.F32.PACK_AB_MERGE_C R153, R11, R8, RZ ;  /* 0x000000080b99723e */ /* 0x002fe200048070ff */
[----:B------:R-:W1:Y:S01]  /*33b0*/  SHFL.BFLY PT, R87, R2, 0x2, 0x1f ;  /* 0x0c401f0002577f89 */ /* 0x000e6200000e0000 */
[----:B0-----:R-:W-:Y:S01]  /*33c0*/  F2FP.SATFINITE.E4M3.F32.PACK_AB_MERGE_C R155, R15, R12, RZ ;  /* 0x0000000c0f9b723e */ /* 0x001fe200048070ff */
[----:B------:R-:W-:Y:S01]  /*33d0*/  MUFU.EX2 R32, R32 ;  /* 0x0000002000207308 */ /* 0x000fe20000000800 */
[----:B--2---:R-:W-:-:S02]  /*33e0*/  F2FP.SATFINITE.E4M3.F32.PACK_AB_MERGE_C R145, R63, R44, RZ ;  /* 0x0000002c3f91723e */ /* 0x004fc400048070ff */
[----:B------:R-:W-:Y:S02]  /*33f0*/  F2FP.SATFINITE.E4M3.F32.PACK_AB_MERGE_C R149, R39, R20, RZ ;  /* 0x000000142795723e */ /* 0x000fe400048070ff */
[----:B------:R-:W-:Y:S02]  /*3400*/  F2FP.SATFINITE.E4M3.F32.PACK_AB_MERGE_C R153, R9, R6, R153 ;  /* 0x000000060999723e */ /* 0x000fe40004807099 */
[----:B------:R-:W-:Y:S01]  /*3410*/  F2FP.SATFINITE.E4M3.F32.PACK_AB_MERGE_C R155, R13, R10, R155 ;  /* 0x0000000a0d9b723e */ /* 0x000fe2000480709b */
[----:B------:R-:W-:Y:S01]  /*3420*/  MUFU.EX2 R36, R36 ;  /* 0x0000002400247308 */ /* 0x000fe20000000800 */
[----:B------:R-:W-:Y:S02]  /*3430*/  F2FP.SATFINITE.E4M3.F32.PACK_AB_MERGE_C R151, R79, R78, RZ ;  /* 0x0000004e4f97723e */ /* 0x000fe400048070ff */
[----:B------:R-:W-:Y:S02]  /*3440*/  F2FP.SATFINITE.E4M3.F32.PACK_AB_MERGE_C R149, R21, R14, R149 ;  /* 0x0000000e1595723e */ /* 0x000fe40004807095 */
[----:B------:R-:W-:-:S02]  /*3450*/  F2FP.SATFINITE.E4M3.F32.PACK_AB_MERGE_C R151, R75, R74, R151 ;  /* 0x0000004a4b97723e */ /* 0x000fc40004807097 */
[----:B------:R-:W-:Y:S01]  /*3460*/  F2FP.SATFINITE.E4M3.F32.PACK_AB_MERGE_C R145, R59, R58, R145 ;  /* 0x0000003a3b91723e */ /* 0x000fe20004807091 */
[----:B------:R-:W-:Y:S01]  /*3470*/  MUFU.EX2 R37, R37 ;  /* 0x0000002500257308 */ /* 0x000fe20000000800 */
[----:B-1----:R-:W-:-:S07]  /*3480*/  FMNMX.FTZ R87, R2, R87, !PT ;  /* 0x0000005702577209 */ /* 0x002fce0007810000 */
[----:B------:R-:W-:Y:S01]  /*3490*/  MUFU.EX2 R43, R43 ;  /* 0x0000002b002b7308 */ /* 0x000fe20000000800 */
[----:B------:R-:W0:Y:S07]  /*34a0*/  SHFL.BFLY PT, R2, R87, 0x1, 0x1f ;  /* 0x0c201f0057027f89 */ /* 0x000e2e00000e0000 */
[----:B------:R-:W-:Y:S08]  /*34b0*/  MUFU.EX2 R46, R46 ;  /* 0x0000002e002e7308 */ /* 0x000ff00000000800 */
[----:B------:R-:W-:Y:S08]  /*34c0*/  MUFU.EX2 R47, R47 ;  /* 0x0000002f002f7308 */ /* 0x000ff00000000800 */
[----:B------:R-:W-:Y:S01]  /*34d0*/  MUFU.EX2 R50, R50 ;  /* 0x0000003200327308 */ /* 0x000fe20000000800 */
[----:B0-----:R-:W-:-:S04]  /*34e0*/  FMNMX.FTZ R2, R87, R2, !PT ;  /* 0x0000000257027209 */ /* 0x001fc80007810000 */
[C---:B------:R-:W-:Y:S01]  /*34f0*/  FSETP.NEU.FTZ.AND P3, PT, R2.reuse, -INF , PT ;  /* 0xff8000000200780b */ /* 0x040fe20003f7d000 */
[----:B------:R-:W-:-:S02]  /*3500*/  FFMA.FTZ R55, R2, R55, -8 ;  /* 0xc100000002377423 */ /* 0x000fc40000010037 */
[----:B------:R-:W-:Y:S03]  /*3510*/  MUFU.EX2 R30, R30 ;  /* 0x0000001e001e7308 */ /* 0x000fe60000000800 */
        /* <DEDUP_REMOVED lines=19> */
[----:B---3--:R-:W-:-:S01]  /*3650*/  FFMA.FTZ R90, R100, UR42, -R55 ;  /* 0x0000002a645a7c23 */ /* 0x008fc20008010837 */
        /* <DEDUP_REMOVED lines=20> */
[--C-:B------:R-:W-:Y:S01]  /*37a0*/  FFMA.FTZ R66, R66, UR42, -R55.reuse ;  /* 0x0000002a42427c23 */ /* 0x100fe20008010837 */
[----:B------:R-:W-:-:S01]  /*37b0*/  FFMA.FTZ R67, R67, UR42, -R55 ;  /* 0x0000002a43437c23 */ /* 0x000fc20008010837 */
[----:B------:R-:W0:Y:S01]  /*37c0*/  MUFU.EX2 R54, R54 ;  /* 0x0000003600367308 */ /* 0x000e220000000800 */
[----:B-1----:R-:W-:-:S01]  /*37d0*/  FADD.FTZ R69, R87, R68 ;  /* 0x0000004457457221 */ /* 0x002fc20000010000 */
[----:B------:R-:W-:Y:S01]  /*37e0*/  FFMA.FTZ R68, R40, UR42, -R55 ;  /* 0x0000002a28447c23 */ /* 0x000fe20008010837 */
[----:B------:R-:W-:-:S02]  /*37f0*/  @!P1 VIADD R40, R3, 0x13240 ;  /* 0x0001324003289836 */ /* 0x000fc40000000000 */
[--C-:B------:R-:W-:Y:S01]  /*3800*/  FFMA.FTZ R70, R70, UR42, -R55.reuse ;  /* 0x0000002a46467c23 */ /* 0x100fe20008010837 */
[----:B------:R-:W-:-:S01]  /*3810*/  FFMA.FTZ R71, R71, UR42, -R55 ;  /* 0x0000002a47477c23 */ /* 0x000fc20008010837 */
[----:B------:R-:W-:Y:S01]  /*3820*/  FFMA.FTZ R42, R42, UR42, -R55 ;  /* 0x0000002a2a2a7c23 */ /* 0x000fe20008010837 */
[----:B------:R-:W1:Y:S01]  /*3830*/  MUFU.EX2 R89, R89 ;  /* 0x0000005900597308 */ /* 0x000e620000000800 */
[----:B--2---:R-:W-:-:S01]  /*3840*/  FADD.FTZ R69, R88, R69 ;  /* 0x0000004558457221 */ /* 0x004fc20000010000 */
[----:B------:R-:W-:Y:S02]  /*3850*/  @!P1 PRMT R40, RZ, 0x654, R40 ;  /* 0x00000654ff289816 */ /* 0x000fe40000000028 */
[----:B------:R-:W-:Y:S02]  /*3860*/  F2FP.SATFINITE.E4M3.F32.PACK_AB_MERGE_C R87, R88, R87, RZ ;  /* 0x000000575857723e */ /* 0x000fe400048070ff */
[----:B------:R2:W-:Y:S02]  /*3870*/  @!P1 SYNCS.ARRIVE.TRANS64.RED.A1T0 RZ, [R40+URZ], RZ ;  /* 0x000000ff28ff99a7 */ /* 0x0005e4000810043f */
[----:B------:R-:W3:Y:S01]  /*3880*/  MUFU.EX2 R90, R90 ;  /* 0x0000005a005a7308 */ /* 0x000ee20000000800 */
[----:B0-----:R-:W-:-:S01]  /*3890*/  FADD.FTZ R94, R54, R69 ;  /* 0x00000045365e7221 */ /* 0x001fc20000010000 */
[----:B------:R-:W-:Y:S01]  /*38a0*/  FFMA.FTZ R69, R41, UR42, -R55 ;  /* 0x0000002a29457c23 */ /* 0x000fe20008010837 */
[----:B------:R-:W-:-:S01]  /*38b0*/  FADD.FTZ R41, R13, R96 ;  /* 0x000000600d297221 */ /* 0x000fc20000010000 */
[----:B------:R-:W-:-:S04]  /*38c0*/  F2FP.SATFINITE.E4M3.F32.PACK_AB_MERGE_C R152, R51, R4, R87 ;  /* 0x000000043398723e */ /* 0x000fc80004807057 */
[----:B------:R-:W0:Y:S01]  /*38d0*/  MUFU.EX2 R91, R91 ;  /* 0x0000005b005b7308 */ /* 0x000e220000000800 */
[----:B-1----:R-:W-:-:S01]  /*38e0*/  FADD.FTZ R95, R89, R94 ;  /* 0x0000005e595f7221 */ /* 0x002fc20000010000 */
[----:B------:R-:W-:Y:S01]  /*38f0*/  FADD.FTZ R94, R12, R41 ;  /* 0x000000290c5e7221 */ /* 0x000fe20000010000 */
[----:B------:R-:W-:-:S03]  /*3900*/  FFMA.FTZ R41, R62, UR42, -R55 ;  /* 0x0000002a3e297c23 */ /* 0x000fc60008010837 */
[----:B------:R-:W-:Y:S02]  /*3910*/  FADD.FTZ R97, R15, R94 ;  /* 0x0000005e0f617221 */ /* 0x000fe40000010000 */
[----:B------:R-:W1:Y:S01]  /*3920*/  MUFU.EX2 R72, R72 ;  /* 0x0000004800487308 */ /* 0x000e620000000800 */
[----:B---3--:R-:W-:-:S01]  /*3930*/  FADD.FTZ R62, R90, R95 ;  /* 0x0000005f5a3e7221 */ /* 0x008fc20000010000 */
[----:B------:R-:W-:-:S06]  /*3940*/  FADD.FTZ R94, R14, R97 ;  /* 0x000000610e5e7221 */ /* 0x000fcc0000010000 */
[----:B------:R-:W3:Y:S01]  /*3950*/  MUFU.EX2 R73, R73 ;  /* 0x0000004900497308 */ /* 0x000ee20000000800 */
[----:B0-----:R-:W-:-:S01]  /*3960*/  FADD.FTZ R95, R91, R62 ;  /* 0x0000003e5b5f7221 */ /* 0x001fc20000010000 */
[----:B------:R-:W-:Y:S01]  /*3970*/  FFMA.FTZ R62, R52, UR42, -R55 ;  /* 0x0000002a343e7c23 */ /* 0x000fe20008010837 */
[----:B------:R-:W-:-:S04]  /*3980*/  F2FP.SATFINITE.E4M3.F32.PACK_AB_MERGE_C R90, R91, R90, RZ ;  /* 0x0000005a5b5a723e */ /* 0x000fc800048070ff */
[----:B------:R-:W-:Y:S01]  /*3990*/  F2FP.SATFINITE.E4M3.F32.PACK_AB_MERGE_C R154, R89, R54, R90 ;  /* 0x00000036599a723e */ /* 0x000fe2000480705a */
[----:B------:R-:W0:Y:S08]  /*39a0*/  MUFU.EX2 R92, R92 ;  /* 0x0000005c005c7308 */ /* 0x000e300000000800 */
[----:B------:R-:W4:Y:S08]  /*39b0*/  MUFU.EX2 R93, R93 ;  /* 0x0000005d005d7308 */ /* 0x000f300000000800 */
[----:B------:R-:W5:Y:S08]  /*39c0*/  MUFU.EX2 R76, R76 ;  /* 0x0000004c004c7308 */ /* 0x000f700000000800 */
[----:B------:R1:W-:Y:S08]  /*39d0*/  MUFU.EX2 R3, R68 ;  /* 0x0000004400037308 */ /* 0x0003f00000000800 */
[----:B------:R-:W5:Y:S01]  /*39e0*/  MUFU.EX2 R77, R77 ;  /* 0x0000004d004d7308 */ /* 0x000f620000000800 */
[----:B-1----:R-:W-:-:S01]  /*39f0*/  FADD.FTZ R68, R72, R95 ;  /* 0x0000005f48447221 */ /* 0x002fc20000010000 */
[----:B------:R-:W-:-:S04]  /*3a00*/  FADD.FTZ R95, R21, R94 ;  /* 0x0000005e155f7221 */ /* 0x000fc80000010000 */
[----:B------:R-:W-:Y:S02]  /*3a10*/  FADD.FTZ R96, R20, R95 ;  /* 0x0000005f14607221 */ /* 0x000fe40000010000 */
[----:B--2---:R3:W-:Y:S02]  /*3a20*/  MUFU.EX2 R40, R69 ;  /* 0x0000004500287308 */ /* 0x0047e40000000800 */
[----:B------:R-:W-:-:S06]  /*3a30*/  FADD.FTZ R97, R39, R96 ;  /* 0x0000006027617221 */ /* 0x000fcc0000010000 */
[----:B------:R-:W1:Y:S01]  /*3a40*/  MUFU.EX2 R80, R80 ;  /* 0x0000005000507308 */ /* 0x000e620000000800 */
[----:B---3--:R-:W-:-:S01]  /*3a50*/  FADD.FTZ R69, R73, R68 ;  /* 0x0000004449457221 */ /* 0x008fc20000010000 */
[----:B------:R-:W-:-:S03]  /*3a60*/  FFMA.FTZ R68, R25, UR42, -R55 ;  /* 0x0000002a19447c23 */ /* 0x000fc60008010837 */
[----:B0-----:R-:W-:Y:S01]  /*3a70*/  FADD.FTZ R94, R92, R69 ;  /* 0x000000455c5e7221 */ /* 0x001fe20000010000 */
[----:B------:R-:W-:-:S01]  /*3a80*/  FFMA.FTZ R69, R28, UR42, -R55 ;  /* 0x0000002a1c457c23 */ /* 0x000fc20008010837 */
[----:B------:R-:W-:Y:S01]  /*3a90*/  FFMA.FTZ R55, R86, UR42, -R55 ;  /* 0x0000002a56377c23 */ /* 0x000fe20008010837 */
[----:B------:R-:W0:Y:S01]  /*3aa0*/  MUFU.EX2 R81, R81 ;  /* 0x0000005100517308 */ /* 0x000e220000000800 */
[----:B----4-:R-:W-:-:S01]  /*3ab0*/  FADD.FTZ R95, R93, R94 ;  /* 0x0000005e5d5f7221 */ /* 0x010fc20000010000 */
[----:B------:R-:W-:Y:S01]  /*3ac0*/  FADD.FTZ R94, R74, R97 ;  /* 0x000000614a5e7221 */ /* 0x000fe20000010000 */
[----:B------:R-:W-:Y:S02]  /*3ad0*/  F2FP.SATFINITE.E4M3.F32.PACK_AB_MERGE_C R92, R93, R92, RZ ;  /* 0x0000005c5d5c723e */ /* 0x000fe400048070ff */
[----:B-----5:R-:W-:Y:S01]  /*3ae0*/  FADD.FTZ R28, R76, R95 ;  /* 0x0000005f4c1c7221 */ /* 0x020fe20000010000 */
[----:B------:R-:W-:-:S01]  /*3af0*/  FADD.FTZ R95, R75, R94 ;  /* 0x0000005e4b5f7221 */ /* 0x000fc20000010000 */
[----:B------:R-:W-:Y:S01]  /*3b00*/  F2FP.SATFINITE.E4M3.F32.PACK_AB_MERGE_C R148, R73, R72, R92 ;  /* 0x000000484994723e */ /* 0x000fe2000480705c */
[----:B------:R-:W2:Y:S02]  /*3b10*/  MUFU.EX2 R56, R56 ;  /* 0x0000003800387308 */ /* 0x000ea40000000800 */
[----:B------:R-:W-:-:S06]  /*3b20*/  FADD.FTZ R96, R78, R95 ;  /* 0x0000005f4e607221 */ /* 0x000fcc0000010000 */
[----:B------:R-:W3:Y:S08]  /*3b30*/  MUFU.EX2 R57, R57 ;  /* 0x0000003900397308 */ /* 0x000ef00000000800 */
[----:B------:R4:W-:Y:S08]  /*3b40*/  MUFU.EX2 R52, R45 ;  /* 0x0000002d00347308 */ /* 0x0009f00000000800 */
[----:B------:R-:W5:Y:S01]  /*3b50*/  MUFU.EX2 R84, R84 ;  /* 0x0000005400547308 */ /* 0x000f620000000800 */
[----:B----4-:R-:W-:-:S04]  /*3b60*/  FADD.FTZ R45, R77, R28 ;  /* 0x0000001c4d2d7221 */ /* 0x010fc80000010000 */
[----:B-1----:R-:W-:Y:S01]  /*3b70*/  FADD.FTZ R94, R80, R45 ;  /* 0x0000002d505e7221 */ /* 0x002fe20000010000 */
[----:B------:R-:W-:-:S01]  /*3b80*/  FADD.FTZ R45, R79, R96 ;  /* 0x000000604f2d7221 */ /* 0x000fc20000010000 */
[C---:B0-----:R-:W-:Y:S01]  /*3b90*/  F2FP.SATFINITE.E4M3.F32.PACK_AB_MERGE_C R80, R81.reuse, R80, RZ ;  /* 0x000000505150723e */ /* 0x041fe200048070ff */
[----:B------:R-:W0:Y:S01]  /*3ba0*/  MUFU.EX2 R85, R85 ;  /* 0x0000005500557308 */ /* 0x000e220000000800 */
[----:B------:R-:W-:-:S01]  /*3bb0*/  FADD.FTZ R11, R81, R94 ;  /* 0x0000005e510b7221 */ /* 0x000fc20000010000 */
[----:B------:R-:W-:Y:S01]  /*3bc0*/  FADD.FTZ R86, R58, R45 ;  /* 0x0000002d3a567221 */ /* 0x000fe20000010000 */
[----:B------:R-:W-:Y:S02]  /*3bd0*/  F2FP.SATFINITE.E4M3.F32.PACK_AB_MERGE_C R150, R77, R76, R80 ;  /* 0x0000004c4d96723e */ /* 0x000fe40004807050 */
[----:B--2---:R-:W-:Y:S01]  /*3be0*/  FADD.FTZ R8, R56, R11 ;  /* 0x0000000b38087221 */ /* 0x004fe20000010000 */
[----:B------:R-:W-:-:S02]  /*3bf0*/  FADD.FTZ R15, R59, R86 ;  /* 0x000000563b0f7221 */ /* 0x000fc40000010000 */
[----:B------:R-:W1:Y:S01]  /*3c00*/  MUFU.EX2 R60, R60 ;  /* 0x0000003c003c7308 */ /* 0x000e620000000800 */
[----:B---3--:R-:W-:-:S01]  /*3c10*/  FADD.FTZ R11, R57, R8 ;  /* 0x00000008390b7221 */ /* 0x008fc20000010000 */
[----:B------:R-:W-:Y:S01]  /*3c20*/  FADD.FTZ R12, R44, R15 ;  /* 0x0000000f2c0c7221 */ /* 0x000fe20000010000 */
[----:B------:R-:W-:-:S02]  /*3c30*/  CS2R R44, SRZ ;  /* 0x00000000002c7805 */ /* 0x000fc4000001ff00 */
[----:B-----5:R-:W-:Y:S01]  /*3c40*/  FADD.FTZ R8, R84, R11 ;  /* 0x0000000b54087221 */ /* 0x020fe20000010000 */
[----:B------:R-:W-:-:S02]  /*3c50*/  FADD.FTZ R63, R63, R12 ;  /* 0x0000000c3f3f7221 */ /* 0x000fc40000010000 */
[----:B------:R-:W2:Y:S01]  /*3c60*/  MUFU.EX2 R61, R61 ;  /* 0x0000003d003d7308 */ /* 0x000ea20000000800 */
[----:B0-----:R-:W-:-:S01]  /*3c70*/  FADD.FTZ R11, R85, R8 ;  /* 0x00000008550b7221 */ /* 0x001fc20000010000 */
[----:B------:R-:W-:Y:S01]  /*3c80*/  FADD.FTZ R20, R48, R63 ;  /* 0x0000003f30147221 */ /* 0x000fe20000010000 */
[----:B------:R-:W-:-:S03]  /*3c90*/  F2FP.SATFINITE.E4M3.F32.PACK_AB_MERGE_C R84, R85, R84, RZ ;  /* 0x000000545554723e */ /* 0x000fc600048070ff */
[----:B------:R-:W-:Y:S01]  /*3ca0*/  FADD.FTZ R39, R49, R20 ;  /* 0x0000001431277221 */ /* 0x000fe20000010000 */
[----:B------:R-:W-:Y:S01]  /*3cb0*/  F2FP.SATFINITE.E4M3.F32.PACK_AB_MERGE_C R144, R57, R56, R84 ;  /* 0x000000383990723e */ /* 0x000fe20004807054 */
[----:B------:R-:W0:Y:S01]  /*3cc0*/  MUFU.EX2 R64, R64 ;  /* 0x0000004000407308 */ /* 0x000e220000000800 */
[----:B-1----:R-:W-:-:S07]  /*3cd0*/  FADD.FTZ R12, R60, R11 ;  /* 0x0000000b3c0c7221 */ /* 0x002fce0000010000 */
[----:B------:R-:W1:Y:S01]  /*3ce0*/  MUFU.EX2 R65, R65 ;  /* 0x0000004100417308 */ /* 0x000e620000000800 */
[----:B--2---:R-:W-:-:S01]  /*3cf0*/  FADD.FTZ R15, R61, R12 ;  /* 0x0000000c3d0f7221 */ /* 0x004fc20000010000 */
[----:B------:R-:W-:Y:S01]  /*3d00*/  FADD.FTZ R12, R24, R39 ;  /* 0x00000027180c7221 */ /* 0x000fe20000010000 */
[----:B------:R-:W-:-:S03]  /*3d10*/  F2FP.SATFINITE.E4M3.F32.PACK_AB_MERGE_C R24, R29, R24, RZ ;  /* 0x000000181d18723e */ /* 0x000fc600048070ff */
[----:B------:R-:W-:Y:S01]  /*3d20*/  FADD.FTZ R29, R29, R12 ;  /* 0x0000000c1d1d7221 */ /* 0x000fe20000010000 */
[----:B------:R-:W-:Y:S01]  /*3d30*/  F2FP.SATFINITE.E4M3.F32.PACK_AB_MERGE_C R147, R49, R48, R24 ;  /* 0x000000303193723e */ /* 0x000fe20004807018 */
[----:B------:R-:W2:Y:S01]  /*3d40*/  MUFU.EX2 R41, R41 ;  /* 0x0000002900297308 */ /* 0x000ea20000000800 */
[----:B0-----:R-:W-:-:S01]  /*3d50*/  FADD.FTZ R6, R64, R15 ;  /* 0x0000000f40067221 */ /* 0x001fc20000010000 */
[----:B------:R-:W-:Y:S01]  /*3d60*/  FADD.FTZ R12, R32, R29 ;  /* 0x0000001d200c7221 */ /* 0x000fe20000010000 */
[----:B------:R-:W-:-:S03]  /*3d70*/  CS2R R48, SRZ ;  /* 0x0000000000307805 */ /* 0x000fc6000001ff00 */
[----:B------:R-:W-:Y:S02]  /*3d80*/  FADD.FTZ R13, R33, R12 ;  /* 0x0000000c210d7221 */ /* 0x000fe40000010000 */
[----:B------:R-:W0:Y:S01]  /*3d90*/  MUFU.EX2 R25, R83 ;  /* 0x0000005300197308 */ /* 0x000e220000000800 */
[----:B-1----:R-:W-:-:S01]  /*3da0*/  FADD.FTZ R6, R65, R6 ;  /* 0x0000000641067221 */ /* 0x002fc20000010000 */
[----:B------:R-:W-:Y:S01]  /*3db0*/  FADD.FTZ R12, R36, R13 ;  /* 0x0000000d240c7221 */ /* 0x000fe20000010000 */
[----:B------:R-:W-:Y:S02]  /*3dc0*/  F2FP.SATFINITE.E4M3.F32.PACK_AB_MERGE_C R36, R37, R36, RZ ;  /* 0x000000242524723e */ /* 0x000fe400048070ff */
[----:B------:R-:W-:Y:S01]  /*3dd0*/  FADD.FTZ R9, R3, R6 ;  /* 0x0000000603097221 */ /* 0x000fe20000010000 */
[----:B------:R-:W-:-:S01]  /*3de0*/  FADD.FTZ R12, R37, R12 ;  /* 0x0000000c250c7221 */ /* 0x000fc20000010000 */
[----:B------:R-:W-:Y:S01]  /*3df0*/  F2FP.SATFINITE.E4M3.F32.PACK_AB_MERGE_C R64, R65, R64, RZ ;  /* 0x000000404140723e */ /* 0x000fe200048070ff */
[----:B------:R-:W1:Y:S01]  /*3e00*/  MUFU.EX2 R28, R82 ;  /* 0x00000052001c7308 */ /* 0x000e620000000800 */
[----:B------:R-:W-:-:S01]  /*3e10*/  FADD.FTZ R10, R40, R9 ;  /* 0x00000009280a7221 */ /* 0x000fc20000010000 */
[----:B------:R-:W-:Y:S01]  /*3e20*/  FADD.FTZ R13, R43, R12 ;  /* 0x0000000c2b0d7221 */ /* 0x000fe20000010000 */
[----:B------:R-:W-:-:S02]  /*3e30*/  F2FP.SATFINITE.E4M3.F32.PACK_AB_MERGE_C R12, R50, R47, RZ ;  /* 0x0000002f320c723e */ /* 0x000fc400048070ff */
[----:B--2---:R-:W-:Y:S01]  /*3e40*/  FADD.FTZ R9, R41, R10 ;  /* 0x0000000a29097221 */ /* 0x004fe20000010000 */
[----:B------:R-:W-:Y:S01]  /*3e50*/  F2FP.SATFINITE.E4M3.F32.PACK_AB_MERGE_C R41, R52, R41, RZ ;  /* 0x000000293429723e */ /* 0x000fe200048070ff */
[----:B------:R-:W-:Y:S01]  /*3e60*/  FADD.FTZ R10, R46, R13 ;  /* 0x0000000d2e0a7221 */ /* 0x000fe20000010000 */
[----:B------:R-:W2:Y:S01]  /*3e70*/  MUFU.EX2 R62, R62 ;  /* 0x0000003e003e7308 */ /* 0x000ea20000000800 */
[----:B------:R-:W-:-:S01]  /*3e80*/  FADD.FTZ R52, R52, R9 ;  /* 0x0000000934347221 */ /* 0x000fc20000010000 */
[----:B------:R-:W-:Y:S01]  /*3e90*/  F2FP.SATFINITE.E4M3.F32.PACK_AB_MERGE_C R140, R40, R3, R41 ;  /* 0x00000003288c723e */ /* 0x000fe20004807029 */
[----:B------:R-:W-:-:S01]  /*3ea0*/  FADD.FTZ R47, R47, R10 ;  /* 0x0000000a2f2f7221 */ /* 0x000fc20000010000 */
[----:B------:R-:W-:Y:S01]  /*3eb0*/  F2FP.SATFINITE.E4M3.F32.PACK_AB_MERGE_C R141, R33, R32, R36 ;  /* 0x00000020218d723e */ /* 0x000fe20004807024 */
[----:B0-----:R-:W-:-:S01]  /*3ec0*/  FADD.FTZ R9, R25, R52 ;  /* 0x0000003419097221 */ /* 0x001fc20000010000 */
[----:B------:R-:W-:Y:S01]  /*3ed0*/  F2FP.SATFINITE.E4M3.F32.PACK_AB_MERGE_C R143, R46, R43, R12 ;  /* 0x0000002b2e8f723e */ /* 0x000fe2000480700c */
[----:B------:R-:W-:-:S01]  /*3ee0*/  FADD.FTZ R47, R50, R47 ;  /* 0x0000002f322f7221 */ /* 0x000fc20000010000 */
[----:B------:R-:W0:Y:S01]  /*3ef0*/  MUFU.EX2 R53, R53 ;  /* 0x0000003500357308 */ /* 0x000e220000000800 */
[----:B-1----:R-:W-:-:S01]  /*3f00*/  FADD.FTZ R9, R28, R9 ;  /* 0x000000091c097221 */ /* 0x002fc20000010000 */
[----:B------:R-:W-:-:S02]  /*3f10*/  F2FP.SATFINITE.E4M3.F32.PACK_AB_MERGE_C R146, R61, R60, R64 ;  /* 0x0000003c3d92723e */ /* 0x000fc40004807040 */
[----:B------:R-:W-:Y:S02]  /*3f20*/  CS2R R50, SRZ ;  /* 0x0000000000327805 */ /* 0x000fe4000001ff00 */
[----:B------:R-:W-:Y:S02]  /*3f30*/  CS2R R40, SRZ ;  /* 0x0000000000287805 */ /* 0x000fe4000001ff00 */
[----:B------:R-:W-:Y:S02]  /*3f40*/  CS2R R36, SRZ ;  /* 0x0000000000247805 */ /* 0x000fe4000001ff00 */
[----:B------:R-:W-:Y:S01]  /*3f50*/  CS2R R32, SRZ ;  /* 0x0000000000207805 */ /* 0x000fe2000001ff00 */
[----:B------:R-:W1:Y:S01]  /*3f60*/  MUFU.EX2 R26, R26 ;  /* 0x0000001a001a7308 */ /* 0x000e620000000800 */
[----:B--2---:R-:W-:-:S01]  /*3f70*/  FADD.FTZ R10, R62, R9 ;  /* 0x000000093e0a7221 */ /* 0x004fc20000010000 */
[----:B------:R-:W-:-:S06]  /*3f80*/  F2FP.SATFINITE.E4M3.F32.PACK_AB_MERGE_C R9, R31, R30, RZ ;  /* 0x0000001e1f09723e */ /* 0x000fcc00048070ff */
[----:B------:R-:W2:Y:S01]  /*3f90*/  MUFU.EX2 R8, R66 ;  /* 0x0000004200087308 */ /* 0x000ea20000000800 */
[C---:B0-----:R-:W-:Y:S01]  /*3fa0*/  F2FP.SATFINITE.E4M3.F32.PACK_AB_MERGE_C R62, R53.reuse, R62, RZ ;  /* 0x0000003e353e723e */ /* 0x041fe200048070ff */
[----:B------:R-:W-:-:S03]  /*3fb0*/  FADD.FTZ R53, R53, R10 ;  /* 0x0000000a35357221 */ /* 0x000fc60000010000 */
[----:B------:R-:W-:Y:S02]  /*3fc0*/  F2FP.SATFINITE.E4M3.F32.PACK_AB_MERGE_C R142, R28, R25, R62 ;  /* 0x000000191c8e723e */ /* 0x000fe4000480703e */
[----:B------:R-:W-:Y:S02]  /*3fd0*/  CS2R R28, SRZ ;  /* 0x00000000001c7805 */ /* 0x000fe4000001ff00 */
[----:B------:R-:W-:Y:S01]  /*3fe0*/  CS2R R24, SRZ ;  /* 0x0000000000187805 */ /* 0x000fe2000001ff00 */
[----:B------:R-:W0:Y:S01]  /*3ff0*/  MUFU.EX2 R27, R27 ;  /* 0x0000001b001b7308 */ /* 0x000e220000000800 */
[----:B-1----:R-:W-:-:S01]  /*4000*/  FADD.FTZ R10, R26, R47 ;  /* 0x0000002f1a0a7221 */ /* 0x002fc20000010000 */
[----:B------:R-:W-:-:S06]  /*4010*/  CS2R R46, SRZ ;  /* 0x00000000002e7805 */ /* 0x000fcc000001ff00 */
[----:B------:R-:W1:Y:S01]  /*4020*/  MUFU.EX2 R11, R68 ;  /* 0x00000044000b7308 */ /* 0x000e620000000800 */
[----:B--2---:R-:W-:-:S01]  /*4030*/  FADD.FTZ R4, R8, R53 ;  /* 0x0000003508047221 */ /* 0x004fc20000010000 */
[----:B------:R-:W-:-:S06]  /*4040*/  CS2R R52, SRZ ;  /* 0x0000000000347805 */ /* 0x000fcc000001ff00 */
[----:B------:R-:W2:Y:S01]  /*4050*/  MUFU.EX2 R69, R69 ;  /* 0x0000004500457308 */ /* 0x000ea20000000800 */
[C---:B0-----:R-:W-:Y:S01]  /*4060*/  F2FP.SATFINITE.E4M3.F32.PACK_AB_MERGE_C R137, R27.reuse, R26, R9 ;  /* 0x0000001a1b89723e */ /* 0x041fe20004807009 */
[----:B------:R-:W-:-:S04]  /*4070*/  FADD.FTZ R27, R27, R10 ;  /* 0x0000000a1b1b7221 */ /* 0x000fc80000010000 */
[----:B------:R-:W-:Y:S01]  /*4080*/  FADD.FTZ R30, R30, R27 ;  /* 0x0000001b1e1e7221 */ /* 0x000fe20000010000 */
[----:B------:R-:W-:Y:S01]  /*4090*/  CS2R R26, SRZ ;  /* 0x00000000001a7805 */ /* 0x000fe2000001ff00 */
[----:B------:R-:W0:Y:S01]  /*40a0*/  MUFU.EX2 R6, R67 ;  /* 0x0000004300067308 */ /* 0x000e220000000800 */
[----:B-1----:R-:W-:-:S01]  /*40b0*/  FADD.FTZ R4, R11, R4 ;  /* 0x000000040b047221 */ /* 0x002fc20000010000 */
[----:B------:R-:W-:-:S06]  /*40c0*/  FADD.FTZ R31, R31, R30 ;  /* 0x0000001e1f1f7221 */ /* 0x000fcc0000010000 */
[----:B------:R-:W-:Y:S01]  /*40d0*/  MUFU.EX2 R38, R38 ;  /* 0x0000002600267308 */ /* 0x000fe20000000800 */
[----:B--2---:R-:W-:-:S07]  /*40e0*/  FADD.FTZ R9, R69, R4 ;  /* 0x0000000445097221 */ /* 0x004fce0000010000 */
[----:B------:R-:W1:Y:S01]  /*40f0*/  MUFU.EX2 R7, R7 ;  /* 0x0000000700077308 */ /* 0x000e620000000800 */
[----:B0-----:R-:W-:-:S01]  /*4100*/  FADD.FTZ R9, R6, R9 ;  /* 0x0000000906097221 */ /* 0x001fc20000010000 */
[----:B------:R-:W-:-:S04]  /*4110*/  F2FP.SATFINITE.E4M3.F32.PACK_AB_MERGE_C R69, R6, R69, RZ ;  /* 0x000000450645723e */ /* 0x000fc800048070ff */
[----:B------:R-:W-:Y:S02]  /*4120*/  F2FP.SATFINITE.E4M3.F32.PACK_AB_MERGE_C R136, R11, R8, R69 ;  /* 0x000000080b88723e */ /* 0x000fe40004807045 */
[----:B------:R-:W0:Y:S08]  /*4130*/  MUFU.EX2 R34, R34 ;  /* 0x0000002200227308 */ /* 0x000e300000000800 */
[----:B------:R-:W2:Y:S01]  /*4140*/  MUFU.EX2 R70, R70 ;  /* 0x0000004600467308 */ /* 0x000ea20000000800 */
[----:B-1----:R-:W-:-:S07]  /*4150*/  F2FP.SATFINITE.E4M3.F32.PACK_AB_MERGE_C R10, R7, R38, RZ ;  /* 0x00000026070a723e */ /* 0x002fce00048070ff */
[----:B------:R-:W1:Y:S01]  /*4160*/  MUFU.EX2 R35, R35 ;  /* 0x0000002300237308 */ /* 0x000e620000000800 */
[----:B0-----:R-:W-:-:S01]  /*4170*/  FADD.FTZ R6, R34, R31 ;  /* 0x0000001f22067221 */ /* 0x001fc20000010000 */
[----:B------:R-:W-:-:S06]  /*4180*/  CS2R R30, SRZ ;  /* 0x00000000001e7805 */ /* 0x000fcc000001ff00 */
[----:B------:R-:W0:Y:S01]  /*4190*/  MUFU.EX2 R71, R71 ;  /* 0x0000004700477308 */ /* 0x000e220000000800 */
[----:B--2---:R-:W-:-:S07]  /*41a0*/  FADD.FTZ R4, R70, R9 ;  /* 0x0000000946047221 */ /* 0x004fce0000010000 */
[----:B------:R-:W2:Y:S01]  /*41b0*/  MUFU.EX2 R42, R42 ;  /* 0x0000002a002a7308 */ /* 0x000ea20000000800 */
[C---:B-1----:R-:W-:Y:S01]  /*41c0*/  F2FP.SATFINITE.E4M3.F32.PACK_AB_MERGE_C R139, R35.reuse, R34, R10 ;  /* 0x00000022238b723e */ /* 0x042fe2000480700a */
[----:B------:R-:W-:-:S04]  /*41d0*/  FADD.FTZ R35, R35, R6 ;  /* 0x0000000623237221 */ /* 0x000fc80000010000 */
[----:B------:R-:W-:Y:S01]  /*41e0*/  FADD.FTZ R38, R38, R35 ;  /* 0x0000002326267221 */ /* 0x000fe20000010000 */
[----:B------:R-:W-:Y:S01]  /*41f0*/  CS2R R34, SRZ ;  /* 0x0000000000227805 */ /* 0x000fe2000001ff00 */
[----:B------:R-:W1:Y:S01]  /*4200*/  MUFU.EX2 R55, R55 ;  /* 0x0000003700377308 */ /* 0x000e620000000800 */
[----:B0-----:R-:W-:-:S04]  /*4210*/  FADD.FTZ R3, R71, R4 ;  /* 0x0000000447037221 */ /* 0x001fc80000010000 */
[----:B--2---:R-:W-:Y:S01]  /*4220*/  FADD.FTZ R4, R42, R3 ;  /* 0x000000032a047221 */ /* 0x004fe20000010000 */
[----:B------:R-:W-:-:S01]  /*4230*/  FADD.FTZ R3, R7, R38 ;  /* 0x0000002607037221 */ /* 0x000fc20000010000 */
[----:B------:R-:W-:Y:S02]  /*4240*/  CS2R R38, SRZ ;  /* 0x0000000000267805 */ /* 0x000fe4000001ff00 */
[C---:B-1----:R-:W-:Y:S01]  /*4250*/  F2FP.SATFINITE.E4M3.F32.PACK_AB_MERGE_C R6, R55.reuse, R42, RZ ;  /* 0x0000002a3706723e */ /* 0x042fe200048070ff */
[----:B------:R-:W-:Y:S01]  /*4260*/  FADD.FTZ R4, R55, R4 ;  /* 0x0000000437047221 */ /* 0x000fe20000010000 */
[----:B------:R-:W-:Y:S02]  /*4270*/  CS2R R54, SRZ ;  /* 0x0000000000367805 */ /* 0x000fe4000001ff00 */
[----:B------:R-:W-:Y:S02]  /*4280*/  CS2R R42, SRZ ;  /* 0x00000000002a7805 */ /* 0x000fe4000001ff00 */
[----:B------:R-:W-:Y:S01]  /*4290*/  F2FP.SATFINITE.E4M3.F32.PACK_AB_MERGE_C R138, R71, R70, R6 ;  /* 0x00000046478a723e */ /* 0x000fe20004807006 */
[----:B------:R-:W-:Y:S06]  /*42a0*/  @!P3 BRA `(.L_x_1521) ;  /* 0x0000002c0078b947 */ /* 0x000fec0003800000 */
[----:B------:R-:W-:Y:S01]  /*42b0*/  IMAD.MOV.U32 R7, RZ, RZ, R0 ;  /* 0x000000ffff077224 */ /* 0x000fe200078e0000 */
[----:B------:R-:W-:Y:S01]  /*42c0*/  UMOV UR25, UR37 ;  /* 0x0000002500197c82 */ /* 0x000fe20008000000 */
[----:B------:R-:W-:Y:S01]  /*42d0*/  IMAD.MOV.U32 R6, RZ, RZ, R2 ;  /* 0x000000ffff067224 */ /* 0x000fe200078e0002 */
[----:B------:R-:W-:Y:S01]  /*42e0*/  UMOV UR24, UR39 ;  /* 0x0000002700187c82 */ /* 0x000fe20008000000 */
[----:B------:R-:W-:Y:S01]  /*42f0*/  IMAD.MOV.U32 R55, RZ, RZ, RZ ;  /* 0x000000ffff377224 */ /* 0x000fe200078e00ff */
[----:B------:R-:W-:-:S06]  /*4300*/  ULDC UR20, c[0x0][0x288] ;  /* 0x0000a20000147ab9 */ /* 0x000fcc0000000800 */
.L_x_1531:
[----:B------:R-:W-:-:S04]  /*4310*/  UISETP.NE.AND UP1, UPT, UR24, 0x1, UPT ;  /* 0x000000011800788c */ /* 0x000fc8000bf25270 */
[----:B------:R-:W-:-:S04]  /*4320*/  USEL UR37, URZ, 0x1, UP1 ;  /* 0x000000013f257887 */ /* 0x000fc80008800000 */
[----:B------:R-:W-:Y:S01]  /*4330*/  ULOP3.LUT UR37, UR25, UR37, URZ, 0x3c, !UPT ;  /* 0x0000002519257292 */ /* 0x000fe2000f8e3c3f */
[----:B------:R-:W-:Y:S11]  /*4340*/  @!P0 BRA `(.L_x_1522) ;  /* 0x0000000000048947 */ /* 0x000ff60003800000 */
[----:B------:R-:W-:Y:S01]  /*4350*/  BPT.TRAP 0x1 ;  /* 0x000000040000795c */ /* 0x000fe20000300000 */
.L_x_1522:
        /* <DEDUP_REMOVED lines=9> */
.L_x_1523:
[----:B-1----:R-:W-:Y:S05]  /*43f0*/  @P3 BRA `(.L_x_1524) ;  /* 0x0000000000083947 */ /* 0x002fea0003800000 */
[----:B------:R-:W1:Y:S02]  /*4400*/  SYNCS.PHASECHK.TRANS64.TRYWAIT P3, [UR21+0x13230], R0 ;  /* 0x01323000ff0075a7 */ /* 0x000e640008060155 */
[----:B-1----:R-:W-:Y:S05]  /*4410*/  @!P3 BRA `(.L_x_1525) ;  /* 0x000000a400f4b947 */ /* 0x002fea0003800000 */
.L_x_1524:
        /* <DEDUP_REMOVED lines=64> */
.L_x_1526:
[----:B------:R-:W-:Y:S01]  /*4820*/  ULEA UR11, UR24, UR45, 0x3 ;  /* 0x0000002d180b7291 */ /* 0x000fe2000f8e183f */
[----:B01----:R-:W-:-:S05]  /*4830*/  IMAD.U32 R0, RZ, RZ, UR25 ;  /* 0x00000019ff007e24 */ /* 0x003fca000f8e00ff */
[----:B------:R-:W-:-:S04]  /*4840*/  SHF.L.U32 R0, R0, 0x1f, RZ ;  /* 0x0000001f00007819 */ /* 0x000fc800000006ff */
[----:B------:R0:W1:Y:S01]  /*4850*/  SYNCS.PHASECHK.TRANS64.TRYWAIT P3, [UR11+0x13250], R0 ;  /* 0x01325000ff0075a7 */ /* 0x000062000806014b */
[----:B------:R-:W-:Y:S05]  /*4860*/  @!P0 BRA `(.L_x_1527) ;  /* 0x0000000000048947 */ /* 0x000fea0003800000 */
[----:B------:R-:W-:Y:S01]  /*4870*/  BPT.TRAP 0x1 ;  /* 0x000000040000795c */ /* 0x000fe20000300000 */
.L_x_1527:
[----:B-1----:R-:W-:Y:S05]  /*4880*/  @P3 BRA `(.L_x_1528) ;  /* 0x0000000000083947 */ /* 0x002fea0003800000 */
[----:B------:R-:W1:Y:S02]  /*4890*/  SYNCS.PHASECHK.TRANS64.TRYWAIT P3, [UR11+0x13250], R0 ;  /* 0x01325000ff0075a7 */ /* 0x000e64000806014b */
[----:B-1----:R-:W-:Y:S05]  /*48a0*/  @!P3 BRA `(.L_x_1529) ;  /* 0x000000a000e8b947 */ /* 0x002fea0003800000 */
.L_x_1528:
[----:B------:R-:W-:Y:S01]  /*48b0*/  UIADD3 UR6, UR45, 0x1000, URZ ;  /* 0x000010002d067890 */ /* 0x000fe2000fffe03f */
[----:B------:R-:W-:Y:S01]  /*48c0*/  WARPGROUP.ARRIVE ;  /* 0x00000000000079c5 */ /* 0x000fe20000000000 */
[----:B------:R-:W-:Y:S01]  /*48d0*/  UMOV UR7, 0xc0000010 ;  /* 0xc000001000077882 */ /* 0x000fe20000000000 */
[----:B01----:R-:W-:Y:S01]  /*48e0*/  VIADD R0, R17, UR43 ;  /* 0x0000002b11007c36 */ /* 0x003fe20008000000 */
[----:B------:R-:W-:Y:S01]  /*48f0*/  USHF.R.U32.HI UR6, URZ, 0x4, UR6 ;  /* 0x000000043f067899 */ /* 0x000fe20008011606 */
[----:B------:R-:W0:Y:S01]  /*4900*/  LDC R11, c[0x0][0x2f0] ;  /* 0x0000bc00ff0b7b82 */ /* 0x000e220000000800 */
[----:B------:R-:W-:Y:S02]  /*4910*/  IMAD.MOV.U32 R13, RZ, RZ, -0x2 ;  /* 0xfffffffeff0d7424 */ /* 0x000fe400078e00ff */
[----:B------:R-:W-:-:S04]  /*4920*/  ULOP3.LUT UR6, UR6, 0x3fff, URZ, 0xc0, !UPT ;  /* 0x00003fff06067892 */ /* 0x000fc8000f8ec03f */
[----:B------:R-:W-:-:S04]  /*4930*/  ULOP3.LUT UR6, UR6, 0x10000, URZ, 0xfc, !UPT ;  /* 0x0001000006067892 */ /* 0x000fc8000f8efc3f */
[----:B------:R-:W-:-:S07]  /*4940*/  UIMAD UR10, UR24, 0x280, UR6 ;  /* 0x00000280180a78a4 */ /* 0x000fce000f8e0206 */
[----:B------:R-:W-:Y:S02]  /*4950*/  UMOV UR6, UR10 ;  /* 0x0000000a00067c82 */ /* 0x000fe40008000000 */
[----:B------:R-:W-:Y:S01]  /*4960*/  QGMMA.64x64x32.F32.E4M3.E4M3 R24, R152, gdesc[UR4], R24, gsb0 ;  /* 0x00e0000498187df3 */ /* 0x000fe20008000818 */
[----:B------:R-:W-:Y:S01]  /*4970*/  @UP0 ULDC UR6, c[0x0][0x44c] ;  /* 0x0001130000060ab9 */ /* 0x000fe20000000800 */
[----:B------:R-:W-:Y:S01]  /*4980*/  UMOV UR7, 0xc0000010 ;  /* 0xc000001000077882 */ /* 0x000fe20000000000 */
[----:B------:R-:W-:Y:S01]  /*4990*/  @P2 IMAD.HI.U32 R2, R0, UR6, RZ ;  /* 0x0000000600022c27 */ /* 0x000fe2000f8e00ff */
[----:B------:R-:W-:-:S04]  /*49a0*/  @UP0 ULDC UR6, c[0x0][0x450] ;  /* 0x0001140000060ab9 */ /* 0x000fc80000000800 */
[----:B------:R-:W-:Y:S01]  /*49b0*/  @P2 SHF.R.U32.HI R0, RZ, UR6, R2 ;  /* 0x00000006ff002c19 */ /* 0x000fe20008011602 */
[----:B------:R-:W-:Y:S02]  /*49c0*/  UMOV UR6, 0x1 ;  /* 0x0000000100067882 */ /* 0x000fe40000000000 */
[----:B------:R-:W-:Y:S02]  /*49d0*/  UIMAD UR6, UR23, -0xa0, UR6 ;  /* 0xffffff60170678a4 */ /* 0x000fe4000f8e0206 */
[----:B------:R-:W1:Y:S04]  /*49e0*/  SHFL.IDX PT, R9, R0, RZ, 0x1c1f ;  /* 0x001c1fff00097589 */ /* 0x000e6800000e0000 */
[----:B------:R-:W-:Y:S01]  /*49f0*/  IMAD R8, R16, R13, UR6 ;  /* 0x0000000610087e24 */ /* 0x000fe2000f8e020d */
[----:B------:R-:W2:Y:S01]  /*4a00*/  SHFL.IDX PT, R15, R0, 0x1, 0x1c1f ;  /* 0x003c1f00000f7f89 */ /* 0x000ea200000e0000 */
[----:B------:R-:W-:-:S02]  /*4a10*/  UIADD3 UR6, UR10, 0x80, URZ ;  /* 0x000000800a067890 */ /* 0x000fc4000fffe03f */
[----:B0-----:R-:W-:-:S05]  /*4a20*/  IMAD R8, R11, UR47, R8 ;  /* 0x0000002f0b087c24 */ /* 0x001fca000f8e0208 */
[----:B-1----:R-:W-:-:S04]  /*4a30*/  IADD3 R2, R9, -UR20, R8 ;  /* 0x8000001409027c10 */ /* 0x002fc8000fffe008 */
[C---:B------:R-:W-:Y:S02]  /*4a40*/  ISETP.GT.AND P3, PT, R2.reuse, RZ, PT ;  /* 0x000000ff0200720c */ /* 0x040fe40003f64270 */
[----:B------:R-:W-:Y:S02]  /*4a50*/  ISETP.GT.AND P4, PT, R2, 0x1, PT ;  /* 0x000000010200780c */ /* 0x000fe40003f84270 */
[----:B------:R-:W-:Y:S02]  /*4a60*/  FSEL R9, R120, -INF , P3 ;  /* 0xff80000078097808 */ /* 0x000fe40001800000 */
        /* <DEDUP_REMOVED lines=15> */
[----:B------:R-:W-:Y:S01]  /*4b60*/  ISETP.GT.AND P4, PT, R2, 0x19, PT ;  /* 0x000000190200780c */ /* 0x000fe20003f84270 */
[----:B------:R-:W-:Y:S02]  /*4b70*/  WARPGROUP.DEPBAR.LE gsb0, 0x0 ;  /* 0x00008000000079c5 */ /* 0x000fe40000010000 */
[----:B------:R-:W-:Y:S01]  /*4b80*/  FSEL R132, R132, -INF , P3 ;  /* 0xff80000084847808 */ /* 0x000fe20001800000 */
[----:B------:R-:W-:Y:S01]  /*4b90*/  WARPGROUP.ARRIVE ;  /* 0x00000000000079c5 */ /* 0x000fe20000000000 */
[----:B------:R-:W-:Y:S02]  /*4ba0*/  FMNMX.FTZ R11, R129, R10, !PT ;  /* 0x0000000a810b7209 */ /* 0x000fe40007810000 */
[----:B------:R-:W-:Y:S02]  /*4bb0*/  ISETP.GT.AND P3, PT, R2, 0x20, PT ;  /* 0x000000200200780c */ /* 0x000fe40003f64270 */
[----:B------:R-:W-:Y:S01]  /*4bc0*/  FSEL R133, R133, -INF , P4 ;  /* 0xff80000085857808 */ /* 0x000fe20002000000 */
[----:B------:R-:W-:Y:S01]  /*4bd0*/  QGMMA.64x64x32.F32.E4M3.E4M3 R24, R148, gdesc[UR4], R24, gsb0 ;  /* 0x00e0000494187df3 */ /* 0x000fe20008000818 */
[----:B------:R-:W-:Y:S01]  /*4be0*/  FMNMX.FTZ R10, R132, R11, !PT ;  /* 0x0000000b840a7209 */ /* 0x000fe20007810000 */
[----:B------:R-:W-:Y:S01]  /*4bf0*/  UIADD3 UR6, UR10, 0x100, URZ ;  /* 0x000001000a067890 */ /* 0x000fe2000fffe03f */
[----:B------:R-:W-:Y:S01]  /*4c00*/  ISETP.GT.AND P4, PT, R2, 0x21, PT ;  /* 0x000000210200780c */ /* 0x000fe20003f84270 */
[----:B------:R-:W-:Y:S01]  /*4c10*/  UMOV UR7, 0xc0000010 ;  /* 0xc000001000077882 */ /* 0x000fe20000000000 */
        /* <DEDUP_REMOVED lines=36> */
[----:B------:R-:W-:Y:S01]  /*4e60*/  FSEL R96, R96, -INF , P3 ;  /* 0xff80000060607808 */ /* 0x000fe20001800000 */
[----:B------:R-:W-:-:S02]  /*4e70*/  WARPGROUP.DEPBAR.LE gsb0, 0x0 ;  /* 0x00008000000079c5 */ /* 0x000fc40000010000 */
[----:B------:R-:W-:Y:S01]  /*4e80*/  FMNMX.FTZ R11, R93, R10, !PT ;  /* 0x0000000a5d0b7209 */ /* 0x000fe20007810000 */
[----:B------:R-:W-:Y:S01]  /*4e90*/  WARPGROUP.ARRIVE ;  /* 0x00000000000079c5 */ /* 0x000fe20000000000 */
[----:B------:R-:W-:Y:S02]  /*4ea0*/  ISETP.GT.AND P3, PT, R2, 0x58, PT ;  /* 0x000000580200780c */ /* 0x000fe40003f64270 */
[----:B------:R-:W-:Y:S02]  /*4eb0*/  FSEL R97, R97, -INF , P4 ;  /* 0xff80000061617808 */ /* 0x000fe40002000000 */
[----:B------:R-:W-:Y:S01]  /*4ec0*/  FMNMX.FTZ R10, R96, R11, !PT ;  /* 0x0000000b600a7209 */ /* 0x000fe20007810000 */
[----:B------:R-:W-:Y:S01]  /*4ed0*/  QGMMA.64x64x32.F32.E4M3.E4M3 R24, R144, gdesc[UR4], R24, gsb0 ;  /* 0x00e0000490187df3 */ /* 0x000fe20008000818 */
[----:B------:R-:W-:Y:S01]  /*4ee0*/  ISETP.GT.AND P4, PT, R2, 0x59, PT ;  /* 0x000000590200780c */ /* 0x000fe20003f84270 */
        /* <DEDUP_REMOVED lines=39> */
[----:B------:R-:W-:Y:S01]  /*5160*/  FMNMX.FTZ R11, R57, R10, !PT ;  /* 0x0000000a390b7209 */ /* 0x000fe20007810000 */
[----:B------:R-:W-:-:S02]  /*5170*/  WARPGROUP.DEPBAR.LE gsb0, 0x0 ;  /* 0x00008000000079c5 */ /* 0x000fc40000010000 */
[----:B------:R-:W-:Y:S01]  /*5180*/  FSEL R61, R61, -INF , P5 ;  /* 0xff8000003d3d7808 */ /* 0x000fe20002800000 */
[----:B------:R-:W-:Y:S01]  /*5190*/  WARPGROUP.ARRIVE ;  /* 0x00000000000079c5 */ /* 0x000fe20000000000 */
[C---:B------:R-:W-:Y:S02]  /*51a0*/  ISETP.GT.AND P3, PT, R2.reuse, 0x90, PT ;  /* 0x000000900200780c */ /* 0x040fe40003f64270 */
[C---:B------:R-:W-:Y:S02]  /*51b0*/  ISETP.GT.AND P4, PT, R2.reuse, 0x91, PT ;  /* 0x000000910200780c */ /* 0x040fe40003f84270 */
[C---:B------:R-:W-:Y:S01]  /*51c0*/  ISETP.GT.AND P6, PT, R2.reuse, 0x98, PT ;  /* 0x000000980200780c */ /* 0x040fe20003fc4270 */
[----:B------:R-:W-:Y:S01]  /*51d0*/  QGMMA.64x64x32.F32.E4M3.E4M3 R24, R140, gdesc[UR4], R24, gsb0 ;  /* 0x00e000048c187df3 */ /* 0x000fe20008000818 */
[----:B------:R-:W-:Y:S01]  /*51e0*/  ISETP.GT.AND P5, PT, R2, 0x99, PT ;  /* 0x000000990200780c */ /* 0x000fe20003fa4270 */
[----:B------:R-:W-:Y:S01]  /*51f0*/  UIADD3 UR6, UR10, 0x200, URZ ;  /* 0x000002000a067890 */ /* 0x000fe2000fffe03f */
[----:B------:R-:W-:Y:S01]  /*5200*/  FMNMX.FTZ R2, R60, R11, !PT ;  /* 0x0000000b3c027209 */ /* 0x000fe20007810000 */
[----:B------:R-:W-:Y:S01]  /*5210*/  UMOV UR7, 0xc0000010 ;  /* 0xc000001000077882 */ /* 0x000fe20000000000 */
[----:B------:R-:W-:-:S02]  /*5220*/  FSEL R64, R64, -INF , P3 ;  /* 0xff80000040407808 */ /* 0x000fc40001800000 */
[----:B------:R-:W-:Y:S02]  /*5230*/  FMNMX.FTZ R11, R61, R2, !PT ;  /* 0x000000023d0b7209 */ /* 0x000fe40007810000 */
[----:B------:R-:W-:Y:S02]  /*5240*/  FSEL R65, R65, -INF , P4 ;  /* 0xff80000041417808 */ /* 0x000fe40002000000 */
[----:B------:R-:W-:Y:S02]  /*5250*/  FMNMX.FTZ R2, R64, R11, !PT ;  /* 0x0000000b40027209 */ /* 0x000fe40007810000 */
[----:B------:R-:W-:Y:S02]  /*5260*/  FSEL R68, R68, -INF , P6 ;  /* 0xff80000044447808 */ /* 0x000fe40003000000 */
[----:B------:R-:W-:Y:S02]  /*5270*/  FMNMX.FTZ R11, R65, R2, !PT ;  /* 0x00000002410b7209 */ /* 0x000fe40007810000 */
[----:B------:R-:W-:-:S02]  /*5280*/  FSEL R69, R69, -INF , P5 ;  /* 0xff80000045457808 */ /* 0x000fc40002800000 */
[----:B------:R-:W-:Y:S02]  /*5290*/  FMNMX.FTZ R2, R68, R11, !PT ;  /* 0x0000000b44027209 */ /* 0x000fe40007810000 */
[----:B--2---:R-:W-:Y:S02]  /*52a0*/  IADD3 R15, R15, -UR20, R8 ;  /* 0x800000140f0f7c10 */ /* 0x004fe4000fffe008 */
[----:B------:R-:W-:Y:S02]  /*52b0*/  FMNMX.FTZ R11, R69, R2, !PT ;  /* 0x00000002450b7209 */ /* 0x000fe40007810000 */
[C---:B------:R-:W-:Y:S02]  /*52c0*/  ISETP.GT.AND P5, PT, R15.reuse, RZ, PT ;  /* 0x000000ff0f00720c */ /* 0x040fe40003fa4270 */
[----:B------:R-:W-:Y:S01]  /*52d0*/  ISETP.GT.AND P4, PT, R15, 0x1, PT ;  /* 0x000000010f00780c */ /* 0x000fe20003f84270 */
[----:B------:R-:W0:Y:S01]  /*52e0*/  SHFL.BFLY PT, R2, R11, 0x2, 0x1f ;  /* 0x0c401f000b027f89 */ /* 0x000e2200000e0000 */
[----:B------:R-:W-:-:S02]  /*52f0*/  FSEL R122, R122, -INF , P5 ;  /* 0xff8000007a7a7808 */ /* 0x000fc40002800000 */
[----:B------:R-:W-:Y:S02]  /*5300*/  ISETP.GT.AND P6, PT, R15, 0x8, PT ;  /* 0x000000080f00780c */ /* 0x000fe40003fc4270 */
[----:B------:R-:W-:Y:S02]  /*5310*/  FSEL R123, R123, -INF , P4 ;  /* 0xff8000007b7b7808 */ /* 0x000fe40002000000 */
[----:B------:R-:W-:Y:S02]  /*5320*/  FMNMX.FTZ R0, R122, R7, !PT ;  /* 0x000000077a007209 */ /* 0x000fe40007810000 */
[C---:B------:R-:W-:Y:S02]  /*5330*/  ISETP.GT.AND P5, PT, R15.reuse, 0x9, PT ;  /* 0x000000090f00780c */ /* 0x040fe40003fa4270 */
[----:B------:R-:W-:Y:S02]  /*5340*/  FSEL R126, R126, -INF , P6 ;  /* 0xff8000007e7e7808 */ /* 0x000fe40003000000 */
[----:B------:R-:W-:-:S02]  /*5350*/  ISETP.GT.AND P4, PT, R15, 0x10, PT ;  /* 0x000000100f00780c */ /* 0x000fc40003f84270 */
[----:B------:R-:W-:Y:S02]  /*5360*/  FSEL R127, R127, -INF , P5 ;  /* 0xff8000007f7f7808 */ /* 0x000fe40002800000 */
[C---:B------:R-:W-:Y:S02]  /*5370*/  ISETP.GT.AND P6, PT, R15.reuse, 0x11, PT ;  /* 0x000000110f00780c */ /* 0x040fe40003fc4270 */
[----:B------:R-:W-:Y:S02]  /*5380*/  FSEL R130, R130, -INF , P4 ;  /* 0xff80000082827808 */ /* 0x000fe40002000000 */
[----:B------:R-:W-:Y:S02]  /*5390*/  ISETP.GT.AND P5, PT, R15, 0x18, PT ;  /* 0x000000180f00780c */ /* 0x000fe40003fa4270 */
[----:B------:R-:W-:Y:S02]  /*53a0*/  FSEL R131, R131, -INF , P6 ;  /* 0xff80000083837808 */ /* 0x000fe40003000000 */
[----:B0-----:R-:W-:-:S02]  /*53b0*/  FMNMX.FTZ R12, R11, R2, !PT ;  /* 0x000000020b0c7209 */ /* 0x001fc40007810000 */
[----:B------:R-:W-:Y:S02]  /*53c0*/  ISETP.GT.AND P4, PT, R15, 0x19, PT ;  /* 0x000000190f00780c */ /* 0x000fe40003f84270 */
[----:B------:R-:W-:Y:S01]  /*53d0*/  FSEL R134, R134, -INF , P5 ;  /* 0xff80000086867808 */ /* 0x000fe20002800000 */
[----:B------:R-:W0:Y:S01]  /*53e0*/  SHFL.BFLY PT, R13, R12, 0x1, 0x1f ;  /* 0x0c201f000c0d7f89 */ /* 0x000e2200000e0000 */
[----:B------:R-:W-:Y:S02]  /*53f0*/  FSEL R135, R135, -INF , P4 ;  /* 0xff80000087877808 */ /* 0x000fe40002000000 */
[C---:B------:R-:W-:Y:S02]  /*5400*/  ISETP.GT.AND P5, PT, R15.reuse, 0x20, PT ;  /* 0x000000200f00780c */ /* 0x040fe40003fa4270 */
[C---:B------:R-:W-:Y:S02]  /*5410*/  ISETP.GT.AND P4, PT, R15.reuse, 0x21, PT ;  /* 0x000000210f00780c */ /* 0x040fe40003f84270 */
[----:B------:R-:W-:-:S02]  /*5420*/  ISETP.GT.AND P6, PT, R15, 0x28, PT ;  /* 0x000000280f00780c */ /* 0x000fc40003fc4270 */
[----:B------:R-:W-:Y:S02]  /*5430*/  FSEL R107, R107, -INF , P4 ;  /* 0xff8000006b6b7808 */ /* 0x000fe40002000000 */
[----:B------:R-:W-:Y:S02]  /*5440*/  FSEL R110, R110, -INF , P6 ;  /* 0xff8000006e6e7808 */ /* 0x000fe40003000000 */
[C---:B------:R-:W-:Y:S02]  /*5450*/  ISETP.GT.AND P4, PT, R15.reuse, 0x30, PT ;  /* 0x000000300f00780c */ /* 0x040fe40003f84270 */
[----:B------:R-:W-:Y:S02]  /*5460*/  ISETP.GT.AND P6, PT, R15, 0x31, PT ;  /* 0x000000310f00780c */ /* 0x000fe40003fc4270 */
[----:B------:R-:W-:Y:S02]  /*5470*/  FSEL R114, R114, -INF , P4 ;  /* 0xff80000072727808 */ /* 0x000fe40002000000 */
[----:B------:R-:W-:Y:S01]  /*5480*/  FSEL R115, R115, -INF , P6 ;  /* 0xff80000073737808 */ /* 0x000fe20003000000 */
[----:B------:R-:W-:-:S02]  /*5490*/  WARPGROUP.DEPBAR.LE gsb0, 0x0 ;  /* 0x00008000000079c5 */ /* 0x000fc40000010000 */
[----:B------:R-:W-:Y:S01]  /*54a0*/  ISETP.GT.AND P4, PT, R15, 0x39, PT ;  /* 0x000000390f00780c */ /* 0x000fe20003f84270 */
[----:B------:R-:W-:Y:S01]  /*54b0*/  WARPGROUP.ARRIVE ;  /* 0x00000000000079c5 */ /* 0x000fe20000000000 */
[----:B0-----:R-:W-:Y:S01]  /*54c0*/  FMNMX.FTZ R2, R12, R13, !PT ;  /* 0x0000000d0c027209 */ /* 0x001fe20007810000 */
[----:B------:R-:W-:Y:S01]  /*54d0*/  IMAD.U32 R13, RZ, RZ, UR42 ;  /* 0x0000002aff0d7e24 */ /* 0x000fe2000f8e00ff */
[----:B------:R-:W-:Y:S02]  /*54e0*/  FSEL R119, R119, -INF , P4 ;  /* 0xff80000077777808 */ /* 0x000fe40002000000 */
[C---:B------:R-:W-:Y:S01]  /*54f0*/  FSETP.NEU.FTZ.AND P3, PT, R2.reuse, -INF , PT ;  /* 0xff8000000200780b */ /* 0x040fe20003f7d000 */
[----:B------:R-:W-:-:S01]  /*5500*/  FFMA.FTZ R10, R2, R13, -8 ;  /* 0xc1000000020a7423 */ /* 0x000fc2000001000d */
[C---:B------:R-:W-:Y:S01]  /*5510*/  ISETP.GT.AND P4, PT, R15.reuse, 0x41, PT ;  /* 0x000000410f00780c */ /* 0x040fe20003f84270 */
[----:B------:R-:W-:Y:S01]  /*5520*/  QGMMA.64x64x32.F32.E4M3.E4M3 R24, R136, gdesc[UR4], R24, gsb0 ;  /* 0x00e0000488187df3 */ /* 0x000fe20008000818 */
[----:B------:R-:W-:-:S02]  /*5530*/  ISETP.GT.AND P6, PT, R15, 0x48, PT ;  /* 0x000000480f00780c */ /* 0x000fc40003fc4270 */
[----:B------:R-:W-:Y:S02]  /*5540*/  FSEL R10, R10, RZ, P3 ;  /* 0x000000ff0a0a7208 */ /* 0x000fe40001800000 */
[----:B------:R-:W-:Y:S02]  /*5550*/  FSEL R91, R91, -INF , P4 ;  /* 0xff8000005b5b7808 */ /* 0x000fe40002000000 */
[----:B------:R-:W-:Y:S01]  /*5560*/  FSEL R94, R94, -INF , P6 ;  /* 0xff8000005e5e7808 */ /* 0x000fe20003000000 */
[----:B------:R-:W-:-:S01]  /*5570*/  FFMA.FTZ R12, R121, UR42, -R10 ;  /* 0x0000002a790c7c23 */ /* 0x000fc2000801080a */
[----:B------:R-:W-:Y:S01]  /*5580*/  FMNMX.FTZ R121, R123, R0, !PT ;  /* 0x000000007b797209 */ /* 0x000fe20007810000 */
[----:B------:R-:W-:-:S01]  /*5590*/  FFMA.FTZ R120, R108, UR42, -R10 ;  /* 0x0000002a6c787c23 */ /* 0x000fc2000801080a */
[----:B------:R-:W-:Y:S01]  /*55a0*/  FSEL R108, R106, -INF , P5 ;  /* 0xff8000006a6c7808 */ /* 0x000fe20002800000 */
[----:B------:R-:W-:-:S01]  /*55b0*/  FFMA.FTZ R11, R124, UR42, -R10 ;  /* 0x0000002a7c0b7c23 */ /* 0x000fc2000801080a */
[----:B------:R-:W-:Y:S01]  /*55c0*/  FMNMX.FTZ R0, R126, R121, !PT ;  /* 0x000000797e007209 */ /* 0x000fe20007810000 */
[----:B------:R0:W-:Y:S01]  /*55d0*/  MUFU.EX2 R106, R120 ;  /* 0x00000078006a7308 */ /* 0x0001e20000000800 */
[----:B------:R-:W-:Y:S01]  /*55e0*/  ISETP.GT.AND P5, PT, R15, 0x29, PT ;  /* 0x000000290f00780c */ /* 0x000fe20003fa4270 */
[--C-:B------:R-:W-:Y:S01]  /*55f0*/  FFMA.FTZ R124, R100, UR42, -R10.reuse ;  /* 0x0000002a647c7c23 */ /* 0x100fe2000801080a */
[----:B------:R-:W-:Y:S01]  /*5600*/  FMNMX.FTZ R121, R127, R0, !PT ;  /* 0x000000007f797209 */ /* 0x000fe20007810000 */
[--C-:B------:R-:W-:Y:S01]  /*5610*/  FFMA.FTZ R14, R125, UR42, -R10.reuse ;  /* 0x0000002a7d0e7c23 */ /* 0x100fe2000801080a */
[----:B------:R-:W-:Y:S01]  /*5620*/  FSEL R111, R111, -INF , P5 ;  /* 0xff8000006f6f7808 */ /* 0x000fe20002800000 */
[--C-:B------:R-:W-:Y:S01]  /*5630*/  FFMA.FTZ R125, R76, UR42, -R10.reuse ;  /* 0x0000002a4c7d7c23 */ /* 0x100fe2000801080a */
[----:B------:R-:W-:Y:S01]  /*5640*/  FMNMX.FTZ R0, R130, R121, !PT ;  /* 0x0000007982007209 */ /* 0x000fe20007810000 */
[--C-:B------:R-:W-:Y:S01]  /*5650*/  FFMA.FTZ R76, R77, UR42, -R10.reuse ;  /* 0x0000002a4d4c7c23 */ /* 0x100fe2000801080a */
[----:B------:R-:W-:Y:S01]  /*5660*/  ISETP.GT.AND P5, PT, R15, 0x38, PT ;  /* 0x000000380f00780c */ /* 0x000fe20003fa4270 */
[--C-:B0-----:R-:W-:Y:S01]  /*5670*/  FFMA.FTZ R120, R97, UR42, -R10.reuse ;  /* 0x0000002a61787c23 */ /* 0x101fe2000801080a */
[----:B------:R-:W-:Y:S01]  /*5680*/  FMNMX.FTZ R121, R131, R0, !PT ;  /* 0x0000000083797209 */ /* 0x000fe20007810000 */
[--C-:B------:R-:W-:Y:S01]  /*5690*/  FFMA.FTZ R77, R80, UR42, -R10.reuse ;  /* 0x0000002a504d7c23 */ /* 0x100fe2000801080a */
[----:B------:R-:W-:Y:S01]  /*56a0*/  FSEL R118, R118, -INF , P5 ;  /* 0xff80000076767808 */ /* 0x000fe20002800000 */
[--C-:B------:R-:W-:Y:S01]  /*56b0*/  FFMA.FTZ R80, R81, UR42, -R10.reuse ;  /* 0x0000002a51507c23 */ /* 0x100fe2000801080a */
[----:B------:R-:W-:Y:S01]  /*56c0*/  FMNMX.FTZ R0, R134, R121, !PT ;  /* 0x0000007986007209 */ /* 0x000fe20007810000 */
[--C-:B------:R-:W-:Y:S01]  /*56d0*/  FFMA.FTZ R81, R84, UR42, -R10.reuse ;  /* 0x0000002a54517c23 */ /* 0x100fe2000801080a */
[----:B------:R-:W-:Y:S01]  /*56e0*/  ISETP.GT.AND P5, PT, R15, 0x40, PT ;  /* 0x000000400f00780c */ /* 0x000fe20003fa4270 */
[--C-:B------:R-:W-:Y:S01]  /*56f0*/  FFMA.FTZ R84, R85, UR42, -R10.reuse ;  /* 0x0000002a55547c23 */ /* 0x100fe2000801080a */
[----:B------:R-:W-:Y:S01]  /*5700*/  FMNMX.FTZ R121, R135, R0, !PT ;  /* 0x0000000087797209 */ /* 0x000fe20007810000 */
[----:B------:R-:W-:Y:S01]  /*5710*/  IMAD.U32 R85, RZ, RZ, UR42 ;  /* 0x0000002aff557e24 */ /* 0x000fe2000f8e00ff */
[----:B------:R-:W-:Y:S01]  /*5720*/  FSEL R90, R90, -INF , P5 ;  /* 0xff8000005a5a7808 */ /* 0x000fe20002800000 */
[--C-:B------:R-:W-:Y:S01]  /*5730*/  FFMA.FTZ R9, R9, UR42, -R10.reuse ;  /* 0x0000002a09097c23 */ /* 0x100fe2000801080a */
[----:B------:R-:W-:Y:S01]  /*5740*/  FMNMX.FTZ R0, R108, R121, !PT ;  /* 0x000000796c007209 */ /* 0x000fe20007810000 */
[--C-:B------:R-:W-:Y:S01]  /*5750*/  FFMA.FTZ R13, R128, UR42, -R10.reuse ;  /* 0x0000002a800d7c23 */ /* 0x100fe2000801080a */
[----:B------:R-:W-:Y:S01]  /*5760*/  ISETP.GT.AND P5, PT, R15, 0x49, PT ;  /* 0x000000490f00780c */ /* 0x000fe20003fa4270 */
[--C-:B------:R-:W-:Y:S01]  /*5770*/  FFMA.FTZ R8, R129, UR42, -R10.reuse ;  /* 0x0000002a81087c23 */ /* 0x100fe2000801080a */
[----:B------:R-:W-:Y:S01]  /*5780*/  FMNMX.FTZ R121, R107, R0, !PT ;  /* 0x000000006b797209 */ /* 0x000fe20007810000 */
[--C-:B------:R-:W-:Y:S01]  /*5790*/  FFMA.FTZ R20, R132, UR42, -R10.reuse ;  /* 0x0000002a84147c23 */ /* 0x100fe2000801080a */
        /* <DEDUP_REMOVED lines=43> */
[----:B------:R-:W-:Y:S01]  /*5a50*/  FFMA.FTZ R69, R69, UR42, -R10 ;  /* 0x0000002a45457c23 */ /* 0x000fe2000801080a */
[----:B------:R-:W-:Y:S01]  /*5a60*/  FSEL R74, R74, -INF , P5 ;  /* 0xff8000004a4a7808 */ /* 0x000fe20002800000 */
[----:B------:R-:W-:Y:S01]  /*5a70*/  MUFU.EX2 R9, R9 ;  /* 0x0000000900097308 */ /* 0x000fe20000000800 */
[----:B------:R-:W-:Y:S01]  /*5a80*/  FMNMX.FTZ R121, R99, R0, !PT ;  /* 0x0000000063797209 */ /* 0x000fe20007810000 */
[----:B------:R-:W-:Y:S01]  /*5a90*/  IMAD.U32 R129, RZ, RZ, UR21 ;  /* 0x00000015ff817e24 */ /* 0x000fe2000f8e00ff */
[----:B------:R-:W-:Y:S01]  /*5aa0*/  ISETP.GT.AND P6, PT, R15, 0x68, PT ;  /* 0x000000680f00780c */ /* 0x000fe20003fc4270 */
[----:B------:R-:W-:-:S02]  /*5ab0*/  WARPGROUP.DEPBAR.LE gsb0, 0x0 ;  /* 0x00008000000079c5 */ /* 0x000fc40000010000 */
[----:B------:R-:W-:Y:S02]  /*5ac0*/  FMNMX.FTZ R0, R102, R121, !PT ;  /* 0x0000007966007209 */ /* 0x000fe40007810000 */
[----:B------:R-:W-:Y:S01]  /*5ad0*/  FSEL R75, R75, -INF , P4 ;  /* 0xff8000004b4b7808 */ /* 0x000fe20002000000 */
[----:B------:R-:W-:Y:S01]  /*5ae0*/  MUFU.EX2 R12, R12 ;  /* 0x0000000c000c7308 */ /* 0x000fe20000000800 */
[----:B------:R-:W-:Y:S02]  /*5af0*/  FMNMX.FTZ R121, R103, R0, !PT ;  /* 0x0000000067797209 */ /* 0x000fe40007810000 */
[----:B------:R-:W-:Y:S02]  /*5b00*/  ISETP.GT.AND P5, PT, R15, 0x69, PT ;  /* 0x000000690f00780c */ /* 0x000fe40003fa4270 */
[----:B------:R-:W-:Y:S02]  /*5b10*/  FMNMX.FTZ R0, R74, R121, !PT ;  /* 0x000000794a007209 */ /* 0x000fe40007810000 */
[----:B------:R-:W-:Y:S01]  /*5b20*/  FSEL R78, R78, -INF , P6 ;  /* 0xff8000004e4e7808 */ /* 0x000fe20003000000 */
        /* <DEDUP_REMOVED lines=15> */
[----:B------:R-:W-:Y:S01]  /*5c20*/  MUFU.EX2 R8, R8 ;  /* 0x0000000800087308 */ /* 0x000fe20000000800 */
[----:B------:R-:W-:-:S02]  /*5c30*/  FMNMX.FTZ R121, R83, R0, !PT ;  /* 0x0000000053797209 */ /* 0x000fc40007810000 */
[----:B------:R-:W-:Y:S02]  /*5c40*/  FSEL R97, R87, -INF , P4 ;  /* 0xff80000057617808 */ /* 0x000fe40002000000 */
[C---:B------:R-:W-:Y:S02]  /*5c50*/  ISETP.GT.AND P5, PT, R15.reuse, 0x80, PT ;  /* 0x000000800f00780c */ /* 0x040fe40003fa4270 */
[----:B------:R-:W-:Y:S01]  /*5c60*/  FMNMX.FTZ R0, R86, R121, !PT ;  /* 0x0000007956007209 */ /* 0x000fe20007810000 */
[----:B------:R0:W-:Y:S01]  /*5c70*/  MUFU.EX2 R87, R120 ;  /* 0x0000007800577308 */ /* 0x0001e20000000800 */
[----:B------:R-:W-:Y:S02]  /*5c80*/  ISETP.GT.AND P4, PT, R15, 0x81, PT ;  /* 0x000000810f00780c */ /* 0x000fe40003f84270 */
[----:B------:R-:W-:Y:S02]  /*5c90*/  FSEL R100, R58, -INF , P5 ;  /* 0xff8000003a647808 */ /* 0x000fe40002800000 */
[----:B------:R-:W-:-:S02]  /*5ca0*/  FMNMX.FTZ R121, R97, R0, !PT ;  /* 0x0000000061797209 */ /* 0x000fc40007810000 */
[----:B------:R-:W-:Y:S01]  /*5cb0*/  ISETP.GT.AND P6, PT, R15, 0x88, PT ;  /* 0x000000880f00780c */ /* 0x000fe20003fc4270 */
[----:B------:R1:W-:Y:S01]  /*5cc0*/  MUFU.EX2 R58, R124 ;  /* 0x0000007c003a7308 */ /* 0x0003e20000000800 */
[----:B------:R-:W-:Y:S01]  /*5cd0*/  FSEL R59, R59, -INF , P4 ;  /* 0xff8000003b3b7808 */ /* 0x000fe20002000000 */
[--C-:B0-----:R-:W-:Y:S01]  /*5ce0*/  FFMA.FTZ R120, R72, UR42, -R10.reuse ;  /* 0x0000002a48787c23 */ /* 0x101fe2000801080a */
[----:B------:R-:W-:Y:S02]  /*5cf0*/  FMNMX.FTZ R0, R100, R121, !PT ;  /* 0x0000007964007209 */ /* 0x000fe40007810000 */
[----:B------:R-:W-:Y:S02]  /*5d00*/  ISETP.GT.AND P5, PT, R15, 0x89, PT ;  /* 0x000000890f00780c */ /* 0x000fe40003fa4270 */
[----:B------:R-:W-:Y:S01]  /*5d10*/  FSEL R62, R62, -INF , P6 ;  /* 0xff8000003e3e7808 */ /* 0x000fe20003000000 */
[----:B------:R-:W-:Y:S01]  /*5d20*/  MUFU.EX2 R20, R20 ;  /* 0x0000001400147308 */ /* 0x000fe20000000800 */
[----:B------:R-:W-:Y:S01]  /*5d30*/  FMNMX.FTZ R121, R59, R0, !PT ;  /* 0x000000003b797209 */ /* 0x000fe20007810000 */
[----:B-1----:R-:W-:Y:S01]  /*5d40*/  FFMA.FTZ R124, R73, UR42, -R10 ;  /* 0x0000002a497c7c23 */ /* 0x002fe2000801080a */
[----:B------:R-:W-:-:S02]  /*5d50*/  ISETP.GT.AND P4, PT, R15, 0x90, PT ;  /* 0x000000900f00780c */ /* 0x000fc40003f84270 */
[----:B------:R-:W-:Y:S02]  /*5d60*/  FSEL R63, R63, -INF , P5 ;  /* 0xff8000003f3f7808 */ /* 0x000fe40002800000 */
[----:B------:R-:W-:Y:S01]  /*5d70*/  FMNMX.FTZ R0, R62, R121, !PT ;  /* 0x000000793e007209 */ /* 0x000fe20007810000 */
[----:B------:R-:W-:Y:S01]  /*5d80*/  MUFU.EX2 R21, R21 ;  /* 0x0000001500157308 */ /* 0x000fe20000000800 */
[----:B------:R-:W-:Y:S02]  /*5d90*/  ISETP.GT.AND P6, PT, R15, 0x91, PT ;  /* 0x000000910f00780c */ /* 0x000fe40003fc4270 */
[----:B------:R-:W-:Y:S02]  /*5da0*/  FSEL R66, R66, -INF , P4 ;  /* 0xff80000042427808 */ /* 0x000fe40002000000 */
[----:B------:R-:W-:Y:S02]  /*5db0*/  FMNMX.FTZ R121, R63, R0, !PT ;  /* 0x000000003f797209 */ /* 0x000fe40007810000 */
[----:B------:R-:W-:Y:S01]  /*5dc0*/  ISETP.GT.AND P5, PT, R15, 0x98, PT ;  /* 0x000000980f00780c */ /* 0x000fe20003fa4270 */
[----:B------:R-:W-:Y:S01]  /*5dd0*/  MUFU.EX2 R104, R104 ;  /* 0x0000006800687308 */ /* 0x000fe20000000800 */
[----:B------:R-:W-:-:S02]  /*5de0*/  FSEL R67, R67, -INF , P6 ;  /* 0xff80000043437808 */ /* 0x000fc40003000000 */
[----:B------:R-:W-:Y:S02]  /*5df0*/  FMNMX.FTZ R0, R66, R121, !PT ;  /* 0x0000007942007209 */ /* 0x000fe40007810000 */
[----:B------:R-:W-:Y:S02]  /*5e00*/  ISETP.GT.AND P4, PT, R15, 0x99, PT ;  /* 0x000000990f00780c */ /* 0x000fe40003f84270 */
[----:B------:R-:W-:Y:S01]  /*5e10*/  FSEL R72, R70, -INF , P5 ;  /* 0xff80000046487808 */ /* 0x000fe20002800000 */
[----:B------:R0:W-:Y:S01]  /*5e20*/  MUFU.EX2 R15, R120 ;  /* 0x00000078000f7308 */ /* 0x0001e20000000800 */
[----:B------:R-:W-:Y:S02]  /*5e30*/  FMNMX.FTZ R73, R67, R0, !PT ;  /* 0x0000000043497209 */ /* 0x000fe40007810000 */
[----:B------:R-:W-:Y:S02]  /*5e40*/  FSEL R71, R71, -INF , P4 ;  /* 0xff80000047477808 */ /* 0x000fe40002000000 */
[----:B------:R-:W-:-:S03]  /*5e50*/  FMNMX.FTZ R0, R72, R73, !PT ;  /* 0x0000004948007209 */ /* 0x000fc60007810000 */
[----:B------:R1:W-:Y:S01]  /*5e60*/  MUFU.EX2 R70, R124 ;  /* 0x0000007c00467308 */ /* 0x0003e20000000800 */
[----:B------:R-:W-:-:S05]  /*5e70*/  FMNMX.FTZ R0, R71, R0, !PT ;  /* 0x0000000047007209 */ /* 0x000fca0007810000 */
[----:B------:R-:W2:Y:S02]  /*5e80*/  SHFL.BFLY PT, R121, R0, 0x2, 0x1f ;  /* 0x0c401f0000797f89 */ /* 0x000ea400000e0000 */
[----:B------:R3:W-:Y:S08]  /*5e90*/  MUFU.EX2 R73, R125 ;  /* 0x0000007d00497308 */ /* 0x0007f00000000800 */
[----:B------:R-:W-:Y:S08]  /*5ea0*/  MUFU.EX2 R105, R105 ;  /* 0x0000006900697308 */ /* 0x000ff00000000800 */
[----:B------:R-:W-:Y:S01]  /*5eb0*/  MUFU.EX2 R109, R109 ;  /* 0x0000006d006d7308 */ /* 0x000fe20000000800 */
[----:B--2---:R-:W-:-:S07]  /*5ec0*/  FMNMX.FTZ R121, R0, R121, !PT ;  /* 0x0000007900797209 */ /* 0x004fce0007810000 */
[----:B------:R-:W-:Y:S01]  /*5ed0*/  MUFU.EX2 R112, R112 ;  /* 0x0000007000707308 */ /* 0x000fe20000000800 */
[----:B------:R-:W2:Y:S07]  /*5ee0*/  SHFL.BFLY PT, R0, R121, 0x1, 0x1f ;  /* 0x0c201f0079007f89 */ /* 0x000eae00000e0000 */
[----:B------:R-:W-:Y:S08]  /*5ef0*/  MUFU.EX2 R113, R113 ;  /* 0x0000007100717308 */ /* 0x000ff00000000800 */
[----:B------:R-:W-:Y:S08]  /*5f00*/  MUFU.EX2 R116, R116 ;  /* 0x0000007400747308 */ /* 0x000ff00000000800 */
[----:B------:R-:W-:Y:S01]  /*5f10*/  MUFU.EX2 R117, R117 ;  /* 0x0000007500757308 */ /* 0x000fe20000000800 */
[----:B--2---:R-:W-:-:S04]  /*5f20*/  FMNMX.FTZ R0, R121, R0, !PT ;  /* 0x0000000079007209 */ /* 0x004fc80007810000 */
[C---:B------:R-:W-:Y:S01]  /*5f30*/  FSETP.NEU.FTZ.AND P4, PT, R0.reuse, -INF , PT ;  /* 0xff8000000000780b */ /* 0x040fe20003f9d000 */
[----:B------:R-:W-:-:S02]  /*5f40*/  FFMA.FTZ R85, R0, R85, -8 ;  /* 0xc100000000557423 */ /* 0x000fc40000010055 */
[----:B------:R-:W-:Y:S01]  /*5f50*/  MUFU.EX2 R88, R88 ;  /* 0x0000005800587308 */ /* 0x000fe20000000800 */
[----:B------:R-:W-:Y:S02]  /*5f60*/  FSEL R128, R0, RZ, P4 ;  /* 0x000000ff00807208 */ /* 0x000fe40002000000 */
[----:B------:R-:W-:-:S03]  /*5f70*/  FSEL R10, R85, RZ, P4 ;  /* 0x000000ff550a7208 */ /* 0x000fc60002000000 */
[----:B------:R-:W-:Y:S02]  /*5f80*/  FADD.FTZ R128, -R128, R7 ;  /* 0x0000000780807221 */ /* 0x000fe40000010100 */
[----:B------:R-:W-:Y:S01]  /*5f90*/  MUFU.EX2 R89, R89 ;  /* 0x0000005900597308 */ /* 0x000fe20000000800 */
[----:B0-----:R-:W-:-:S01]  /*5fa0*/  FFMA.FTZ R120, R122, UR42, -R10 ;  /* 0x0000002a7a787c23 */ /* 0x001fc2000801080a */
[--C-:B------:R-:W-:Y:S01]  /*5fb0*/  FFMA.FTZ R122, R127, UR42, -R10.reuse ;  /* 0x0000002a7f7a7c23 */ /* 0x100fe2000801080a */
[----:B------:R-:W-:Y:S01]  /*5fc0*/  FSEL R127, R2, RZ, P3 ;  /* 0x000000ff027f7208 */ /* 0x000fe20001800000 */
[----:B------:R-:W-:Y:S01]  /*5fd0*/  FMUL.FTZ R7, R128, UR42 ;  /* 0x0000002a80077c20 */ /* 0x000fe20008410000 */
[----:B------:R-:W-:-:S01]  /*5fe0*/  FFMA.FTZ R85, R123, UR42, -R10 ;  /* 0x0000002a7b557c23 */ /* 0x000fc2000801080a */
[--C-:B------:R-:W-:Y:S01]  /*5ff0*/  FFMA.FTZ R121, R126, UR42, -R10.reuse ;  /* 0x0000002a7e797c23 */ /* 0x100fe2000801080a */
[----:B------:R-:W-:-:S01]  /*6000*/  FFMA.FTZ R123, R130, UR42, -R10 ;  /* 0x0000002a827b7c23 */ /* 0x000fc2000801080a */
[----:B------:R-:W-:Y:S01]  /*6010*/  FADD.FTZ R127, -R127, R6 ;  /* 0x000000067f7f7221 */ /* 0x000fe20000010100 */
[----:B------:R-:W-:-:S01]  /*6020*/  FFMA.FTZ R6, R94, UR42, -R10 ;  /* 0x0000002a5e067c23 */ /* 0x000fc2000801080a */
[----:B------:R-:W-:Y:S01]  /*6030*/  MUFU.EX2 R120, R120 ;  /* 0x0000007800787308 */ /* 0x000fe20000000800 */
[----:B-1----:R-:W-:-:S01]  /*6040*/  FFMA.FTZ R124, R131, UR42, -R10 ;  /* 0x0000002a837c7c23 */ /* 0x002fc2000801080a */
[----:B------:R-:W-:Y:S01]  /*6050*/  FMUL.FTZ R94, R127, UR42 ;  /* 0x0000002a7f5e7c20 */ /* 0x000fe20008410000 */
[----:B---3--:R-:W-:-:S01]  /*6060*/  FFMA.FTZ R125, R134, UR42, -R10 ;  /* 0x0000002a867d7c23 */ /* 0x008fc2000801080a */
        /* <DEDUP_REMOVED lines=24> */
[----:B------:R-:W-:Y:S01]  /*61f0*/  FFMA.FTZ R82, R82, UR42, -R10 ;  /* 0x0000002a52527c23 */ /* 0x000fe2000801080a */
[----:B------:R-:W-:-:S01]  /*6200*/  FADD.FTZ R128, R12, R127 ;  /* 0x0000007f0c807221 */ /* 0x000fc20000010000 */
[--C-:B------:R-:W-:Y:S01]  /*6210*/  FFMA.FTZ R83, R83, UR42, -R10.reuse ;  /* 0x0000002a53537c23 */ /* 0x100fe2000801080a */
[----:B------:R-:W-:-:S01]  /*6220*/  FFMA.FTZ R86, R86, UR42, -R10 ;  /* 0x0000002a56567c23 */ /* 0x000fc2000801080a */
[----:B------:R-:W0:Y:S01]  /*6230*/  MUFU.EX2 R121, R121 ;  /* 0x0000007900797308 */ /* 0x000e220000000800 */
[----:B-1----:R-:W-:-:S01]  /*6240*/  FFMA.FTZ R4, R7, R3, R120 ;  /* 0x0000000307047223 */ /* 0x002fc20000010078 */
[----:B------:R-:W-:Y:S01]  /*6250*/  FADD.FTZ R3, R11, R128 ;  /* 0x000000800b037221 */ /* 0x000fe20000010000 */
        /* <DEDUP_REMOVED lines=10> */
[----:B------:R-:W-:-:S03]  /*6300*/  FFMA.FTZ R71, R71, UR42, -R10 ;  /* 0x0000002a47477c23 */ /* 0x000fc6000801080a */
        /* <DEDUP_REMOVED lines=8> */
[----:B--2---:R-:W-:-:S01]  /*6390*/  FADD.FTZ R127, R123, R128 ;  /* 0x000000807b7f7221 */ /* 0x004fc20000010000 */
[----:B------:R-:W-:-:S06]  /*63a0*/  FADD.FTZ R128, R20, R3 ;  /* 0x0000000314807221 */ /* 0x000fcc0000010000 */
[----:B------:R-:W2:Y:S01]  /*63b0*/  MUFU.EX2 R126, R126 ;  /* 0x0000007e007e7308 */ /* 0x000ea20000000800 */
[----:B0-----:R-:W-:-:S01]  /*63c0*/  FADD.FTZ R4, R124, R127 ;  /* 0x0000007f7c047221 */ /* 0x001fc20000010000 */
[----:B------:R-:W-:-:S06]  /*63d0*/  FADD.FTZ R127, R21, R128 ;  /* 0x00000080157f7221 */ /* 0x000fcc0000010000 */
[----:B------:R-:W0:Y:S01]  /*63e0*/  MUFU.EX2 R108, R108 ;  /* 0x0000006c006c7308 */ /* 0x000e220000000800 */
[----:B-1----:R-:W-:-:S01]  /*63f0*/  FADD.FTZ R3, R125, R4 ;  /* 0x000000047d037221 */ /* 0x002fc20000010000 */
[----:B------:R-:W-:-:S06]  /*6400*/  FADD.FTZ R4, R104, R127 ;  /* 0x0000007f68047221 */ /* 0x000fcc0000010000 */
[----:B------:R-:W1:Y:S01]  /*6410*/  MUFU.EX2 R107, R107 ;  /* 0x0000006b006b7308 */ /* 0x000e620000000800 */
[----:B--2---:R-:W-:-:S07]  /*6420*/  FADD.FTZ R3, R126, R3 ;  /* 0x000000037e037221 */ /* 0x004fce0000010000 */
        /* <DEDUP_REMOVED lines=52> */
[----:B------:R-:W-:-:S04]  /*6770*/  FADD.FTZ R128, R70, R127 ;  /* 0x0000007f46807221 */ /* 0x000fc80000010000 */
[----:B------:R-:W-:Y:S02]  /*6780*/  FADD.FTZ R127, R73, R128 ;  /* 0x00000080497f7221 */ /* 0x000fe40000010000 */
        /* <DEDUP_REMOVED lines=30> */
[----:B------:R-:W-:-:S05]  /*6970*/  @!P1 VIADD R3, R129, 0x13240 ;  /* 0x0001324081039836 */ /* 0x000fca0000000000 */
[----:B------:R-:W-:Y:S01]  /*6980*/  @!P1 PRMT R3, RZ, 0x654, R3 ;  /* 0x00000654ff039816 */ /* 0x000fe20000000003 */
[----:B------:R-:W1:Y:S01]  /*6990*/  MUFU.EX2 R60, R60 ;  /* 0x0000003c003c7308 */ /* 0x000e620000000800 */
[----:B--2---:R-:W-:-:S02]  /*69a0*/  FADD.FTZ R127, R57, R4 ;  /* 0x00000004397f7221 */ /* 0x004fc40000010000 */
[----:B------:R2:W-:Y:S05]  /*69b0*/  @!P1 SYNCS.ARRIVE.TRANS64.RED.A1T0 RZ, [R3+URZ], RZ ;  /* 0x000000ff03ff99a7 */ /* 0x0005ea000810043f */
[----:B------:R-:W3:Y:S01]  /*69c0*/  MUFU.EX2 R62, R62 ;  /* 0x0000003e003e7308 */ /* 0x000ee20000000800 */
[----:B0-----:R-:W-:-:S07]  /*69d0*/  FADD.FTZ R129, R59, R128 ;  /* 0x000000803b817221 */ /* 0x001fce0000010000 */
[----:B------:R-:W2:Y:S01]  /*69e0*/  MUFU.EX2 R61, R61 ;  /* 0x0000003d003d7308 */ /* 0x000ea20000000800 */
[----:B-1----:R-:W-:-:S07]  /*69f0*/  FADD.FTZ R4, R60, R127 ;  /* 0x0000007f3c047221 */ /* 0x002fce0000010000 */
[----:B------:R-:W0:Y:S01]  /*6a00*/  MUFU.EX2 R63, R63 ;  /* 0x0000003f003f7308 */ /* 0x000e220000000800 */
[----:B---3--:R-:W-:-:S07]  /*6a10*/  FADD.FTZ R10, R62, R129 ;  /* 0x000000813e0a7221 */ /* 0x008fce0000010000 */
        /* <DEDUP_REMOVED lines=20> */
.L_x_1530:
[----:B------:R-:W-:Y:S01]  /*6b60*/  UISETP.GT.AND UP1, UPT, UR23, UR22, UPT ;  /* 0x000000161700728c */ /* 0x000fe2000bf24270 */
[----:B------:R-:W-:Y:S01]  /*6b70*/  F2FP.SATFINITE.E4M3.F32.PACK_AB_MERGE_C R6, R95, R6, RZ ;  /* 0x000000065f06723e */ /* 0x000fe200048070ff */
[----:B------:R-:W-:Y:S01]  /*6b80*/  UIADD3 UR6, UR11, 0x13260, URZ ;  /* 0x000132600b067890 */ /* 0x000fe2000fffe03f */
[----:B------:R-:W-:Y:S01]  /*6b90*/  F2FP.SATFINITE.E4M3.F32.PACK_AB_MERGE_C R11, R14, R11, RZ ;  /* 0x0000000b0e0b723e */ /* 0x000fe200048070ff */
[----:B------:R-:W-:Y:S01]  /*6ba0*/  UIADD3 UR23, UR23, -0x1, URZ ;  /* 0xffffffff17177890 */ /* 0x000fe2000fffe03f */
[----:B------:R-:W-:Y:S01]  /*6bb0*/  F2FP.SATFINITE.E4M3.F32.PACK_AB_MERGE_C R121, R122, R121, RZ ;  /* 0x000000797a79723e */ /* 0x000fe200048070ff */
[----:B------:R-:W-:Y:S01]  /*6bc0*/  UPRMT UR6, UR44, 0x654, UR6 ;  /* 0x000006542c067896 */ /* 0x000fe20008000006 */
[----:B------:R-:W-:Y:S01]  /*6bd0*/  PLOP3.LUT P3, PT, PT, PT, UP1, 0x80, 0x0 ;  /* 0x000000000000781c */ /* 0x000fe20003f6f018 */
        /* <DEDUP_REMOVED lines=75> */
.L_x_1521:
[----:B------:R-:W-:-:S13]  /*7090*/  ISETP.LE.AND P2, PT, RZ, UR23, PT ;  /* 0x00000017ff007c0c */ /* 0x000fda000bf43270 */
[----:B------:R-:W-:Y:S05]  /*70a0*/  @!P2 BRA `(.L_x_1532) ;  /* 0x00000020009ca947 */ /* 0x000fea0003800000 */
[----:B------:R-:W-:Y:S01]  /*70b0*/  IMAD.MOV.U32 R9, RZ, RZ, R0 ;  /* 0x000000ffff097224 */ /* 0x000fe200078e0000 */
[----:B------:R-:W-:Y:S01]  /*70c0*/  UMOV UR21, UR37 ;  /* 0x0000002500157c82 */ /* 0x000fe20008000000 */
[----:B------:R-:W-:Y:S01]  /*70d0*/  IMAD.MOV.U32 R7, RZ, RZ, R2 ;  /* 0x000000ffff077224 */ /* 0x000fe200078e0002 */
[----:B------:R-:W-:-:S06]  /*70e0*/  UMOV UR20, UR39 ;  /* 0x0000002700147c82 */ /* 0x000fcc0008000000 */
.L_x_1542:
[----:B------:R-:W-:-:S04]  /*70f0*/  UIADD3 UR39, UR20, 0x1, URZ ;  /* 0x0000000114277890 */ /* 0x000fc8000fffe03f */
[----:B------:R-:W-:-:S04]  /*7100*/  UISETP.NE.AND UP0, UPT, UR39, 0x2, UPT ;  /* 0x000000022700788c */ /* 0x000fc8000bf05270 */
[----:B------:R-:W-:Y:S02]  /*7110*/  USEL UR37, URZ, 0x1, UP0 ;  /* 0x000000013f257887 */ /* 0x000fe40008000000 */
[----:B------:R-:W-:Y:S02]  /*7120*/  USEL UR39, UR39, URZ, UP0 ;  /* 0x0000003f27277287 */ /* 0x000fe40008000000 */
[----:B------:R-:W-:Y:S01]  /*7130*/  ULOP3.LUT UR37, UR21, UR37, URZ, 0x3c, !UPT ;  /* 0x0000002515257292 */ /* 0x000fe2000f8e3c3f */
[----:B------:R-:W-:Y:S11]  /*7140*/  @!P0 BRA `(.L_x_1533) ;  /* 0x0000000000048947 */ /* 0x000ff60003800000 */
[----:B------:R-:W-:Y:S01]  /*7150*/  BPT.TRAP 0x1 ;  /* 0x000000040000795c */ /* 0x000fe20000300000 */
.L_x_1533:
[----:B------:R-:W-:Y:S01]  /*7160*/  ULEA UR6, UR39, UR45, 0x3 ;  /* 0x0000002d27067291 */ /* 0x000fe2000f8e183f */
[----:B------:R-:W-:-:S05]  /*7170*/  IMAD.U32 R0, RZ, RZ, UR37 ;  /* 0x00000025ff007e24 */ /* 0x000fca000f8e00ff */
[----:B------:R-:W-:-:S04]  /*7180*/  SHF.L.U32 R0, R0, 0x1f, RZ ;  /* 0x0000001f00007819 */ /* 0x000fc800000006ff */
[----:B------:R0:W1:Y:S01]  /*7190*/  SYNCS.PHASECHK.TRANS64.TRYWAIT P2, [UR6+0x13230], R0 ;  /* 0x01323000ff0075a7 */ /* 0x0000620008040146 */
[----:B------:R-:W-:Y:S05]  /*71a0*/  @!P0 BRA `(.L_x_1534) ;  /* 0x0000000000048947 */ /* 0x000fea0003800000 */
[----:B------:R-:W-:Y:S01]  /*71b0*/  BPT.TRAP 0x1 ;  /* 0x000000040000795c */ /* 0x000fe20000300000 */
.L_x_1534:
[----:B-1----:R-:W-:Y:S05]  /*71c0*/  @P2 BRA `(.L_x_1535) ;  /* 0x0000000000082947 */ /* 0x002fea0003800000 */
[----:B------:R-:W1:Y:S02]  /*71d0*/  SYNCS.PHASECHK.TRANS64.TRYWAIT P2, [UR6+0x13230], R0 ;  /* 0x01323000ff0075a7 */ /* 0x000e640008040146 */
[----:B-1----:R-:W-:Y:S05]  /*71e0*/  @!P2 BRA `(.L_x_1536) ;  /* 0x0000007800b0a947 */ /* 0x002fea0003800000 */
.L_x_1535:
        /* <DEDUP_REMOVED lines=64> */
.L_x_1537:
[----:B------:R-:W-:Y:S01]  /*75f0*/  ULEA UR11, UR20, UR45, 0x3 ;  /* 0x0000002d140b7291 */ /* 0x000fe2000f8e183f */
[----:B01----:R-:W-:-:S05]  /*7600*/  IMAD.U32 R0, RZ, RZ, UR21 ;  /* 0x00000015ff007e24 */ /* 0x003fca000f8e00ff */
[----:B------:R-:W-:-:S04]  /*7610*/  SHF.L.U32 R0, R0, 0x1f, RZ ;  /* 0x0000001f00007819 */ /* 0x000fc800000006ff */
[----:B------:R0:W1:Y:S01]  /*7620*/  SYNCS.PHASECHK.TRANS64.TRYWAIT P2, [UR11+0x13250], R0 ;  /* 0x01325000ff0075a7 */ /* 0x000062000804014b */
[----:B------:R-:W-:Y:S05]  /*7630*/  @!P0 BRA `(.L_x_1538) ;  /* 0x0000000000048947 */ /* 0x000fea0003800000 */
[----:B------:R-:W-:Y:S01]  /*7640*/  BPT.TRAP 0x1 ;  /* 0x000000040000795c */ /* 0x000fe20000300000 */
.L_x_1538:
[----:B-1----:R-:W-:Y:S05]  /*7650*/  @P2 BRA `(.L_x_1539) ;  /* 0x0000000000082947 */ /* 0x002fea0003800000 */
[----:B------:R-:W1:Y:S02]  /*7660*/  SYNCS.PHASECHK.TRANS64.TRYWAIT P2, [UR11+0x13250], R0 ;  /* 0x01325000ff0075a7 */ /* 0x000e64000804014b */
[----:B-1----:R-:W-:Y:S05]  /*7670*/  @!P2 BRA `(.L_x_1540) ;  /* 0x0000007400a4a947 */ /* 0x002fea0003800000 */
.L_x_1539:
[----:B01----:R-:W-:Y:S01]  /*7680*/  FMNMX.FTZ R0, R120, R7, !PT ;  /* 0x0000000778007209 */ /* 0x003fe20007810000 */
[----:B------:R-:W-:Y:S01]  /*7690*/  UIADD3 UR6, UR45, 0x1000, URZ ;  /* 0x000010002d067890 */ /* 0x000fe2000fffe03f */
[----:B------:R-:W-:Y:S01]  /*76a0*/  WARPGROUP.ARRIVE ;  /* 0x00000000000079c5 */ /* 0x000fe20000000000 */
[----:B------:R-:W-:Y:S01]  /*76b0*/  UMOV UR7, 0xc0000010 ;  /* 0xc000001000077882 */ /* 0x000fe20000000000 */
[----:B------:R-:W-:Y:S01]  /*76c0*/  FMNMX.FTZ R11, R121, R0, !PT ;  /* 0x00000000790b7209 */ /* 0x000fe20007810000 */
[----:B------:R-:W-:Y:S01]  /*76d0*/  USHF.R.U32.HI UR6, URZ, 0x4, UR6 ;  /* 0x000000043f067899 */ /* 0x000fe20008011606 */
[----:B------:R-:W-:Y:S01]  /*76e0*/  FMNMX.FTZ R0, R122, R9, !PT ;  /* 0x000000097a007209 */ /* 0x000fe20007810000 */
[----:B------:R-:W-:Y:S02]  /*76f0*/  IMAD.U32 R15, RZ, RZ, UR42 ;  /* 0x0000002aff0f7e24 */ /* 0x000fe4000f8e00ff */
        /* <DEDUP_REMOVED lines=95> */
[----:B-1----:R-:W-:-:S03]  /*7cf0*/  FMNMX.FTZ R13, R8, R13, !PT ;  /* 0x0000000d080d7209 */ /* 0x002fc60007810000 */
[----:B------:R-:W-:Y:S02]  /*7d00*/  QGMMA.64x64x32.F32.E4M3.E4M3 R24, R144, gdesc[UR4], R24, gsb0 ;  /* 0x00e0000490187df3 */ /* 0x000fe40008000818 */
[----:B------:R-:W1:Y:S01]  /*7d10*/  SHFL.BFLY PT, R0, R13, 0x1, 0x1f ;  /* 0x0c201f000d007f89 */ /* 0x000e6200000e0000 */
[----:B------:R-:W-:Y:S01]  /*7d20*/  UIADD3 UR6, UR10, 0x180, URZ ;  /* 0x000001800a067890 */ /* 0x000fe2000fffe03f */
[----:B------:R-:W-:Y:S01]  /*7d30*/  UMOV UR7, 0xc0000010 ;  /* 0xc000001000077882 */ /* 0x000fe20000000000 */
[----:B0-----:R-:W-:-:S05]  /*7d40*/  FMNMX.FTZ R2, R11, R2, !PT ;  /* 0x000000020b027209 */ /* 0x001fca0007810000 */
[C---:B------:R-:W-:Y:S01]  /*7d50*/  FFMA.FTZ R8, R2.reuse, R15, -8 ;  /* 0xc100000002087423 */ /* 0x040fe2000001000f */
[----:B-1----:R-:W-:Y:S01]  /*7d60*/  FMNMX.FTZ R0, R13, R0, !PT ;  /* 0x000000000d007209 */ /* 0x002fe20007810000 */
[----:B------:R-:W-:Y:S02]  /*7d70*/  FADD.FTZ R6, -R2, R7 ;  /* 0x0000000702067221 */ /* 0x000fe40000010100 */
        /* <DEDUP_REMOVED lines=8> */
[----:B------:R-:W-:-:S02]  /*7e00*/  IMAD.U32 R117, RZ, RZ, UR42 ;  /* 0x0000002aff757e24 */ /* 0x000fc4000f8e00ff */
[----:B------:R-:W-:Y:S01]  /*7e10*/  FMUL.FTZ R7, R6, UR42 ;  /* 0x0000002a06077c20 */ /* 0x000fe20008410000 */
[----:B------:R-:W-:-:S01]  /*7e20*/  FADD.FTZ R6, -R0, R9 ;  /* 0x0000000900067221 */ /* 0x000fc20000010100 */
        /* <DEDUP_REMOVED lines=33> */
[----:B------:R-:W-:Y:S01]  /*8040*/  FMUL.FTZ R6, R6, UR42 ;  /* 0x0000002a06067c20 */ /* 0x000fe20008410000 */
[----:B------:R-:W-:Y:S02]  /*8050*/  MUFU.EX2 R7, R7 ;  /* 0x0000000700077308 */ /* 0x000fe40000000800 */
[----:B------:R-:W-:-:S01]  /*8060*/  FFMA.FTZ R117, R122, UR42, -R8 ;  /* 0x0000002a7a757c23 */ /* 0x000fc20008010808 */
[--C-:B------:R-:W-:Y:S01]  /*8070*/  FFMA.FTZ R120, R123, UR42, -R8.reuse ;  /* 0x0000002a7b787c23 */ /* 0x100fe20008010808 */
[----:B------:R-:W-:-:S01]  /*8080*/  FFMA.FTZ R121, R126, UR42, -R8 ;  /* 0x0000002a7e797c23 */ /* 0x000fc20008010808 */
[----:B------:R-:W-:Y:S01]  /*8090*/  FFMA.FTZ R122, R127, UR42, -R8 ;  /* 0x0000002a7f7a7c23 */ /* 0x000fe20008010808 */
[----:B------:R-:W-:-:S02]  /*80a0*/  WARPGROUP.DEPBAR.LE gsb0, 0x0 ;  /* 0x00008000000079c5 */ /* 0x000fc40000010000 */
[----:B------:R-:W0:Y:S01]  /*80b0*/  MUFU.EX2 R10, R10 ;  /* 0x0000000a000a7308 */ /* 0x000e220000000800 */
[----:B------:R-:W-:-:S01]  /*80c0*/  FFMA.FTZ R123, R130, UR42, -R8 ;  /* 0x0000002a827b7c23 */ /* 0x000fc20008010808 */
[----:B------:R-:W-:Y:S01]  /*80d0*/  WARPGROUP.ARRIVE ;  /* 0x00000000000079c5 */ /* 0x000fe20000000000 */
[----:B------:R-:W-:-:S01]  /*80e0*/  FFMA.FTZ R124, R131, UR42, -R8 ;  /* 0x0000002a837c7c23 */ /* 0x000fc20008010808 */
[--C-:B------:R-:W-:Y:S01]  /*80f0*/  FFMA.FTZ R125, R134, UR42, -R8.reuse ;  /* 0x0000002a867d7c23 */ /* 0x100fe20008010808 */
[----:B------:R-:W-:-:S01]  /*8100*/  FFMA.FTZ R126, R135, UR42, -R8 ;  /* 0x0000002a877e7c23 */ /* 0x000fc20008010808 */
[--C-:B------:R-:W-:Y:S01]  /*8110*/  FFMA.FTZ R106, R106, UR42, -R8.reuse ;  /* 0x0000002a6a6a7c23 */ /* 0x100fe20008010808 */
[----:B------:R-:W-:-:S01]  /*8120*/  FFMA.FTZ R107, R107, UR42, -R8 ;  /* 0x0000002a6b6b7c23 */ /* 0x000fc20008010808 */
        /* <DEDUP_REMOVED lines=17> */
[----:B------:R-:W-:Y:S01]  /*8240*/  UIADD3 UR6, UR10, 0x200, URZ ;  /* 0x000002000a067890 */ /* 0x000fe2000fffe03f */
[--C-:B------:R-:W-:Y:S01]  /*8250*/  FFMA.FTZ R102, R102, UR42, -R8.reuse ;  /* 0x0000002a66667c23 */ /* 0x100fe20008010808 */
[----:B------:R-:W-:-:S01]  /*8260*/  FFMA.FTZ R103, R103, UR42, -R8 ;  /* 0x0000002a67677c23 */ /* 0x000fc20008010808 */
[----:B------:R-:W-:Y:S01]  /*8270*/  UMOV UR7, 0xc0000010 ;  /* 0xc000001000077882 */ /* 0x000fe20000000000 */
        /* <DEDUP_REMOVED lines=21> */
[----:B------:R-:W-:-:S06]  /*83d0*/  FFMA.FTZ R71, R71, UR42, -R8 ;  /* 0x0000002a47477c23 */ /* 0x000fcc0008010808 */
        /* <DEDUP_REMOVED lines=118> */
[----:B------:R-:W-:-:S05]  /*8b40*/  IMAD.U32 R3, RZ, RZ, UR39 ;  /* 0x00000027ff037e24 */ /* 0x000fca000f8e00ff */
[----:B------:R-:W-:Y:S01]  /*8b50*/  @!P1 LEA R3, R3, UR45, 0x3 ;  /* 0x0000002d03039c11 */ /* 0x000fe2000f8e18ff */
[----:B------:R-:W2:Y:S01]  /*8b60*/  MUFU.EX2 R87, R87 ;  /* 0x0000005700577308 */ /* 0x000ea20000000800 */
[----:B-1----:R-:W-:-:S03]  /*8b70*/  FADD.FTZ R128, R86, R127 ;  /* 0x0000007f56807221 */ /* 0x002fc60000010000 */
[----:B------:R-:W-:-:S04]  /*8b80*/  @!P1 VIADD R3, R3, 0x13240 ;  /* 0x0001324003039836 */ /* 0x000fc80000000000 */
[----:B------:R-:W1:Y:S01]  /*8b90*/  MUFU.EX2 R56, R56 ;  /* 0x0000003800387308 */ /* 0x000e620000000800 */
[----:B0-----:R-:W-:-:S01]  /*8ba0*/  FADD.FTZ R127, R85, R4 ;  /* 0x00000004557f7221 */ /* 0x001fc20000010000 */
[----:B------:R-:W-:-:S04]  /*8bb0*/  @!P1 PRMT R3, RZ, 0x654, R3 ;  /* 0x00000654ff039816 */ /* 0x000fc80000000003 */
[----:B------:R0:W-:Y:S02]  /*8bc0*/  @!P1 SYNCS.ARRIVE.TRANS64.RED.A1T0 RZ, [R3+URZ], RZ ;  /* 0x000000ff03ff99a7 */ /* 0x0001e4000810043f */
[----:B------:R-:W3:Y:S01]  /*8bd0*/  MUFU.EX2 R58, R58 ;  /* 0x0000003a003a7308 */ /* 0x000ee20000000800 */
[----:B--2---:R-:W-:-:S07]  /*8be0*/  FADD.FTZ R129, R87, R128 ;  /* 0x0000008057817221 */ /* 0x004fce0000010000 */
[----:B------:R-:W2:Y:S01]  /*8bf0*/  MUFU.EX2 R57, R57 ;  /* 0x0000003900397308 */ /* 0x000ea20000000800 */
[----:B-1----:R-:W-:-:S07]  /*8c00*/  FADD.FTZ R4, R56, R127 ;  /* 0x0000007f38047221 */ /* 0x002fce0000010000 */
[----:B------:R-:W1:Y:S01]  /*8c10*/  MUFU.EX2 R59, R59 ;  /* 0x0000003b003b7308 */ /* 0x000e620000000800 */
[----:B---3--:R-:W-:-:S07]  /*8c20*/  FADD.FTZ R128, R58, R129 ;  /* 0x000000813a807221 */ /* 0x008fce0000010000 */
[----:B------:R-:W3:Y:S01]  /*8c30*/  MUFU.EX2 R60, R60 ;  /* 0x0000003c003c7308 */ /* 0x000ee20000000800 */
[----:B--2---:R-:W-:-:S07]  /*8c40*/  FADD.FTZ R127, R57, R4 ;  /* 0x00000004397f7221 */ /* 0x004fce0000010000 */
        /* <DEDUP_REMOVED lines=22> */
[----:B--2---:R-:W-:-:S03]  /*8db0*/  FADD.FTZ R4, R69, R4 ;  /* 0x0000000445047221 */ /* 0x004fc60000010000 */
[----:B0-----:R-:W-:Y:S01]  /*8dc0*/  FADD.FTZ R3, R71, R8 ;  /* 0x0000000847037221 */ /* 0x001fe20000010000 */
[----:B------:R-:W-:Y:S06]  /*8dd0*/  @!P0 BRA `(.L_x_1541) ;  /* 0x0000000000048947 */ /* 0x000fec0003800000 */
[----:B------:R-:W-:Y:S01]  /*8de0*/  BPT.TRAP 0x1 ;  /* 0x000000040000795c */ /* 0x000fe20000300000 */
.L_x_1541:
        /* <DEDUP_REMOVED lines=12> */
[----:B------:R-:W-:Y:S01]  /*8eb0*/  FMUL.FTZ R24, R24, R7 ;  /* 0x0000000718187220 */ /* 0x000fe20000410000 */
        /* <DEDUP_REMOVED lines=70> */
.L_x_1532:
[----:B------:R-:W-:Y:S06]  /*9320*/  BAR.ARV 0x8, 0x200 ;  /* 0x0208000000007b1d */ /* 0x000fec0000002000 */
[----:B------:R-:W-:Y:S05]  /*9330*/  @!P0 BRA `(.L_x_1543) ;  /* 0x0000000000048947 */ /* 0x000fea0003800000 */
[----:B------:R-:W-:Y:S01]  /*9340*/  BPT.TRAP 0x1 ;  /* 0x000000040000795c */ /* 0x000fe20000300000 */
.L_x_1543:
[----:B------:R-:W-:Y:S01]  /*9350*/  ULEA UR14, UR39, UR45, 0x3 ;  /* 0x0000002d270e7291 */ /* 0x000fe2000f8e183f */
[----:B------:R-:W-:-:S05]  /*9360*/  IMAD.U32 R5, RZ, RZ, UR37 ;  /* 0x00000025ff057e24 */ /* 0x000fca000f8e00ff */
[----:B------:R-:W-:-:S04]  /*9370*/  SHF.L.U32 R5, R5, 0x1f, RZ ;  /* 0x0000001f05057819 */ /* 0x000fc800000006ff */
[----:B------:R0:W1:Y:S01]  /*9380*/  SYNCS.PHASECHK.TRANS64.TRYWAIT P1, [UR14+0x13250], R5 ;  /* 0x01325005ff0075a7 */ /* 0x000062000802014e */
[----:B------:R-:W-:Y:S05]  /*9390*/  @!P0 BRA `(.L_x_1544) ;  /* 0x0000000000048947 */ /* 0x000fea0003800000 */
[----:B------:R-:W-:Y:S01]  /*93a0*/  BPT.TRAP 0x1 ;  /* 0x000000040000795c */ /* 0x000fe20000300000 */
.L_x_1544:
[----:B-1----:R-:W-:Y:S05]  /*93b0*/  @P1 BRA `(.L_x_1545) ;  /* 0x0000000000081947 */ /* 0x002fea0003800000 */
[----:B------:R-:W1:Y:S02]  /*93c0*/  SYNCS.PHASECHK.TRANS64.TRYWAIT P1, [UR14+0x13250], R5 ;  /* 0x01325005ff0075a7 */ /* 0x000e64000802014e */
[----:B-1----:R-:W-:Y:S05]  /*93d0*/  @!P1 BRA `(.L_x_1546) ;  /* 0x0000005800649947 */ /* 0x002fea0003800000 */
.L_x_1545:
        /* <DEDUP_REMOVED lines=88> */
.L_x_1547:
        /* <DEDUP_REMOVED lines=42> */
.L_x_1514:
[----:B------:R-:W0:Y:S01]  /*9c00*/  S2R R7, SR_CgaCtaId ;  /* 0x0000000000077919 */ /* 0x000e220000008800 */
[----:B------:R-:W-:Y:S01]  /*9c10*/  MOV R0, 0x400 ;  /* 0x0000040000007802 */ /* 0x000fe20000000f00 */
[----:B------:R-:W-:Y:S01]  /*9c20*/  BSSY B0, `(.L_x_1548) ;  /* 0x0000182000007945 */ /* 0x000fe20003800000 */
[----:B------:R-:W-:Y:S02]  /*9c30*/  BAR.SYNC.DEFER_BLOCKING 0x5, 0x200 ;  /* 0x0148000000007b1d */ /* 0x000fe40000010000 */
[----:B0-----:R-:W-:-:S05]  /*9c40*/  LEA R0, R7, R0, 0x18 ;  /* 0x0000000007007211 */ /* 0x001fca00078ec0ff */
[----:B------:R-:W0:Y:S02]  /*9c50*/  LDS R6, [R0+0x132d0] ;  /* 0x0132d00000067984 */ /* 0x000e240000000800 */
[----:B0-----:R-:W-:Y:S01]  /*9c60*/  R2UR UR4, R6 ;  /* 0x00000000060472ca */ /* 0x001fe200000e0000 */
[----:B------:R-:W-:Y:S06]  /*9c70*/  BAR.ARV 0x4, 0x200 ;  /* 0x0108000000007b1d */ /* 0x000fec0000002000 */
[----:B------:R-:W-:Y:S08]  /*9c80*/  @P0 BRA `(.L_x_1549) ;  /* 0x00000010000c0947 */ /* 0x000ff00003800000 */
[----:B------:R-:W0:Y:S01]  /*9c90*/  S2R R27, SR_TID.X ;  /* 0x00000000001b7919 */ /* 0x000e220000002100 */
[----:B------:R-:W-:Y:S01]  /*9ca0*/  ULDC.64 UR6, c[0x4][0x38] ;  /* 0x01000e0000067ab9 */ /* 0x000fe20000000a00 */
[----:B------:R-:W2:Y:S01]  /*9cb0*/  LDL R40, [R1] ;  /* 0x0000000001287983 */ /* 0x000ea20000100800 */
[----:B------:R-:W1:Y:S01]  /*9cc0*/  S2R R35, SR_SWINHI ;  /* 0x0000000000237919 */ /* 0x000e620000002f00 */
[----:B------:R-:W-:Y:S02]  /*9cd0*/  F2FP.BF16.F32.PACK_AB R47, R47, R2 ;  /* 0x000000022f2f723e */ /* 0x000fe400000010ff */
[----:B------:R-:W-:Y:S01]  /*9ce0*/  F2FP.BF16.F32.PACK_AB R9, R52, R9 ;  /* 0x000000093409723e */ /* 0x000fe200000010ff */
[----:B------:R-:W3:Y:S01]  /*9cf0*/  LDC R2, c[0x0][0xbe8] ;  /* 0x0002fa00ff027b82 */ /* 0x000ee20000000800 */
        /* <DEDUP_REMOVED lines=15> */
[----:B------:R-:W-:Y:S01]  /*9df0*/  USHF.R.S32.HI UR12, URZ, 0x1f, UR41 ;  /* 0x0000001f3f0c7899 */ /* 0x000fe20008011429 */
[----:B------:R-:W-:Y:S01]  /*9e00*/  LOP3.LUT R6, R6, 0xc, RZ, 0xc0, !PT ;  /* 0x0000000c06067812 */ /* 0x000fe200078ec0ff */
[----:B------:R-:W-:Y:S01]  /*9e10*/  ULDC.64 UR8, c[0x0][0xb90] ;  /* 0x0002e40000087ab9 */ /* 0x000fe20000000a00 */
[----:B------:R-:W-:Y:S01]  /*9e20*/  USHF.R.S32.HI UR13, URZ, 0x1f, UR40 ;  /* 0x0000001f3f0d7899 */ /* 0x000fe20008011428 */
[----:B------:R-:W-:Y:S01]  /*9e30*/  BAR.SYNC.DEFER_BLOCKING 0x1, 0x180 ;  /* 0x0046000000007b1d */ /* 0x000fe20000010000 */
[----:B------:R-:W-:-:S05]  /*9e40*/  IADD3 R6, P0, R6, UR6, RZ ;  /* 0x0000000606067c10 */ /* 0x000fca000ff1e0ff */
[----:B------:R-:W-:Y:S01]  /*9e50*/  IMAD.X R7, RZ, RZ, UR7, P0 ;  /* 0x00000007ff077e24 */ /* 0x000fe200080e06ff */
[----:B------:R-:W-:-:S04]  /*9e60*/  ULDC.64 UR10, c[0x0][0xb98] ;  /* 0x0002e600000a7ab9 */ /* 0x000fc80000000a00 */
[----:B------:R0:W4:Y:S01]  /*9e70*/  LDG.E.CONSTANT R26, desc[UR48][R6.64] ;  /* 0x00000030061a7981 */ /* 0x000122000c1e9900 */
[----:B---3--:R-:W-:Y:S01]  /*9e80*/  ISETP.NE.AND P2, PT, R2, 0x1, PT ;  /* 0x000000010200780c */ /* 0x008fe20003f45270 */
[----:B------:R-:W-:Y:S02]  /*9e90*/  UIMAD UR5, UR12, UR8, URZ ;  /* 0x000000080c0572a4 */ /* 0x000fe4000f8e023f */
[----:B------:R-:W-:Y:S02]  /*9ea0*/  UIMAD.WIDE.U32 UR6, UR41, UR8, URZ ;  /* 0x00000008290672a5 */ /* 0x000fe4000f8e003f */
[----:B------:R-:W-:Y:S02]  /*9eb0*/  UIMAD UR5, UR41, UR9, UR5 ;  /* 0x00000009290572a4 */ /* 0x000fe4000f8e0205 */
[----:B------:R-:W-:Y:S01]  /*9ec0*/  UIMAD UR8, UR13, UR10, URZ ;  /* 0x0000000a0d0872a4 */ /* 0x000fe2000f8e023f */
[----:B0-----:R-:W-:Y:S01]  /*9ed0*/  LOP3.LUT P0, R6, R27, 0x3, RZ, 0xc0, !PT ;  /* 0x000000031b067812 */ /* 0x001fe2000780c0ff */
[----:B------:R-:W-:-:S02]  /*9ee0*/  UIADD3 UR7, UR7, UR5, URZ ;  /* 0x0000000507077290 */ /* 0x000fc4000fffe03f */
[----:B------:R-:W-:Y:S01]  /*9ef0*/  UIMAD UR8, UR40, UR11, UR8 ;  /* 0x0000000b280872a4 */ /* 0x000fe2000f8e0208 */
[----:B------:R-:W-:Y:S01]  /*9f00*/  ISETP.EQ.OR P0, PT, R6, 0x3, !P0 ;  /* 0x000000030600780c */ /* 0x000fe20004702670 */
[----:B------:R-:W0:Y:S01]  /*9f10*/  @P2 LDC R42, c[0x0][0xbec] ;  /* 0x0002fb00ff2a2b82 */ /* 0x000e220000000800 */
[----:B------:R-:W-:Y:S02]  /*9f20*/  MOV R6, R0 ;  /* 0x0000000000067202 */ /* 0x000fe40000000f00 */
[----:B-1----:R-:W-:Y:S01]  /*9f30*/  MOV R7, R35 ;  /* 0x0000002300077202 */ /* 0x002fe20000000f00 */
[----:B------:R-:W-:Y:S01]  /*9f40*/  UIMAD.WIDE.U32 UR6, UR40, UR10, UR6 ;  /* 0x0000000a280672a5 */ /* 0x000fe2000f8e0006 */
[----:B------:R-:W-:Y:S01]  /*9f50*/  SEL R31, R9, R10, P0 ;  /* 0x0000000a091f7207 */ /* 0x000fe20000000000 */
[----:B------:R-:W-:Y:S01]  /*9f60*/  ULDC UR5, c[0x0][0xa88] ;  /* 0x0002a20000057ab9 */ /* 0x000fe20000000800 */
[----:B------:R-:W-:Y:S01]  /*9f70*/  SEL R36, R10, R9, P0 ;  /* 0x000000090a247207 */ /* 0x000fe20000000000 */
[----:B------:R-:W-:Y:S01]  /*9f80*/  IMAD R9, R22, 0x40, R19 ;  /* 0x0000004016097824 */ /* 0x000fe200078e0213 */
[----:B------:R-:W-:Y:S01]  /*9f90*/  SEL R27, R28, R29, P0 ;  /* 0x0000001d1c1b7207 */ /* 0x000fe20000000000 */
[----:B------:R-:W-:Y:S01]  /*9fa0*/  IMAD R43, R2, UR5, RZ ;  /* 0x00000005022b7c24 */ /* 0x000fe2000f8e02ff */
[----:B------:R-:W-:Y:S01]  /*9fb0*/  SEL R30, R29, R28, P0 ;  /* 0x0000001c1d1e7207 */ /* 0x000fe20000000000 */
[----:B------:R-:W-:Y:S01]  /*9fc0*/  ULDC.64 UR10, c[0x0][0xaf0] ;  /* 0x0002bc00000a7ab9 */ /* 0x000fe20000000a00 */
[----:B------:R-:W-:-:S02]  /*9fd0*/  SEL R37, R5, R8, P0 ;  /* 0x0000000805257207 */ /* 0x000fc40000000000 */
[----:B------:R-:W-:Y:S02]  /*9fe0*/  SEL R29, R21, R20, P0 ;  /* 0x00000014151d7207 */ /* 0x000fe40000000000 */
[----:B------:R-:W-:Y:S02]  /*9ff0*/  SEL R32, R20, R21, P0 ;  /* 0x0000001514207207 */ /* 0x000fe40000000000 */
[----:B------:R-:W-:Y:S02]  /*a000*/  SEL R21, R13, R12, P0 ;  /* 0x0000000c0d157207 */ /* 0x000fe40000000000 */
[----:B------:R-:W-:Y:S02]  /*a010*/  SEL R34, R12, R13, P0 ;  /* 0x0000000d0c227207 */ /* 0x000fe40000000000 */
[----:B------:R-:W-:Y:S02]  /*a020*/  SEL R33, R25, R24, P0 ;  /* 0x0000001819217207 */ /* 0x000fe40000000000 */
[----:B------:R-:W-:-:S02]  /*a030*/  SEL R24, R24, R25, P0 ;  /* 0x0000001918187207 */ /* 0x000fc40000000000 */
[----:B------:R-:W-:Y:S02]  /*a040*/  SEL R25, R15, R14, P0 ;  /* 0x0000000e0f197207 */ /* 0x000fe40000000000 */
[----:B------:R-:W-:Y:S02]  /*a050*/  SEL R38, R14, R15, P0 ;  /* 0x0000000f0e267207 */ /* 0x000fe40000000000 */
[----:B------:R-:W-:Y:S02]  /*a060*/  SEL R35, R46, R47, P0 ;  /* 0x0000002f2e237207 */ /* 0x000fe40000000000 */
[----:B------:R-:W-:Y:S01]  /*a070*/  SEL R46, R47, R46, P0 ;  /* 0x0000002e2f2e7207 */ /* 0x000fe20000000000 */
[----:B--2---:R-:W-:Y:S01]  /*a080*/  IMAD.WIDE R10, R40, 0x2, R6 ;  /* 0x00000002280a7825 */ /* 0x004fe200078e0206 */
[----:B------:R-:W-:-:S03]  /*a090*/  SEL R40, R8, R5, P0 ;  /* 0x0000000508287207 */ /* 0x000fc60000000000 */
[----:B------:R-:W-:Y:S01]  /*a0a0*/  IMAD.WIDE R6, R9, 0x2, R6 ;  /* 0x0000000209067825 */ /* 0x000fe200078e0206 */
[C---:B------:R-:W-:Y:S02]  /*a0b0*/  IADD3 R41, P4, R10.reuse, 0x20, RZ ;  /* 0x000000200a297810 */ /* 0x040fe40007f9e0ff */
[C---:B------:R-:W-:Y:S02]  /*a0c0*/  IADD3 R39, P1, R10.reuse, 0x60, RZ ;  /* 0x000000600a277810 */ /* 0x040fe40007f3e0ff */
[----:B------:R-:W-:Y:S01]  /*a0d0*/  LOP3.LUT R8, R41, 0x380, RZ, 0xc0, !PT ;  /* 0x0000038029087812 */ /* 0x000fe200078ec0ff */
[--C-:B------:R-:W-:Y:S01]  /*a0e0*/  IMAD.X R9, RZ, RZ, R11.reuse, P4 ;  /* 0x000000ffff097224 */ /* 0x100fe200020e060b */
        /* <DEDUP_REMOVED lines=8> */
[----:B------:R-:W-:Y:S01]  /*a170*/  IMAD.X R15, RZ, RZ, R11, P3 ;  /* 0x000000ffff0f7224 */ /* 0x000fe200018e060b */
[----:B------:R-:W-:Y:S01]  /*a180*/  LOP3.LUT R10, R5, R10, RZ, 0x3c, !PT ;  /* 0x0000000a050a7212 */ /* 0x000fe200078e3cff */
[----:B------:R-:W1:Y:S01]  /*a190*/  @P2 LDC R41, c[0x0][0xbf0] ;  /* 0x0002fc00ff292b82 */ /* 0x000e620000000800 */
[----:B------:R-:W-:-:S02]  /*a1a0*/  LOP3.LUT R5, R14, 0x380, RZ, 0xc0, !PT ;  /* 0x000003800e057812 */ /* 0x000fc400078ec0ff */
[----:B------:R-:W-:Y:S02]  /*a1b0*/  LOP3.LUT R12, R12, R39, RZ, 0x3c, !PT ;  /* 0x000000270c0c7212 */ /* 0x000fe400078e3cff */
[C---:B------:R-:W-:Y:S02]  /*a1c0*/  IADD3 R39, P4, R6.reuse, 0x1800, RZ ;  /* 0x0000180006277810 */ /* 0x040fe40007f9e0ff */
[----:B------:R-:W-:Y:S02]  /*a1d0*/  SHF.R.U64 R5, R5, 0x3, RZ ;  /* 0x0000000305057819 */ /* 0x000fe400000012ff */
[----:B------:R-:W-:Y:S02]  /*a1e0*/  LOP3.LUT R28, R39, 0x380, RZ, 0xc0, !PT ;  /* 0x00000380271c7812 */ /* 0x000fe400078ec0ff */
[----:B------:R-:W-:Y:S02]  /*a1f0*/  LOP3.LUT R14, R5, R14, RZ, 0x3c, !PT ;  /* 0x0000000e050e7212 */ /* 0x000fe400078e3cff */
[----:B------:R-:W-:-:S02]  /*a200*/  IADD3 R5, P3, R6, 0x3000, RZ ;  /* 0x0000300006057810 */ /* 0x000fc40007f7e0ff */
[----:B------:R-:W-:Y:S02]  /*a210*/  SHF.R.U64 R28, R28, 0x3, RZ ;  /* 0x000000031c1c7819 */ /* 0x000fe400000012ff */
[----:B------:R-:W-:Y:S02]  /*a220*/  LOP3.LUT R20, R5, 0x380, RZ, 0xc0, !PT ;  /* 0x0000038005147812 */ /* 0x000fe400078ec0ff */
[----:B------:R-:W-:Y:S01]  /*a230*/  LOP3.LUT R28, R28, R39, RZ, 0x3c, !PT ;  /* 0x000000271c1c7212 */ /* 0x000fe200078e3cff */
[----:B------:R-:W-:Y:S01]  /*a240*/  VIADD R39, R17, UR43 ;  /* 0x0000002b11277c36 */ /* 0x000fe20008000000 */
[----:B------:R-:W-:Y:S02]  /*a250*/  SHF.R.U64 R20, R20, 0x3, RZ ;  /* 0x0000000314147819 */ /* 0x000fe400000012ff */
[----:B------:R-:W-:Y:S01]  /*a260*/  MOV R49, R10 ;  /* 0x0000000a00317202 */ /* 0x000fe20000000f00 */
[----:B0-----:R-:W-:Y:S01]  /*a270*/  @P2 IMAD.HI.U32 R10, R39, R42, RZ ;  /* 0x0000002a270a2227 */ /* 0x001fe200078e00ff */
[----:B------:R-:W-:Y:S01]  /*a280*/  LOP3.LUT R20, R20, R5, RZ, 0x3c, !PT ;  /* 0x0000000514147212 */ /* 0x000fe200078e3cff */
[----:B----4-:R-:W-:Y:S01]  /*a290*/  SHFL.IDX PT, R27, R27, R26, 0x1c1f ;  /* 0x001c1f1a1b1b7589 */ /* 0x010fe200000e0000 */
[----:B------:R-:W-:Y:S01]  /*a2a0*/  MOV R45, R12 ;  /* 0x0000000c002d7202 */ /* 0x000fe20000000f00 */
[----:B------:R-:W-:Y:S01]  /*a2b0*/  IMAD.MOV.U32 R5, RZ, RZ, R39 ;  /* 0x000000ffff057224 */ /* 0x000fe200078e0027 */
[----:B-1----:R-:W-:Y:S01]  /*a2c0*/  @P2 SHF.R.U32.HI R5, RZ, R41, R10 ;  /* 0x00000029ff052219 */ /* 0x002fe2000001160a */
[----:B------:R-:W-:Y:S01]  /*a2d0*/  IMAD.U32 R12, RZ, RZ, UR8 ;  /* 0x00000008ff0c7e24 */ /* 0x000fe2000f8e00ff */
[----:B------:R-:W-:Y:S01]  /*a2e0*/  SHFL.IDX PT, R33, R33, R26, 0x1c1f ;  /* 0x001c1f1a21217589 */ /* 0x000fe200000e0000 */
[----:B------:R-:W-:Y:S01]  /*a2f0*/  MOV R47, R14 ;  /* 0x0000000e002f7202 */ /* 0x000fe20000000f00 */
[----:B------:R-:W-:Y:S01]  /*a300*/  VIADD R14, R157, UR43 ;  /* 0x0000002b9d0e7c36 */ /* 0x000fe20008000000 */
[--C-:B------:R-:W-:Y:S01]  /*a310*/  SHF.R.S32.HI R11, RZ, 0x1f, R5.reuse ;  /* 0x0000001fff0b7819 */ /* 0x100fe20000011405 */
[----:B------:R-:W-:Y:S01]  /*a320*/  IMAD.MOV R13, RZ, RZ, -R5 ;  /* 0x000000ffff0d7224 */ /* 0x000fe200078e0a05 */
[----:B------:R-:W-:Y:S01]  /*a330*/  IADD3 R10, P1, R5, UR6, RZ ;  /* 0x00000006050a7c10 */ /* 0x000fe2000ff3e0ff */
[----:B------:R-:W-:Y:S01]  /*a340*/  SHFL.IDX PT, R29, R29, R26, 0x1c1f ;  /* 0x001c1f1a1d1d7589 */ /* 0x000fe200000e0000 */
[----:B------:R-:W-:Y:S01]  /*a350*/  LOP3.LUT R5, R26, 0x2, RZ, 0x3c, !PT ;  /* 0x000000021a057812 */ /* 0x000fe200078e3cff */
[----:B------:R-:W-:Y:S01]  /*a360*/  IMAD R13, R2, R13, R39 ;  /* 0x0000000d020d7224 */ /* 0x000fe200078e0227 */
[----:B------:R-:W-:Y:S01]  /*a370*/  IADD3.X R11, R11, UR7, R12, P1, !PT ;  /* 0x000000070b0b7c10 */ /* 0x000fe20008ffe40c */
[----:B------:R-:W-:Y:S01]  /*a380*/  SHFL.IDX PT, R25, R25, R26, 0x1c1f ;  /* 0x001c1f1a19197589 */ /* 0x000fe200000e0000 */
[----:B------:R-:W-:Y:S01]  /*a390*/  ULDC.64 UR6, c[0x0][0xb88] ;  /* 0x0002e20000067ab9 */ /* 0x000fe20000000a00 */
[----:B------:R-:W-:Y:S01]  /*a3a0*/  LOP3.LUT P1, RZ, R23, 0x3, RZ, 0xc0, !PT ;  /* 0x0000000317ff7812 */ /* 0x000fe2000782c0ff */
[----:B------:R-:W-:Y:S01]  /*a3b0*/  ULDC.64 UR8, c[0x0][0xae8] ;  /* 0x0002ba0000087ab9 */ /* 0x000fe20000000a00 */
[----:B------:R-:W0:Y:S01]  /*a3c0*/  SHFL.IDX PT, R30, R30, R5, 0x1c1f ;  /* 0x001c1f051e1e7589 */ /* 0x000e2200000e0000 */
[----:B------:R-:W-:Y:S01]  /*a3d0*/  SHF.R.S32.HI R12, RZ, 0x1f, R13 ;  /* 0x0000001fff0c7819 */ /* 0x000fe2000001140d */
[----:B------:R-:W-:Y:S01]  /*a3e0*/  IMAD.WIDE.U32 R10, R13, UR6, R10 ;  /* 0x000000060d0a7c25 */ /* 0x000fe2000f8e000a */
[----:B------:R-:W-:Y:S01]  /*a3f0*/  ISETP.GE.OR P5, PT, R14, R43, P1 ;  /* 0x0000002b0e00720c */ /* 0x000fe20000fa6670 */
[----:B------:R-:W1:Y:S02]  /*a400*/  SHFL.IDX PT, R42, R24, R5, 0x1c1f ;  /* 0x001c1f05182a7589 */ /* 0x000e6400000e0000 */
[----:B------:R-:W-:-:S02]  /*a410*/  IMAD R12, R12, UR6, RZ ;  /* 0x000000060c0c7c24 */ /* 0x000fc4000f8e02ff */
[----:B------:R-:W2:Y:S02]  /*a420*/  SHFL.IDX PT, R32, R32, R5, 0x1c1f ;  /* 0x001c1f0520207589 */ /* 0x000ea400000e0000 */
[----:B------:R-:W-:Y:S01]  /*a430*/  IMAD R13, R13, UR7, R12 ;  /* 0x000000070d0d7c24 */ /* 0x000fe2000f8e020c */
[----:B------:R-:W-:Y:S01]  /*a440*/  ULDC.64 UR6, c[0x0][0xb50] ;  /* 0x0002d40000067ab9 */ /* 0x000fe20000000a00 */
[----:B------:R-:W3:Y:S01]  /*a450*/  SHFL.IDX PT, R44, R38, R5, 0x1c1f ;  /* 0x001c1f05262c7589 */ /* 0x000ee200000e0000 */
[----:B------:R-:W-:Y:S01]  /*a460*/  VIADD R12, R14, 0x8 ;  /* 0x000000080e0c7836 */ /* 0x000fe20000000000 */
[----:B------:R-:W-:Y:S01]  /*a470*/  LEA R50, P6, R10, UR6, 0x2 ;  /* 0x000000060a327c11 */ /* 0x000fe2000f8c10ff */
[----:B------:R-:W-:Y:S01]  /*a480*/  IMAD.IADD R11, R11, 0x1, R13 ;  /* 0x000000010b0b7824 */ /* 0x000fe200078e020d */
[----:B------:R-:W-:Y:S02]  /*a490*/  SHFL.IDX PT, R21, R21, R26, 0x1c1f ;  /* 0x001c1f1a15157589 */ /* 0x000fe400000e0000 */
[----:B------:R-:W-:-:S02]  /*a4a0*/  ISETP.GE.OR P1, PT, R12, R43, P1 ;  /* 0x0000002b0c00720c */ /* 0x000fc40000f26670 */
[----:B------:R-:W-:Y:S01]  /*a4b0*/  SHFL.IDX PT, R35, R35, R26, 0x1c1f ;  /* 0x001c1f1a23237589 */ /* 0x000fe200000e0000 */
[----:B------:R-:W-:-:S03]  /*a4c0*/  LEA.HI.X R51, R10, UR7, R11, 0x2, P6 ;  /* 0x000000070a337c11 */ /* 0x000fc6000b0f140b */
[----:B------:R-:W4:Y:S01]  /*a4d0*/  SHFL.IDX PT, R34, R34, R5, 0x1c1f ;  /* 0x001c1f0522227589 */ /* 0x000f2200000e0000 */
[----:B0-----:R-:W-:-:S03]  /*a4e0*/  SEL R10, R30, R27, P0 ;  /* 0x0000001b1e0a7207 */ /* 0x001fc60000000000 */
[----:B------:R-:W0:Y:S01]  /*a4f0*/  SHFL.IDX PT, R46, R46, R5, 0x1c1f ;  /* 0x001c1f052e2e7589 */ /* 0x000e2200000e0000 */
[----:B-1----:R-:W-:-:S03]  /*a500*/  SEL R11, R42, R33, P0 ;  /* 0x000000212a0b7207 */ /* 0x002fc60000000000 */
[----:B------:R-:W-:Y:S01]  /*a510*/  SHFL.IDX PT, R31, R31, R26, 0x1c1f ;  /* 0x001c1f1a1f1f7589 */ /* 0x000fe200000e0000 */
[----:B--2---:R-:W-:Y:S02]  /*a520*/  SEL R12, R29, R32, P0 ;  /* 0x000000201d0c7207 */ /* 0x004fe40000000000 */
[----:B------:R-:W-:Y:S01]  /*a530*/  SEL R14, R32, R29, P0 ;  /* 0x0000001d200e7207 */ /* 0x000fe20000000000 */
[----:B------:R1:W-:Y:S01]  /*a540*/  SHFL.IDX PT, R37, R37, R26, 0x1c1f ;  /* 0x001c1f1a25257589 */ /* 0x0003e200000e0000 */
[----:B---3--:R-:W-:Y:S01]  /*a550*/  SEL R13, R25, R44, P0 ;  /* 0x0000002c190d7207 */ /* 0x008fe20000000000 */
[----:B------:R-:W-:Y:S01]  /*a560*/  IMAD.X R29, RZ, RZ, R7, P4 ;  /* 0x000000ffff1d7224 */ /* 0x000fe200020e0607 */
[----:B------:R-:W-:Y:S01]  /*a570*/  SEL R15, R44, R25, P0 ;  /* 0x000000192c0f7207 */ /* 0x000fe20000000000 */
[----:B------:R-:W2:Y:S04]  /*a580*/  SHFL.IDX PT, R36, R36, R5, 0x1c1f ;  /* 0x001c1f0524247589 */ /* 0x000ea800000e0000 */
[----:B------:R3:W2:Y:S01]  /*a590*/  SHFL.IDX PT, R48, R40, R5, 0x1c1f ;  /* 0x001c1f0528307589 */ /* 0x0006a200000e0000 */
[----:B----4-:R-:W-:-:S03]  /*a5a0*/  SEL R24, R21, R34, P0 ;  /* 0x0000002215187207 */ /* 0x010fc60000000000 */
[----:B------:R-:W-:Y:S01]  /*a5b0*/  SHFL.IDX PT, R38, R50, RZ, 0x1c1f ;  /* 0x001c1fff32267589 */ /* 0x000fe200000e0000 */
[----:B-1----:R-:W-:Y:S01]  /*a5c0*/  SEL R26, R34, R21, P0 ;  /* 0x00000015221a7207 */ /* 0x002fe20000000000 */
[----:B------:R-:W-:Y:S01]  /*a5d0*/  IMAD.X R21, RZ, RZ, R7, P3 ;  /* 0x000000ffff157224 */ /* 0x000fe200018e0607 */
[----:B0-----:R-:W-:Y:S01]  /*a5e0*/  SEL R25, R35, R46, P0 ;  /* 0x0000002e23197207 */ /* 0x001fe20000000000 */
[----:B------:R-:W0:Y:S01]  /*a5f0*/  SHFL.IDX PT, R39, R51, RZ, 0x1c1f ;  /* 0x001c1fff33277589 */ /* 0x000e2200000e0000 */
[----:B---3--:R-:W-:Y:S02]  /*a600*/  MOV R5, R8 ;  /* 0x0000000800057202 */ /* 0x008fe40000000f00 */
[----:B------:R-:W-:Y:S01]  /*a610*/  SEL R8, R27, R30, P0 ;  /* 0x0000001e1b087207 */ /* 0x000fe20000000000 */
[----:B------:R-:W-:Y:S01]  /*a620*/  SHFL.IDX PT, R40, R50, 0x1, 0x1c1f ;  /* 0x003c1f0032287f89 */ /* 0x000fe200000e0000 */
[----:B------:R-:W-:Y:S02]  /*a630*/  SEL R9, R33, R42, P0 ;  /* 0x0000002a21097207 */ /* 0x000fe40000000000 */
[----:B------:R-:W-:Y:S01]  /*a640*/  SEL R27, R46, R35, P0 ;  /* 0x000000232e1b7207 */ /* 0x000fe20000000000 */
[----:B------:R-:W1:Y:S01]  /*a650*/  SHFL.IDX PT, R41, R51, 0x1, 0x1c1f ;  /* 0x003c1f0033297f89 */ /* 0x000e6200000e0000 */
[----:B--2---:R-:W-:-:S03]  /*a660*/  SEL R32, R31, R36, P0 ;  /* 0x000000241f207207 */ /* 0x004fc60000000000 */
[----:B------:R-:W-:Y:S01]  /*a670*/  STSM.16.M88.4 [R49], R8 ;  /* 0x0000000831007844 */ /* 0x000fe20000000200 */
[----:B------:R-:W-:Y:S02]  /*a680*/  SEL R34, R36, R31, P0 ;  /* 0x0000001f24227207 */ /* 0x000fe40000000000 */
[----:B------:R-:W-:Y:S01]  /*a690*/  SEL R33, R37, R48, P0 ;  /* 0x0000003025217207 */ /* 0x000fe20000000000 */
[----:B------:R-:W-:Y:S01]  /*a6a0*/  STSM.16.M88.4 [R5], R12 ;  /* 0x0000000c05007844 */ /* 0x000fe20000000200 */
[----:B------:R-:W-:Y:S02]  /*a6b0*/  SEL R35, R48, R37, P0 ;  /* 0x0000002530237207 */ /* 0x000fe40000000000 */
[----:B------:R-:W-:Y:S01]  /*a6c0*/  LOP3.LUT R37, R6, 0x380, RZ, 0xc0, !PT ;  /* 0x0000038006257812 */ /* 0x000fe200078ec0ff */
[----:B------:R2:W-:Y:S03]  /*a6d0*/  STSM.16.M88.4 [R47], R24 ;  /* 0x000000182f007844 */ /* 0x0005e60000000200 */
[----:B------:R-:W-:Y:S01]  /*a6e0*/  SHF.R.U64 R37, R37, 0x3, RZ ;  /* 0x0000000325257819 */ /* 0x000fe200000012ff */
[----:B------:R-:W-:Y:S03]  /*a6f0*/  STSM.16.M88.4 [R45], R32 ;  /* 0x000000202d007844 */ /* 0x000fe60000000200 */
[----:B------:R-:W-:Y:S01]  /*a700*/  LOP3.LUT R36, R37, R6, RZ, 0x3c, !PT ;  /* 0x0000000625247212 */ /* 0x000fe200078e3cff */
[----:B------:R-:W-:Y:S01]  /*a710*/  BAR.SYNC.DEFER_BLOCKING 0x1, 0x180 ;  /* 0x0046000000007b1d */ /* 0x000fe20000010000 */
[----:B------:R-:W-:-:S07]  /*a720*/  IMAD.MOV.U32 R37, RZ, RZ, R7 ;  /* 0x000000ffff257224 */ /* 0x000fce00078e0007 */
[----:B--2---:R-:W2:Y:S08]  /*a730*/  @P2 LDC R27, c[0x0][0xbec] ;  /* 0x0002fb00ff1b2b82 */ /* 0x004eb00000000800 */
[----:B------:R-:W3:Y:S01]  /*a740*/  @P2 LDC R24, c[0x0][0xbf0] ;  /* 0x0002fc00ff182b82 */ /* 0x000ee20000000800 */
[----:B0-----:R-:W-:Y:S04]  /*a750*/  @!P5 ST.E desc[UR48][R38.64], R4 ;  /* 0x000000042600d985 */ /* 0x001fe8000c101930 */
[----:B-1----:R0:W-:Y:S04]  /*a760*/  @!P1 ST.E desc[UR48][R40.64], R3 ;  /* 0x0000000328009985 */ /* 0x0021e8000c101930 */
[----:B------:R-:W4:Y:S04]  /*a770*/  LD.E.128 R8, desc[UR48][R36.64] ;  /* 0x0000003024087980 */ /* 0x000f28000c101d00 */
[----:B------:R-:W4:Y:S04]  /*a780*/  LD.E.128 R28, desc[UR48][R28.64] ;  /* 0x000000301c1c7980 */ /* 0x000f28000c101d00 */
[----:B------:R1:W4:Y:S01]  /*a790*/  LD.E.128 R12, desc[UR48][R20.64] ;  /* 0x00000030140c7980 */ /* 0x000322000c101d00 */
[----:B------:R-:W-:Y:S01]  /*a7a0*/  IADD3 R25, P0, R6, 0x4800, RZ ;  /* 0x0000480006197810 */ /* 0x000fe20007f1e0ff */
[----:B0-----:R-:W-:Y:S01]  /*a7b0*/  IMAD R3, R18, 0x30, R22 ;  /* 0x0000003012037824 */ /* 0x001fe200078e0216 */
[----:B------:R-:W-:-:S02]  /*a7c0*/  UIMAD UR5, UR12, UR8, URZ ;  /* 0x000000080c0572a4 */ /* 0x000fc4000f8e023f */
[----:B------:R-:W-:Y:S01]  /*a7d0*/  LOP3.LUT R5, R25, 0x380, RZ, 0xc0, !PT ;  /* 0x0000038019057812 */ /* 0x000fe200078ec0ff */
[----:B------:R-:W-:Y:S01]  /*a7e0*/  VIADD R26, R3, UR43 ;  /* 0x0000002b031a7c36 */ /* 0x000fe20008000000 */
[----:B------:R-:W-:Y:S01]  /*a7f0*/  UIMAD.WIDE.U32 UR6, UR41, UR8, URZ ;  /* 0x00000008290672a5 */ /* 0x000fe2000f8e003f */
[----:B------:R-:W-:Y:S01]  /*a800*/  IMAD.X R7, RZ, RZ, R7, P0 ;  /* 0x000000ffff077224 */ /* 0x000fe200000e0607 */
[----:B------:R-:W-:Y:S01]  /*a810*/  UIMAD UR5, UR41, UR9, UR5 ;  /* 0x00000009290572a4 */ /* 0x000fe2000f8e0205 */
[----:B------:R-:W-:Y:S01]  /*a820*/  SHF.R.U64 R4, R5, 0x3, RZ ;  /* 0x0000000305047819 */ /* 0x000fe200000012ff */
[----:B--2---:R-:W-:Y:S01]  /*a830*/  @P2 IMAD.HI.U32 R3, R26, R27, RZ ;  /* 0x0000001b1a032227 */ /* 0x004fe200078e00ff */
[----:B------:R-:W-:Y:S02]  /*a840*/  UIMAD UR8, UR13, UR10, URZ ;  /* 0x0000000a0d0872a4 */ /* 0x000fe4000f8e023f */
[----:B------:R-:W-:Y:S01]  /*a850*/  UIADD3 UR7, UR7, UR5, URZ ;  /* 0x0000000507077290 */ /* 0x000fe2000fffe03f */
[----:B------:R-:W-:Y:S01]  /*a860*/  LOP3.LUT R6, R4, R25, RZ, 0x3c, !PT ;  /* 0x0000001904067212 */ /* 0x000fe200078e3cff */
[--C-:B------:R-:W-:Y:S01]  /*a870*/  IMAD.MOV.U32 R25, RZ, RZ, R26.reuse ;  /* 0x000000ffff197224 */ /* 0x100fe200078e001a */
[----:B------:R-:W-:Y:S01]  /*a880*/  UIMAD UR5, UR40, UR11, UR8 ;  /* 0x0000000b280572a4 */ /* 0x000fe2000f8e0208 */
[----:B---3--:R-:W-:Y:S01]  /*a890*/  @P2 SHF.R.U32.HI R25, RZ, R24, R3 ;  /* 0x00000018ff192219 */ /* 0x008fe20000011603 */
[----:B------:R-:W-:Y:S01]  /*a8a0*/  UIMAD.WIDE.U32 UR40, UR40, UR10, UR6 ;  /* 0x0000000a282872a5 */ /* 0x000fe2000f8e0006 */
[----:B------:R-:W-:Y:S01]  /*a8b0*/  VIADD R34, R22, UR43 ;  /* 0x0000002b16227c36 */ /* 0x000fe20008000000 */
[----:B------:R-:W5:Y:S01]  /*a8c0*/  LD.E.128 R4, desc[UR48][R6.64] ;  /* 0x0000003006047980 */ /* 0x000f62000c101d00 */
[--C-:B------:R-:W-:Y:S01]  /*a8d0*/  SHF.R.S32.HI R24, RZ, 0x1f, R25.reuse ;  /* 0x0000001fff187819 */ /* 0x100fe20000011419 */
[----:B------:R-:W-:Y:S01]  /*a8e0*/  UIADD3 UR5, UR41, UR5, URZ ;  /* 0x0000000529057290 */ /* 0x000fe2000fffe03f */
[----:B------:R-:W-:Y:S01]  /*a8f0*/  IMAD.MOV R27, RZ, RZ, -R25 ;  /* 0x000000ffff1b7224 */ /* 0x000fe200078e0a19 */
[----:B------:R-:W-:Y:S01]  /*a900*/  ULDC.64 UR6, c[0x0][0xae0] ;  /* 0x0002b80000067ab9 */ /* 0x000fe20000000a00 */
[----:B-1----:R-:W-:Y:S01]  /*a910*/  IMAD.U32 R20, RZ, RZ, UR40 ;  /* 0x00000028ff147e24 */ /* 0x002fe2000f8e00ff */
[----:B------:R-:W-:Y:S01]  /*a920*/  @!PT LDS RZ, [RZ] ;  /* 0x00000000fffff984 */ /* 0x000fe20000000800 */
[----:B------:R-:W-:Y:S01]  /*a930*/  @!PT LDS RZ, [RZ] ;  /* 0x00000000fffff984 */ /* 0x000fe20000000800 */
[----:B------:R-:W-:Y:S01]  /*a940*/  @!PT LDS RZ, [RZ] ;  /* 0x00000000fffff984 */ /* 0x000fe20000000800 */
[----:B------:R-:W-:Y:S01]  /*a950*/  @!PT LDS RZ, [RZ] ;  /* 0x00000000fffff984 */ /* 0x000fe20000000800 */
[----:B------:R0:W-:Y:S06]  /*a960*/  MEMBAR.ALL.CTA ;  /* 0x0000000000007992 */ /* 0x0001ec0000008000 */
[----:B0-----:R-:W0:Y:S01]  /*a970*/  FENCE.VIEW.ASYNC.S ;  /* 0x00000000000073c6 */ /* 0x001e220000000000 */
[----:B------:R-:W-:Y:S01]  /*a980*/  IMAD.U32 R21, RZ, RZ, UR41 ;  /* 0x00000029ff157e24 */ /* 0x000fe2000f8e00ff */
[----:B------:R-:W-:Y:S01]  /*a990*/  SHF.R.S32.HI R52, RZ, 0x1f, R19 ;  /* 0x0000001fff347819 */ /* 0x000fe20000011413 */
[----:B------:R-:W-:-:S02]  /*a9a0*/  IMAD R21, R2, R27, R26 ;  /* 0x0000001b02157224 */ /* 0x000fc400078e021a */
[----:B------:R-:W-:Y:S01]  /*a9b0*/  IMAD.U32 R3, RZ, RZ, UR5 ;  /* 0x00000005ff037e24 */ /* 0x000fe2000f8e00ff */
[----:B------:R-:W-:Y:S01]  /*a9c0*/  ULDC UR5, c[0x0][0xac8] ;  /* 0x0002b20000057ab9 */ /* 0x000fe20000000800 */
[----:B------:R-:W-:Y:S02]  /*a9d0*/  IMAD R24, R24, UR6, RZ ;  /* 0x0000000618187c24 */ /* 0x000fe4000f8e02ff */
[----:B------:R-:W-:Y:S01]  /*a9e0*/  IMAD.MOV.U32 R2, RZ, RZ, R20 ;  /* 0x000000ffff027224 */ /* 0x000fe200078e0014 */
[----:B------:R-:W-:Y:S01]  /*a9f0*/  SHF.R.S32.HI R20, RZ, 0x1f, R21 ;  /* 0x0000001fff147819 */ /* 0x000fe20000011415 */
[C---:B------:R-:W-:Y:S02]  /*aa00*/  IMAD R27, R25.reuse, UR7, R24 ;  /* 0x00000007191b7c24 */ /* 0x040fe4000f8e0218 */
        /* <DEDUP_REMOVED lines=8> */
[----:B------:R-:W-:Y:S01]  /*aa90*/  LEA R26, P0, R2, UR6, 0x1 ;  /* 0x00000006021a7c11 */ /* 0x000fe2000f8008ff */
[----:B------:R-:W-:Y:S02]  /*aaa0*/  IMAD.IADD R3, R3, 0x1, R25 ;  /* 0x0000000103037824 */ /* 0x000fe400078e0219 */
[----:B------:R-:W-:Y:S02]  /*aab0*/  VIADD R0, R0, 0x13220 ;  /* 0x0001322000007836 */ /* 0x000fe40000000000 */
[----:B0-----:R-:W0:Y:S01]  /*aac0*/  SHFL.IDX PT, R24, R26, RZ, 0x181f ;  /* 0x00181fff1a187589 */ /* 0x001e2200000e0000 */
[----:B------:R-:W-:Y:S01]  /*aad0*/  LEA.HI.X R27, R2, UR7, R3, 0x1, P0 ;  /* 0x00000007021b7c11 */ /* 0x000fe200080f0c03 */
[----:B------:R-:W-:Y:S01]  /*aae0*/  VIADD R2, R34, 0x30 ;  /* 0x0000003022027836 */ /* 0x000fe20000000000 */
[----:B------:R-:W-:Y:S01]  /*aaf0*/  ISETP.GE.AND P0, PT, R19, UR5, PT ;  /* 0x0000000513007c0c */ /* 0x000fe2000bf06270 */
[----:B------:R-:W1:Y:S01]  /*ab00*/  SHFL.IDX PT, R38, R26, 0x1, 0x181f ;  /* 0x00381f001a267f89 */ /* 0x000e6200000e0000 */
[----:B------:R-:W-:-:S02]  /*ab10*/  PRMT R0, RZ, 0x654, R0 ;  /* 0x00000654ff007816 */ /* 0x000fc40000000000 */
[-C--:B------:R-:W-:Y:S01]  /*ab20*/  ISETP.GE.OR P1, PT, R34, R43.reuse, P0 ;  /* 0x0000002b2200720c */ /* 0x080fe20000726670 */
[----:B------:R-:W2:Y:S01]  /*ab30*/  SHFL.IDX PT, R42, R26, 0x2, 0x181f ;  /* 0x00581f001a2a7f89 */ /* 0x000ea200000e0000 */
[-C--:B------:R-:W-:Y:S01]  /*ab40*/  ISETP.GE.OR P2, PT, R2, R43.reuse, P0 ;  /* 0x0000002b0200720c */ /* 0x080fe20000746670 */
[----:B------:R3:W-:Y:S01]  /*ab50*/  SYNCS.ARRIVE.TRANS64.RED.A1T0 RZ, [R0+URZ], RZ ;  /* 0x000000ff00ff79a7 */ /* 0x0007e2000810043f */
[----:B------:R-:W-:Y:S01]  /*ab60*/  ISETP.GE.OR P3, PT, R20, R43, P0 ;  /* 0x0000002b1400720c */ /* 0x000fe20000766670 */
[----:B------:R-:W2:Y:S04]  /*ab70*/  SHFL.IDX PT, R32, R27, RZ, 0x181f ;  /* 0x00181fff1b207589 */ /* 0x000ea800000e0000 */
[----:B------:R-:W2:Y:S01]  /*ab80*/  SHFL.IDX PT, R36, R27, 0x1, 0x181f ;  /* 0x00381f001b247f89 */ /* 0x000ea200000e0000 */
[----:B---3--:R-:W-:-:S03]  /*ab90*/  VIADD R0, R34, 0x90 ;  /* 0x0000009022007836 */ /* 0x008fc60000000000 */
[----:B------:R-:W3:Y:S02]  /*aba0*/  SHFL.IDX PT, R40, R27, 0x2, 0x181f ;  /* 0x00581f001b287f89 */ /* 0x000ee400000e0000 */
[----:B------:R-:W-:Y:S02]  /*abb0*/  ISETP.GE.OR P0, PT, R0, R43, P0 ;  /* 0x0000002b0000720c */ /* 0x000fe40000706670 */
[----:B------:R-:W4:Y:S01]  /*abc0*/  SHFL.IDX PT, R26, R26, 0x3, 0x181f ;  /* 0x00781f001a1a7f89 */ /* 0x000f2200000e0000 */
[C---:B0-----:R-:W-:Y:S02]  /*abd0*/  @!P1 LEA R2, P4, R19.reuse, R24, 0x1 ;  /* 0x0000001813029211 */ /* 0x041fe400078808ff */
[C---:B-1----:R-:W-:Y:S02]  /*abe0*/  @!P2 LEA R20, P5, R19.reuse, R38, 0x1 ;  /* 0x000000261314a211 */ /* 0x042fe400078a08ff */
[C---:B--2---:R-:W-:Y:S02]  /*abf0*/  @!P3 LEA R24, P6, R19.reuse, R42, 0x1 ;  /* 0x0000002a1318b211 */ /* 0x044fe400078c08ff */
[----:B------:R-:W-:-:S02]  /*ac00*/  @!P1 LEA.HI.X R3, R19, R32, R52, 0x1, P4 ;  /* 0x0000002013039211 */ /* 0x000fc400020f0c34 */
[----:B------:R0:W2:Y:S01]  /*ac10*/  SHFL.IDX PT, R32, R27, 0x3, 0x181f ;  /* 0x00781f001b207f89 */ /* 0x0000a200000e0000 */
[C-C-:B------:R-:W-:Y:S02]  /*ac20*/  @!P2 LEA.HI.X R21, R19.reuse, R36, R52.reuse, 0x1, P5 ;  /* 0x000000241315a211 */ /* 0x140fe400028f0c34 */
[----:B---3--:R-:W-:Y:S01]  /*ac30*/  @!P3 LEA.HI.X R25, R19, R40, R52, 0x1, P6 ;  /* 0x000000281319b211 */ /* 0x008fe200030f0c34 */
[----:B----4-:R0:W-:Y:S04]  /*ac40*/  @!P1 ST.E.128 desc[UR48][R2.64], R8 ;  /* 0x0000000802009985 */ /* 0x0101e8000c101d30 */
[----:B------:R0:W-:Y:S04]  /*ac50*/  @!P2 ST.E.128 desc[UR48][R20.64], R28 ;  /* 0x0000001c1400a985 */ /* 0x0001e8000c101d30 */
[----:B------:R0:W-:Y:S01]  /*ac60*/  @!P3 ST.E.128 desc[UR48][R24.64], R12 ;  /* 0x0000000c1800b985 */ /* 0x0001e2000c101d30 */
[----:B--2---:R-:W-:Y:S05]  /*ac70*/  @P0 BRA `(.L_x_1550) ;  /* 0x0000000400f00947 */ /* 0x004fea0003800000 */
[----:B0-----:R-:W-:-:S04]  /*ac80*/  LEA R2, P0, R19, R26, 0x1 ;  /* 0x0000001a13027211 */ /* 0x001fc800078008ff */
[----:B------:R-:W-:-:S05]  /*ac90*/  LEA.HI.X R3, R19, R32, R52, 0x1, P0 ;  /* 0x0000002013037211 */ /* 0x000fca00000f0c34 */
[----:B-----5:R2:W-:Y:S01]  /*aca0*/  ST.E.128 desc[UR48][R2.64], R4 ;  /* 0x0000000402007985 */ /* 0x0205e2000c101d30 */
[----:B------:R-:W-:Y:S05]  /*acb0*/  BRA `(.L_x_1550) ;  /* 0x0000000400e07947 */ /* 0x000fea0003800000 */
.L_x_1549:
[----:B------:R-:W0:Y:S01]  /*acc0*/  LDC R11, c[0x0][0xbe8] ;  /* 0x0002fa00ff0b7b82 */ /* 0x000e220000000800 */
[----:B------:R-:W1:Y:S01]  /*acd0*/  S2R R0, SR_TID.X ;  /* 0x0000000000007919 */ /* 0x000e620000002100 */
[----:B------:R-:W-:Y:S01]  /*ace0*/  USHF.R.S32.HI UR8, URZ, 0x1f, UR41 ;  /* 0x0000001f3f087899 */ /* 0x000fe20008011429 */
[----:B------:R-:W-:Y:S01]  /*acf0*/  BSSY B1, `(.L_x_1551) ;  /* 0x0000031000017945 */ /* 0x000fe20003800000 */
[----:B------:R-:W-:Y:S01]  /*ad00*/  USHF.R.S32.HI UR9, URZ, 0x1f, UR40 ;  /* 0x0000001f3f097899 */ /* 0x000fe20008011428 */
[----:B------:R-:W-:Y:S01]  /*ad10*/  IMAD R6, R18, 0x30, R22 ;  /* 0x0000003012067824 */ /* 0x000fe200078e0216 */
[----:B0-----:R-:W-:Y:S01]  /*ad20*/  ISETP.NE.AND P1, PT, R11, 0x1, PT ;  /* 0x000000010b00780c */ /* 0x001fe20003f25270 */
[----:B-1----:R-:W-:-:S12]  /*ad30*/  VIADD R0, R0, 0xffffff80 ;  /* 0xffffff8000007836 */ /* 0x002fd80000000000 */
[----:B------:R-:W0:Y:S01]  /*ad40*/  @P1 LDC R9, c[0x0][0xbec] ;  /* 0x0002fb00ff091b82 */ /* 0x000e220000000800 */
[----:B------:R-:W-:-:S07]  /*ad50*/  ISETP.GE.AND P0, PT, R0, 0xc0, PT ;  /* 0x000000c00000780c */ /* 0x000fce0003f06270 */
[----:B------:R-:W1:Y:S06]  /*ad60*/  @P1 LDC R13, c[0x0][0xbf0] ;  /* 0x0002fc00ff0d1b82 */ /* 0x000e6c0000000800 */
[----:B------:R-:W-:Y:S05]  /*ad70*/  @P0 BRA `(.L_x_1552) ;  /* 0x0000000000a00947 */ /* 0x000fea0003800000 */
[----:B------:R-:W2:Y:S01]  /*ad80*/  S2R R0, SR_TID.X ;  /* 0x0000000000007919 */ /* 0x000ea20000002100 */
[----:B------:R-:W3:Y:S01]  /*ad90*/  LDC R3, c[0x0][0xbe8] ;  /* 0x0002fa00ff037b82 */ /* 0x000ee20000000800 */
[----:B------:R-:W-:Y:S01]  /*ada0*/  IMAD.U32 R4, RZ, RZ, UR43 ;  /* 0x0000002bff047e24 */ /* 0x000fe2000f8e00ff */
[----:B------:R-:W-:Y:S02]  /*adb0*/  ULDC UR5, c[0x0][0xa88] ;  /* 0x0002a20000057ab9 */ /* 0x000fe40000000800 */
[----:B---3--:R-:W-:Y:S02]  /*adc0*/  IMAD R5, R3, UR5, RZ ;  /* 0x0000000503057c24 */ /* 0x008fe4000f8e02ff */
[----:B--2---:R-:W-:-:S04]  /*add0*/  IADD3 R4, R4, -0x80, R0 ;  /* 0xffffff8004047810 */ /* 0x004fc80007ffe000 */
        /* <DEDUP_REMOVED lines=34> */
.L_x_1552:
[----:B------:R-:W-:Y:S05]  /*b000*/  BSYNC B1 ;  /* 0x0000000000017941 */ /* 0x000fea0003800000 */
.L_x_1551:
[----:B------:R-:W-:Y:S01]  /*b010*/  ULDC.64 UR10, c[0x0][0xae8] ;  /* 0x0002ba00000a7ab9 */ /* 0x000fe20000000a00 */
[----:B------:R-:W-:Y:S01]  /*b020*/  VIADD R6, R6, UR43 ;  /* 0x0000002b06067c36 */ /* 0x000fe20008000000 */
[----:B------:R-:W-:Y:S01]  /*b030*/  UIMAD UR5, UR8, UR10, URZ ;  /* 0x0000000a080572a4 */ /* 0x000fe2000f8e023f */
[----:B------:R-:W-:Y:S01]  /*b040*/  VIADD R30, R22, UR43 ;  /* 0x0000002b161e7c36 */ /* 0x000fe20008000000 */
[----:B------:R-:W-:Y:S01]  /*b050*/  UIMAD.WIDE.U32 UR6, UR41, UR10, URZ ;  /* 0x0000000a290672a5 */ /* 0x000fe2000f8e003f */
[----:B0-----:R-:W-:Y:S01]  /*b060*/  @P1 IMAD.HI.U32 R0, R6, R9, RZ ;  /* 0x0000000906001227 */ /* 0x001fe200078e00ff */
[----:B------:R-:W-:Y:S01]  /*b070*/  UIMAD UR5, UR41, UR11, UR5 ;  /* 0x0000000b290572a4 */ /* 0x000fe2000f8e0205 */
[----:B------:R-:W-:Y:S02]  /*b080*/  SHF.R.S32.HI R15, RZ, 0x1f, R19 ;  /* 0x0000001fff0f7819 */ /* 0x000fe40000011413 */
[----:B------:R-:W-:Y:S01]  /*b090*/  ULDC.64 UR10, c[0x0][0xaf0] ;  /* 0x0002bc00000a7ab9 */ /* 0x000fe20000000a00 */
[----:B------:R-:W-:Y:S01]  /*b0a0*/  UIADD3 UR7, UR7, UR5, URZ ;  /* 0x0000000507077290 */ /* 0x000fe2000fffe03f */
[----:B--2---:R-:W-:Y:S01]  /*b0b0*/  IMAD.MOV.U32 R5, RZ, RZ, R6 ;  /* 0x000000ffff057224 */ /* 0x004fe200078e0006 */
[----:B------:R-:W-:Y:S01]  /*b0c0*/  UIMAD UR5, UR9, UR10, URZ ;  /* 0x0000000a090572a4 */ /* 0x000fe2000f8e023f */
[----:B-1----:R-:W-:-:S03]  /*b0d0*/  @P1 SHF.R.U32.HI R5, RZ, R13, R0 ;  /* 0x0000000dff051219 */ /* 0x002fc60000011600 */
[----:B------:R-:W-:Y:S01]  /*b0e0*/  UIMAD UR5, UR40, UR11, UR5 ;  /* 0x0000000b280572a4 */ /* 0x000fe2000f8e0205 */
[--C-:B------:R-:W-:Y:S01]  /*b0f0*/  SHF.R.S32.HI R0, RZ, 0x1f, R5.reuse ;  /* 0x0000001fff007819 */ /* 0x100fe20000011405 */
[----:B------:R-:W-:Y:S01]  /*b100*/  UIMAD.WIDE.U32 UR40, UR40, UR10, UR6 ;  /* 0x0000000a282872a5 */ /* 0x000fe2000f8e0006 */
[----:B------:R-:W-:Y:S02]  /*b110*/  IMAD.MOV R7, RZ, RZ, -R5 ;  /* 0x000000ffff077224 */ /* 0x000fe400078e0a05 */
[----:B------:R-:W-:Y:S01]  /*b120*/  ULDC.64 UR6, c[0x0][0xae0] ;  /* 0x0002b80000067ab9 */ /* 0x000fe20000000a00 */
[----:B------:R-:W-:Y:S01]  /*b130*/  UIADD3 UR5, UR41, UR5, URZ ;  /* 0x0000000529057290 */ /* 0x000fe2000fffe03f */
[----:B------:R-:W-:Y:S02]  /*b140*/  IMAD R7, R11, R7, R6 ;  /* 0x000000070b077224 */ /* 0x000fe400078e0206 */
[----:B------:R-:W-:Y:S02]  /*b150*/  IMAD R0, R0, UR6, RZ ;  /* 0x0000000600007c24 */ /* 0x000fe4000f8e02ff */
[----:B------:R-:W-:-:S02]  /*b160*/  IMAD.U32 R3, RZ, RZ, UR41 ;  /* 0x00000029ff037e24 */ /* 0x000fc4000f8e00ff */
[----:B------:R-:W-:Y:S02]  /*b170*/  IMAD.U32 R2, RZ, RZ, UR40 ;  /* 0x00000028ff027e24 */ /* 0x000fe4000f8e00ff */
[----:B------:R-:W-:Y:S01]  /*b180*/  IMAD.U32 R3, RZ, RZ, UR5 ;  /* 0x00000005ff037e24 */ /* 0x000fe2000f8e00ff */
[----:B------:R-:W-:Y:S01]  /*b190*/  ULDC UR5, c[0x0][0xac8] ;  /* 0x0002b20000057ab9 */ /* 0x000fe20000000800 */
[C---:B------:R-:W-:Y:S01]  /*b1a0*/  IMAD R9, R5.reuse, UR7, R0 ;  /* 0x0000000705097c24 */ /* 0x040fe2000f8e0200 */
[----:B------:R-:W-:Y:S01]  /*b1b0*/  SHF.R.S32.HI R0, RZ, 0x1f, R7 ;  /* 0x0000001fff007819 */ /* 0x000fe20000011407 */
        /* <DEDUP_REMOVED lines=24> */
[----:B------:R1:W4:Y:S04]  /*b340*/  SHFL.IDX PT, R28, R4, 0x3, 0x181f ;  /* 0x00781f00041c7f89 */ /* 0x00032800000e0000 */
        /* <DEDUP_REMOVED lines=15> */
.L_x_1550:
[----:B------:R-:W-:Y:S05]  /*b440*/  BSYNC B0 ;  /* 0x0000000000007941 */ /* 0x000fea0003800000 */
.L_x_1548:
[----:B------:R-:W-:Y:S02]  /*b450*/  ULDC UR5, c[0x0][0xc38] ;  /* 0x00030e0000057ab9 */ /* 0x000fe40000000800 */
[----:B------:R-:W-:-:S06]  /*b460*/  UISETP.GE.AND UP0, UPT, UR4, UR5, UPT ;  /* 0x000000050400728c */ /* 0x000fcc000bf06270 */
[----:B------:R-:W-:-:S13]  /*b470*/  PLOP3.LUT P0, PT, PT, PT, UP0, 0x80, 0x0 ;  /* 0x000000000000781c */ /* 0x000fda0003f0f008 */
[----:B------:R-:W-:Y:S05]  /*b480*/  @!P0 BRA `(.L_x_1553) ;  /* 0xffffff5800348947 */ /* 0x000fea000383ffff */
[----:B------:R-:W-:Y:S05]  /*b490*/  EXIT ;  /* 0x000000000000794d */ /* 0x000fea0003800000 */
.L_x_1510:
        /* <DEDUP_REMOVED lines=15> */
[----:B------:R-:W0:Y:S01]  /*b590*/  S2R R11, SR_TID.X ;  /* 0x00000000000b7919 */ /* 0x000e220000002100 */
[----:B------:R-:W1:Y:S01]  /*b5a0*/  S2UR UR5, SR_CgaCtaId ;  /* 0x00000000000579c3 */ /* 0x000e620000008800 */
[----:B------:R-:W-:Y:S01]  /*b5b0*/  UMOV UR4, 0x400 ;  /* 0x0000040000047882 */ /* 0x000fe20000000000 */
[----:B------:R-:W-:Y:S01]  /*b5c0*/  IMAD.U32 R27, RZ, RZ, UR6 ;  /* 0x00000006ff1b7e24 */ /* 0x000fe2000f8e00ff */
[----:B------:R-:W-:Y:S01]  /*b5d0*/  ULOP3.LUT UR39, UR38, 0x1, URZ, 0xfc, !UPT ;  /* 0x0000000126277892 */ /* 0x000fe2000f8efc3f */
[----:B------:R-:W-:Y:S01]  /*b5e0*/  IMAD.MOV.U32 R19, RZ, RZ, 0x1 ;  /* 0x00000001ff137424 */ /* 0x000fe200078e00ff */
[----:B------:R-:W-:Y:S01]  /*b5f0*/  ULOP3.LUT UR44, UR38, 0x2, URZ, 0xfc, !UPT ;  /* 0x00000002262c7892 */ /* 0x000fe2000f8efc3f */
[----:B------:R-:W-:Y:S01]  /*b600*/  IMAD.MOV.U32 R18, RZ, RZ, RZ ;  /* 0x000000ffff127224 */ /* 0x000fe200078e00ff */
[----:B------:R-:W-:Y:S01]  /*b610*/  ULDC UR42, c[0x0][0xc] ;  /* 0x00000300002a7ab9 */ /* 0x000fe20000000800 */
[----:B------:R-:W-:Y:S01]  /*b620*/  IMAD.MOV.U32 R29, RZ, RZ, RZ ;  /* 0x000000ffff1d7224 */ /* 0x000fe200078e00ff */
[----:B------:R-:W-:Y:S01]  /*b630*/  ULDC.64 UR46, c[0x0][0x198] ;  /* 0x00006600002e7ab9 */ /* 0x000fe20000000a00 */
[----:B-1----:R-:W-:-:S06]  /*b640*/  ULEA UR4, UR5, UR4, 0x18 ;  /* 0x0000000405047291 */ /* 0x002fcc000f8ec03f */
[----:B------:R-:W-:Y:S01]  /*b650*/  IMAD.U32 R16, RZ, RZ, UR4 ;  /* 0x00000004ff107e24 */ /* 0x000fe2000f8e00ff */
[C---:B0-----:R-:W-:Y:S01]  /*b660*/  LOP3.LUT R10, R11.reuse, 0x7f, RZ, 0xc0, !PT ;  /* 0x0000007f0b0a7812 */ /* 0x041fe200078ec0ff */
[C---:B------:R-:W-:Y:S01]  /*b670*/  IMAD.SHL.U32 R26, R11.reuse, 0x40, RZ ;  /* 0x000000400b1a7824 */ /* 0x040fe200078e00ff */
[----:B------:R-:W-:Y:S01]  /*b680*/  SHF.R.U32.HI R4, RZ, 0x1, R11 ;  /* 0x00000001ff047819 */ /* 0x000fe2000001160b */
[C---:B------:R-:W-:Y:S02]  /*b690*/  IMAD.SHL.U32 R2, R11.reuse, 0x10, RZ ;  /* 0x000000100b027824 */ /* 0x040fe400078e00ff */
[C---:B------:R-:W-:Y:S01]  /*b6a0*/  IMAD.SHL.U32 R8, R11.reuse, 0x2, RZ ;  /* 0x000000020b087824 */ /* 0x040fe200078e00ff */
[----:B------:R-:W-:Y:S01]  /*b6b0*/  LOP3.LUT R3, R26, 0x180, RZ, 0xc0, !PT ;  /* 0x000001801a037812 */ /* 0x000fe200078ec0ff */
[----:B------:R-:W-:Y:S01]  /*b6c0*/  IMAD.SHL.U32 R6, R10, 0x10, RZ ;  /* 0x000000100a067824 */ /* 0x000fe200078e00ff */
[----:B------:R-:W-:Y:S01]  /*b6d0*/  LOP3.LUT R5, R2, 0x1b0, RZ, 0xc0, !PT ;  /* 0x000001b002057812 */ /* 0x000fe200078ec0ff */
[----:B------:R-:W-:Y:S01]  /*b6e0*/  IMAD.SHL.U32 R0, R11, 0x20, RZ ;  /* 0x000000200b007824 */ /* 0x000fe200078e00ff */
[----:B------:R-:W-:Y:S01]  /*b6f0*/  LOP3.LUT R3, R3, 0x30, R4, 0xf8, !PT ;  /* 0x0000003003037812 */ /* 0x000fe200078ef804 */
[----:B------:R-:W-:Y:S01]  /*b700*/  IMAD.SHL.U32 R4, R11, 0x8, RZ ;  /* 0x000000080b047824 */ /* 0x000fe200078e00ff */
[----:B------:R-:W-:-:S02]  /*b710*/  LOP3.LUT R8, R5, 0x30, R8, 0x78, !PT ;  /* 0x0000003005087812 */ /* 0x000fc400078e7808 */
[----:B------:R-:W-:Y:S01]  /*b720*/  LOP3.LUT R7, R6, 0x600, RZ, 0xc0, !PT ;  /* 0x0000060006077812 */ /* 0x000fe200078ec0ff */
[----:B------:R-:W-:Y:S01]  /*b730*/  IMAD.SHL.U32 R6, R11, 0x4, RZ ;  /* 0x000000040b067824 */ /* 0x000fe200078e00ff */
[----:B------:R-:W-:Y:S02]  /*b740*/  LOP3.LUT R5, R0, 0x80, RZ, 0xc0, !PT ;  /* 0x0000008000057812 */ /* 0x000fe400078ec0ff */
[----:B------:R-:W-:Y:S02]  /*b750*/  LOP3.LUT R9, R7, 0x60, R0, 0xf8, !PT ;  /* 0x0000006007097812 */ /* 0x000fe400078ef800 */
[----:B------:R-:W-:Y:S02]  /*b760*/  LOP3.LUT R5, R5, 0x10, R11, 0xf8, !PT ;  /* 0x0000001005057812 */ /* 0x000fe400078ef80b */
[----:B------:R-:W-:Y:S02]  /*b770*/  LOP3.LUT R7, R7, 0x40, R2, 0xf8, !PT ;  /* 0x0000004007077812 */ /* 0x000fe400078ef802 */
[----:B------:R-:W-:-:S02]  /*b780*/  LOP3.LUT R3, R3, 0x30, R4, 0x78, !PT ;  /* 0x0000003003037812 */ /* 0x000fc400078e7804 */
[----:B------:R-:W-:Y:S02]  /*b790*/  LOP3.LUT R5, R5, 0x10, R6, 0x78, !PT ;  /* 0x0000001005057812 */ /* 0x000fe400078e7806 */
[----:B------:R-:W-:Y:S02]  /*b7a0*/  LOP3.LUT R7, R7, R8, RZ, 0xfc, !PT ;  /* 0x0000000807077212 */ /* 0x000fe400078efcff */
[----:B------:R-:W-:Y:S02]  /*b7b0*/  LOP3.LUT R26, R3, 0x640, R26, 0xf8, !PT ;  /* 0x00000640031a7812 */ /* 0x000fe400078ef81a */
[----:B------:R-:W-:Y:S01]  /*b7c0*/  LOP3.LUT R6, R9, 0x100, R0, 0xf8, !PT ;  /* 0x0000010009067812 */ /* 0x000fe200078ef800 */
[----:B------:R-:W-:Y:S01]  /*b7d0*/  IMAD.IADD R28, R16, 0x1, R7 ;  /* 0x00000001101c7824 */ /* 0x000fe200078e0207 */
[----:B------:R-:W-:Y:S02]  /*b7e0*/  SHF.R.U32.HI R3, RZ, 0x2, R10 ;  /* 0x00000002ff037819 */ /* 0x000fe4000001160a */
[----:B------:R-:W-:-:S02]  /*b7f0*/  LOP3.LUT R25, R6, R5, RZ, 0xfc, !PT ;  /* 0x0000000506197212 */ /* 0x000fc400078efcff */
[----:B------:R-:W-:-:S07]  /*b800*/  LOP3.LUT R0, R3, 0x60, R0, 0xf8, !PT ;  /* 0x0000006003007812 */ /* 0x000fce00078ef800 */
.L_x_1613:
        /* <DEDUP_REMOVED lines=22> */
.L_x_1555:
[----:B------:R-:W-:Y:S01]  /*b970*/  ULDC UR9, c[0x0][0xc54] ;  /* 0x0003150000097ab9 */ /* 0x000fe20000000800 */
[----:B------:R-:W-:Y:S01]  /*b980*/  UMOV UR5, UR8 ;  /* 0x0000000800057c82 */ /* 0x000fe20008000000 */
[----:B------:R-:W-:-:S11]  /*b990*/  UISETP.NE.AND UP0, UPT, UR9, 0x1, UPT ;  /* 0x000000010900788c */ /* 0x000fd6000bf05270 */
[----:B------:R-:W-:Y:S02]  /*b9a0*/  @UP0 ULDC.64 UR10, c[0x0][0xc58] ;  /* 0x00031600000a0ab9 */ /* 0x000fe40000000a00 */
[----:B------:R-:W-:-:S04]  /*b9b0*/  UIMAD.WIDE.U32 UR6, UR8, UR10, URZ ;  /* 0x0000000a080672a5 */ /* 0x000fc8000f8e003f */
[----:B------:R-:W-:-:S04]  /*b9c0*/  @UP0 USHF.R.U32.HI UR5, URZ, UR11, UR7 ;  /* 0x0000000b3f050299 */ /* 0x000fc80008011607 */
[----:B------:R-:W-:-:S12]  /*b9d0*/  UIMAD UR6, UR5, UR9, URZ ;  /* 0x00000009050672a4 */ /* 0x000fd8000f8e023f */
.L_x_1556:
[----:B------:R-:W-:Y:S01]  /*b9e0*/  ULOP3.LUT UR41, URZ, UR5, URZ, 0x33, !UPT ;  /* 0x000000053f297292 */ /* 0x000fe2000f8e333f */
[----:B------:R-:W-:Y:S01]  /*b9f0*/  BSSY B7, `(.L_x_1557) ;  /* 0x00002bf000077945 */ /* 0x000fe20003800000 */
[----:B------:R-:W-:Y:S01]  /*ba00*/  ULDC UR7, c[0x0][0x448] ;  /* 0x0001120000077ab9 */ /* 0x000fe20000000800 */
[----:B------:R-:W-:Y:S01]  /*ba10*/  ULDC UR5, c[0x0][0xc3c] ;  /* 0x00030f0000057ab9 */ /* 0x000fe20000000800 */
[----:B------:R-:W-:Y:S02]  /*ba20*/  UISETP.NE.AND UP1, UPT, UR7, 0x1, UPT ;  /* 0x000000010700788c */ /* 0x000fe4000bf25270 */
[----:B------:R-:W-:Y:S01]  /*ba30*/  UIADD3 UR41, UR41, UR5, URZ ;  /* 0x0000000529297290 */ /* 0x000fe2000fffe03f */
[----:B------:R-:W-:Y:S01]  /*ba40*/  ULDC.64 UR10, c[0x0][0x418] ;  /* 0x00010600000a7ab9 */ /* 0x000fe20000000a00 */
[----:B------:R-:W-:Y:S02]  /*ba50*/  UIADD3 UR5, UR8, -UR6, URZ ;  /* 0x8000000608057290 */ /* 0x000fe4000fffe03f */
[----:B------:R-:W-:-:S02]  /*ba60*/  UISETP.NE.U32.AND UP0, UPT, UR10, URZ, UPT ;  /* 0x0000003f0a00728c */ /* 0x000fc4000bf05070 */
[----:B------:R-:W-:Y:S02]  /*ba70*/  UIMAD UR8, UR41, 0xc0, URZ ;  /* 0x000000c0290878a4 */ /* 0x000fe4000f8e023f */
[----:B------:R-:W-:Y:S01]  /*ba80*/  UISETP.NE.AND.EX UP0, UPT, UR11, URZ, UPT, UP0 ;  /* 0x0000003f0b00728c */ /* 0x000fe2000bf05300 */
[----:B------:R-:W-:Y:S01]  /*ba90*/  ULDC UR7, c[0x0][0x288] ;  /* 0x0000a20000077ab9 */ /* 0x000fe20000000800 */
[----:B------:R-:W-:Y:S01]  /*baa0*/  UIADD3 UR8, UR8, 0xbf, URZ ;  /* 0x000000bf08087890 */ /* 0x000fe2000fffe03f */
[----:B------:R-:W-:Y:S01]  /*bab0*/  ULDC UR6, c[0x0][0x424] ;  /* 0x0001090000067ab9 */ /* 0x000fe20000000800 */
[----:B------:R-:W-:Y:S02]  /*bac0*/  UIADD3 UR13, -UR7, 0xa0, URZ ;  /* 0x000000a0070d7890 */ /* 0x000fe4000fffe13f */
[----:B------:R-:W-:Y:S01]  /*bad0*/  USEL UR9, UR6, 0x1, UP0 ;  /* 0x0000000106097887 */ /* 0x000fe20008000000 */
[----:B------:R-:W-:Y:S01]  /*bae0*/  @UP1 ULDC UR7, c[0x0][0x44c] ;  /* 0x0001130000071ab9 */ /* 0x000fe20000000800 */
[----:B------:R-:W-:Y:S01]  /*baf0*/  ULDC UR12, c[0x0][0x2f0] ;  /* 0x0000bc00000c7ab9 */ /* 0x000fe20000000800 */
[----:B------:R-:W-:Y:S01]  /*bb00*/  UIMAD.WIDE.U32 UR6, UR8, UR7, URZ ;  /* 0x00000007080672a5 */ /* 0x000fe2000f8e003f */
[----:B------:R-:W-:Y:S01]  /*bb10*/  @UP1 ULDC UR14, c[0x0][0x450] ;  /* 0x00011400000e1ab9 */ /* 0x000fe20000000800 */
[----:B------:R-:W-:-:S02]  /*bb20*/  UIMAD UR13, UR9, UR12, UR13 ;  /* 0x0000000c090d72a4 */ /* 0x000fc4000f8e020d */
[----:B------:R-:W-:Y:S02]  /*bb30*/  @UP1 USHF.R.U32.HI UR8, URZ, UR14, UR7 ;  /* 0x0000000e3f081299 */ /* 0x000fe40008011607 */
[----:B------:R-:W-:Y:S02]  /*bb40*/  UIMAD UR6, UR9, UR12, 0x9f ;  /* 0x0000009f090674a4 */ /* 0x000fe4000f8e020c */
[----:B------:R-:W-:Y:S02]  /*bb50*/  UIADD3 UR8, UR13, UR8, URZ ;  /* 0x000000080d087290 */ /* 0x000fe4000fffe03f */
[----:B------:R-:W-:Y:S02]  /*bb60*/  UIMAD.WIDE UR6, UR6, 0x66666667, URZ ;  /* 0x66666667060678a5 */ /* 0x000fe4000f8e023f */
[----:B------:R-:W-:Y:S02]  /*bb70*/  UIMAD.WIDE UR8, UR8, 0x66666667, URZ ;  /* 0x66666667080878a5 */ /* 0x000fe4000f8e023f */
[----:B------:R-:W-:-:S02]  /*bb80*/  USHF.R.U32.HI UR12, URZ, 0x1f, UR7 ;  /* 0x0000001f3f0c7899 */ /* 0x000fc40008011607 */
[----:B------:R-:W-:Y:S01]  /*bb90*/  USHF.R.U32.HI UR6, URZ, 0x1f, UR9 ;  /* 0x0000001f3f067899 */ /* 0x000fe20008011609 */
[----:B------:R-:W-:Y:S01]  /*bba0*/  ULDC UR11, c[0x0][0xc48] ;  /* 0x00031200000b7ab9 */ /* 0x000fe20000000800 */
[----:B------:R-:W-:Y:S02]  /*bbb0*/  ULEA.HI.SX32 UR12, UR7, UR12, 0x1a ;  /* 0x0000000c070c7291 */ /* 0x000fe4000f8fd23f */
[----:B------:R-:W-:Y:S02]  /*bbc0*/  ULEA.HI.SX32 UR6, UR9, UR6, 0x1a ;  /* 0x0000000609067291 */ /* 0x000fe4000f8fd23f */
[----:B------:R-:W-:Y:S02]  /*bbd0*/  UISETP.NE.AND UP0, UPT, UR11, 0x1, UPT ;  /* 0x000000010b00788c */ /* 0x000fe4000bf05270 */
[----:B------:R-:W-:Y:S01]  /*bbe0*/  UISETP.LT.AND UP1, UPT, UR12, UR6, UPT ;  /* 0x000000060c00728c */ /* 0x000fe2000bf21270 */
[----:B------:R-:W-:-:S03]  /*bbf0*/  ULDC UR10, c[0x0][0xc54] ;  /* 0x00031500000a7ab9 */ /* 0x000fc60000000800 */
[----:B------:R-:W-:Y:S02]  /*bc00*/  USEL UR40, UR12, UR6, UP1 ;  /* 0x000000060c287287 */ /* 0x000fe40008800000 */
[----:B------:R-:W-:-:S03]  /*bc10*/  UIMAD UR10, UR4, UR10, UR5 ;  /* 0x0000000a040a72a4 */ /* 0x000fc6000f8e0205 */
[----:B------:R-:W-:Y:S01]  /*bc20*/  @UP0 ULDC UR4, c[0x0][0xc4c] ;  /* 0x0003130000040ab9 */ /* 0x000fe20000000800 */
[----:B------:R-:W-:Y:S01]  /*bc30*/  ISETP.LT.AND P0, PT, RZ, UR40, PT ;  /* 0x00000028ff007c0c */ /* 0x000fe2000bf01270 */
[----:B------:R-:W-:Y:S01]  /*bc40*/  UIMAD.WIDE.U32 UR4, UR10, UR4, URZ ;  /* 0x000000040a0472a5 */ /* 0x000fe2000f8e003f */
[----:B------:R-:W-:Y:S01]  /*bc50*/  @UP0 ULDC UR7, c[0x0][0xc50] ;  /* 0x0003140000070ab9 */ /* 0x000fe20000000800 */
[----:B------:R-:W-:Y:S02]  /*bc60*/  UMOV UR43, UR10 ;  /* 0x0000000a002b7c82 */ /* 0x000fe40008000000 */
[----:B------:R-:W-:-:S04]  /*bc70*/  @UP0 USHF.R.U32.HI UR43, URZ, UR7, UR5 ;  /* 0x000000073f2b0299 */ /* 0x000fc80008011605 */
[----:B------:R-:W-:-:S04]  /*bc80*/  UIADD3 UR36, -UR43, URZ, URZ ;  /* 0x0000003f2b247290 */ /* 0x000fc8000fffe13f */
[----:B------:R-:W-:Y:S01]  /*bc90*/  UIMAD UR36, UR11, UR36, UR10 ;  /* 0x000000240b2472a4 */ /* 0x000fe2000f8e020a */
[----:B------:R-:W-:Y:S11]  /*bca0*/  @P0 BRA `(.L_x_1558) ;  /* 0x0000000000440947 */ /* 0x000ff60003800000 */
        /* <DEDUP_REMOVED lines=17> */
.L_x_1558:
        /* <DEDUP_REMOVED lines=20> */
.L_x_1561:
[----:B------:R-:W-:Y:S05]  /*bf00*/  BSYNC B6 ;  /* 0x0000000000067941 */ /* 0x000fea0003800000 */
.L_x_1560:
        /* <DEDUP_REMOVED lines=22> */
.L_x_1563:
[----:B------:R-:W-:Y:S05]  /*c070*/  BSYNC B6 ;  /* 0x0000000000067941 */ /* 0x000fea0003800000 */
.L_x_1562:
        /* <DEDUP_REMOVED lines=20> */
.L_x_1565:
[----:B------:R-:W-:Y:S05]  /*c1c0*/  BSYNC B6 ;  /* 0x0000000000067941 */ /* 0x000fea0003800000 */
.L_x_1564:
        /* <DEDUP_REMOVED lines=19> */
.L_x_1567:
[----:B------:R-:W-:Y:S05]  /*c300*/  BSYNC B6 ;  /* 0x0000000000067941 */ /* 0x000fea0003800000 */
.L_x_1566:
        /* <DEDUP_REMOVED lines=23> */
.L_x_1632:
        /* <DEDUP_REMOVED lines=10> */
.L_x_1635:
        /* <DEDUP_REMOVED lines=21> */
.L_x_1571:
[----:B-1----:R-:W1:Y:S01]  /*c670*/  S2R R2, SR_TID.X ;  /* 0x0000000000027919 */ /* 0x002e620000002100 */
[----:B------:R-:W-:Y:S01]  /*c680*/  IMAD R5, R18, 0x8, R16 ;  /* 0x0000000812057824 */ /* 0x000fe200078e0210 */
[----:B-1----:R-:W-:Y:S02]  /*c690*/  LOP3.LUT R3, R2, 0x7f, RZ, 0xc0, !PT ;  /* 0x0000007f02037812 */ /* 0x002fe400078ec0ff */
[----:B------:R-:W-:Y:S02]  /*c6a0*/  SHF.L.U32 R2, R19, 0x1f, RZ ;  /* 0x0000001f13027819 */ /* 0x000fe400000006ff */
[----:B------:R-:W-:Y:S02]  /*c6b0*/  ISETP.NE.AND P0, PT, R3, RZ, PT ;  /* 0x000000ff0300720c */ /* 0x000fe40003f05270 */
[----:B------:R-:W1:Y:S02]  /*c6c0*/  SYNCS.PHASECHK.TRANS64.TRYWAIT P1, [R5+URZ+0x13280], R2 ;  /* 0x01328002050075a7 */ /* 0x000e64000802017f */
[----:B-1----:R-:W-:Y:S09]  /*c6d0*/  @!P1 BRA `(.L_x_1572) ;  /* 0x0000002400fc9947 */ /* 0x002ff20003800000 */
.L_x_1636:
        /* <DEDUP_REMOVED lines=8> */
.L_x_1573:
        /* <DEDUP_REMOVED lines=16> */
.L_x_1637:
        /* <DEDUP_REMOVED lines=8> */
.L_x_1575:
        /* <DEDUP_REMOVED lines=17> */
.L_x_1569:
        /* <DEDUP_REMOVED lines=29> */
.L_x_1577:
[----:B------:R-:W-:Y:S05]  /*cbc0*/  BSYNC B6 ;  /* 0x0000000000067941 */ /* 0x000fea0003800000 */
.L_x_1576:
[----:B------:R-:W3:Y:S01]  /*cbd0*/  LDC R9, c[0x0][0x448] ;  /* 0x00011200ff097b82 */ /* 0x000ee20000000800 */
[----:B0-----:R-:W0:Y:S01]  /*cbe0*/  S2R R20, SR_TID.X ;  /* 0x0000000000147919 */ /* 0x001e220000002100 */
[----:B------:R-:W-:Y:S01]  /*cbf0*/  IMAD.U32 R6, RZ, RZ, UR41 ;  /* 0x00000029ff067e24 */ /* 0x000fe2000f8e00ff */
[----:B------:R-:W-:Y:S01]  /*cc00*/  ULDC.64 UR8, c[0x0][0x2e0] ;  /* 0x0000b80000087ab9 */ /* 0x000fe20000000a00 */
[----:B------:R-:W-:Y:S01]  /*cc10*/  UMOV UR4, UR50 ;  /* 0x0000003200047c82 */ /* 0x000fe20008000000 */
[----:B------:R-:W-:Y:S01]  /*cc20*/  UIMAD UR6, UR45, UR8, URZ ;  /* 0x000000082d0672a4 */ /* 0x000fe2000f8e023f */
[----:B------:R-:W-:Y:S02]  /*cc30*/  UMOV UR5, UR37 ;  /* 0x0000002500057c82 */ /* 0x000fe40008000000 */
[----:B------:R-:W-:Y:S02]  /*cc40*/  UIMAD.WIDE.U32 UR4, UR43, UR8, UR4 ;  /* 0x000000082b0472a5 */ /* 0x000fe4000f8e0004 */
[----:B------:R-:W-:-:S03]  /*cc50*/  UIMAD UR6, UR43, UR9, UR6 ;  /* 0x000000092b0672a4 */ /* 0x000fc6000f8e0206 */
[----:B------:R-:W-:Y:S01]  /*cc60*/  ULDC.64 UR8, c[0x0][0x2d0] ;  /* 0x0000b40000087ab9 */ /* 0x000fe20000000a00 */
[----:B------:R-:W-:Y:S01]  /*cc70*/  UIADD3 UR6, UR5, UR6, URZ ;  /* 0x0000000605067290 */ /* 0x000fe2000fffe03f */
[----:B------:R-:W-:-:S04]  /*cc80*/  IMAD.U32 R4, RZ, RZ, UR4 ;  /* 0x00000004ff047e24 */ /* 0x000fc8000f8e00ff */
[----:B-12---:R-:W-:Y:S01]  /*cc90*/  IMAD.MOV.U32 R2, RZ, RZ, R4 ;  /* 0x000000ffff027224 */ /* 0x006fe200078e0004 */
[----:B---3--:R-:W-:Y:S02]  /*cca0*/  ISETP.NE.AND P1, PT, R9, 0x1, PT ;  /* 0x000000010900780c */ /* 0x008fe40003f25270 */
[C---:B0-----:R-:W-:Y:S01]  /*ccb0*/  LOP3.LUT R21, R20.reuse, 0x7f, RZ, 0xc0, !PT ;  /* 0x0000007f14157812 */ /* 0x041fe200078ec0ff */
[----:B------:R-:W-:-:S10]  /*ccc0*/  IMAD.SHL.U32 R20, R20, 0x20, RZ ;  /* 0x0000002014147824 */ /* 0x000fd400078e00ff */
[----:B------:R-:W0:Y:S01]  /*ccd0*/  @P1 LDC R3, c[0x0][0x44c] ;  /* 0x00011300ff031b82 */ /* 0x000e220000000800 */
[----:B------:R-:W-:-:S04]  /*cce0*/  SHF.R.U32.HI R21, RZ, 0x2, R21 ;  /* 0x00000002ff157819 */ /* 0x000fc80000011615 */
[----:B------:R-:W-:-:S03]  /*ccf0*/  LOP3.LUT R20, R21, 0x60, R20, 0xf8, !PT ;  /* 0x0000006015147812 */ /* 0x000fc600078ef814 */
[----:B------:R-:W1:Y:S02]  /*cd00*/  @P1 LDC R5, c[0x0][0x450] ;  /* 0x00011400ff051b82 */ /* 0x000e640000000800 */
[----:B------:R-:W-:Y:S02]  /*cd10*/  IMAD R6, R6, 0xc0, R20 ;  /* 0x000000c006067824 */ /* 0x000fe400078e0214 */
[----:B------:R-:W2:Y:S02]  /*cd20*/  S2R R20, SR_TID.X ;  /* 0x0000000000147919 */ /* 0x000ea40000002100 */
[----:B------:R-:W-:Y:S02]  /*cd30*/  IMAD.MOV.U32 R7, RZ, RZ, R6 ;  /* 0x000000ffff077224 */ /* 0x000fe400078e0006 */
[----:B------:R-:W3:Y:S01]  /*cd40*/  @P1 LDC R8, c[0x0][0x450] ;  /* 0x00011400ff081b82 */ /* 0x000ee20000000800 */
[----:B0-----:R-:W-:-:S04]  /*cd50*/  @P1 IMAD.HI.U32 R0, R6, R3, RZ ;  /* 0x0000000306001227 */ /* 0x001fc800078e00ff */
[----:B------:R-:W-:Y:S01]  /*cd60*/  IMAD.U32 R3, RZ, RZ, UR6 ;  /* 0x00000006ff037e24 */ /* 0x000fe2000f8e00ff */
[----:B------:R-:W-:Y:S01]  /*cd70*/  ULDC.64 UR6, c[0x0][0x280] ;  /* 0x0000a00000067ab9 */ /* 0x000fe20000000a00 */
[----:B-1----:R-:W-:Y:S01]  /*cd80*/  @P1 SHF.R.U32.HI R7, RZ, R5, R0 ;  /* 0x00000005ff071219 */ /* 0x002fe20000011600 */
[----:B------:R-:W-:Y:S01]  /*cd90*/  IMAD.U32 R5, RZ, RZ, UR5 ;  /* 0x00000005ff057e24 */ /* 0x000fe2000f8e00ff */
[----:B------:R-:W-:Y:S02]  /*cda0*/  ULDC.64 UR4, c[0x0][0x2c8] ;  /* 0x0000b20000047ab9 */ /* 0x000fe40000000a00 */
[----:B------:R-:W-:Y:S01]  /*cdb0*/  SHF.R.S32.HI R0, RZ, 0x1f, R7 ;  /* 0x0000001fff007819 */ /* 0x000fe20000011407 */
[----:B------:R-:W-:-:S04]  /*cdc0*/  IMAD.WIDE.U32 R4, R7, UR8, R2 ;  /* 0x0000000807047c25 */ /* 0x000fc8000f8e0002 */
[----:B------:R-:W-:Y:S02]  /*cdd0*/  IMAD R0, R0, UR8, RZ ;  /* 0x0000000800007c24 */ /* 0x000fe4000f8e02ff */
[C---:B--2---:R-:W-:Y:S01]  /*cde0*/  IMAD.SHL.U32 R10, R20.reuse, 0x10, RZ ;  /* 0x00000010140a7824 */ /* 0x044fe200078e00ff */
[----:B------:R-:W-:Y:S01]  /*cdf0*/  LOP3.LUT R20, R20, 0x7f, RZ, 0xc0, !PT ;  /* 0x0000007f14147812 */ /* 0x000fe200078ec0ff */
[----:B------:R-:W-:Y:S02]  /*ce00*/  IMAD R11, R7, UR9, R0 ;  /* 0x00000009070b7c24 */ /* 0x000fe4000f8e0200 */
[----:B------:R-:W-:Y:S01]  /*ce10*/  IMAD.MOV R0, RZ, RZ, -R7 ;  /* 0x000000ffff007224 */ /* 0x000fe200078e0a07 */
[----:B------:R-:W-:Y:S01]  /*ce20*/  LOP3.LUT R10, R10, 0x30, RZ, 0xc0, !PT ;  /* 0x000000300a0a7812 */ /* 0x000fe200078ec0ff */
[----:B------:R-:W-:Y:S01]  /*ce30*/  IMAD.IADD R5, R5, 0x1, R11 ;  /* 0x0000000105057824 */ /* 0x000fe200078e020b */
[----:B------:R-:W-:Y:S01]  /*ce40*/  SHF.R.U32.HI R20, RZ, 0x2, R20 ;  /* 0x00000002ff147819 */ /* 0x000fe20000011614 */
[----:B------:R-:W-:-:S02]  /*ce50*/  IMAD R7, R9, R0, R6 ;  /* 0x0000000009077224 */ /* 0x000fc400078e0206 */
[----:B------:R-:W-:Y:S02]  /*ce60*/  VIADD R6, R6, 0x80 ;  /* 0x0000008006067836 */ /* 0x000fe40000000000 */
[----:B------:R-:W-:Y:S01]  /*ce70*/  IMAD.WIDE.U32 R4, R7, UR4, R4 ;  /* 0x0000000407047c25 */ /* 0x000fe2000f8e0004 */
[----:B------:R-:W-:-:S05]  /*ce80*/  SHF.R.S32.HI R0, RZ, 0x1f, R7 ;  /* 0x0000001fff007819 */ /* 0x000fca0000011407 */
[----:B------:R-:W-:-:S04]  /*ce90*/  IMAD R0, R0, UR4, RZ ;  /* 0x0000000400007c24 */ /* 0x000fc8000f8e02ff */
[----:B------:R-:W-:Y:S01]  /*cea0*/  IMAD R7, R7, UR5, R0 ;  /* 0x0000000507077c24 */ /* 0x000fe2000f8e0200 */
[----:B------:R-:W-:-:S04]  /*ceb0*/  IADD3 R0, P0, R4, UR6, RZ ;  /* 0x0000000604007c10 */ /* 0x000fc8000ff1e0ff */
[----:B------:R-:W-:Y:S01]  /*cec0*/  IADD3.X R4, R5, UR7, R7, P0, !PT ;  /* 0x0000000705047c10 */ /* 0x000fe200087fe407 */
[----:B------:R-:W-:Y:S01]  /*ced0*/  IMAD.MOV.U32 R5, RZ, RZ, R6 ;  /* 0x000000ffff057224 */ /* 0x000fe200078e0006 */
[----:B------:R-:W0:Y:S02]  /*cee0*/  @P1 LDC R7, c[0x0][0x44c] ;  /* 0x00011300ff071b82 */ /* 0x000e240000000800 */
[----:B0-----:R-:W-:-:S05]  /*cef0*/  @P1 IMAD.HI.U32 R7, R6, R7, RZ ;  /* 0x0000000706071227 */ /* 0x001fca00078e00ff */
[----:B---3--:R-:W-:-:S04]  /*cf00*/  @P1 SHF.R.U32.HI R5, RZ, R8, R7 ;  /* 0x00000008ff051219 */ /* 0x008fc80000011607 */
        /* <DEDUP_REMOVED lines=18> */
[----:B------:R-:W-:Y:S01]  /*d030*/  IMAD.U32 R7, RZ, RZ, UR41 ;  /* 0x00000029ff077e24 */ /* 0x000fe2000f8e00ff */
[----:B------:R-:W-:Y:S02]  /*d040*/  ULDC UR4, c[0x0][0x288] ;  /* 0x0000a20000047ab9 */ /* 0x000fe40000000800 */
[----:B------:R-:W1:Y:S01]  /*d050*/  SHFL.IDX PT, R2, R4, RZ, 0x1c1f ;  /* 0x001c1fff04027589 */ /* 0x000e6200000e0000 */
[----:B------:R-:W-:Y:S02]  /*d060*/  IMAD R6, R9, UR4, RZ ;  /* 0x0000000409067c24 */ /* 0x000fe4000f8e02ff */
[----:B------:R-:W-:-:S04]  /*d070*/  IMAD R7, R7, 0xc0, R20 ;  /* 0x000000c007077824 */ /* 0x000fc800078e0214 */
[C---:B------:R-:W-:Y:S01]  /*d080*/  VIADD R9, R7.reuse, 0x20 ;  /* 0x0000002007097836 */ /* 0x040fe20000000000 */
[C---:B------:R-:W-:Y:S01]  /*d090*/  ISETP.GE.AND P1, PT, R7.reuse, R6, PT ;  /* 0x000000060700720c */ /* 0x040fe20003f26270 */
[----:B------:R-:W-:-:S12]  /*d0a0*/  VIADD R11, R7, 0x80 ;  /* 0x00000080070b7836 */ /* 0x000fd80000000000 */
        /* <DEDUP_REMOVED lines=13> */
[----:B------:R-:W-:-:S03]  /*d180*/  ISETP.GE.AND P1, PT, R9, R6, PT ;  /* 0x000000060900720c */ /* 0x000fc60003f26270 */
[----:B------:R-:W-:Y:S04]  /*d190*/  SHFL.IDX PT, R9, R0, 0x3, 0x1c1f ;  /* 0x007c1f0000097f89 */ /* 0x000fe800000e0000 */
[----:B------:R-:W-:Y:S04]  /*d1a0*/  SHFL.IDX PT, R0, R8, RZ, 0x1c1f ;  /* 0x001c1fff08007589 */ /* 0x000fe800000e0000 */
[----:B-1----:R-:W1:Y:S04]  /*d1b0*/  SHFL.IDX PT, R2, R4, 0x2, 0x1c1f ;  /* 0x005c1f0004027f89 */ /* 0x002e6800000e0000 */
[----:B------:R-:W2:Y:S01]  /*d1c0*/  SHFL.IDX PT, R4, R4, 0x3, 0x1c1f ;  /* 0x007c1f0004047f89 */ /* 0x000ea200000e0000 */
        /* <DEDUP_REMOVED lines=16> */
.L_x_1650:
        /* <DEDUP_REMOVED lines=10> */
.L_x_1579:
        /* <DEDUP_REMOVED lines=16> */
.L_x_1651:
[----:B------:R-:W-:Y:S05]  /*d470*/  BSYNC B0 ;  /* 0x0000000000007941 */ /* 0x000fea0003800000 */
.L_x_1580:
[----:B------:R-:W-:-:S06]  /*d480*/  UISETP.GE.AND UP0, UPT, UR40, 0x2, UPT ;  /* 0x000000022800788c */ /* 0x000fcc000bf06270 */
[----:B------:R-:W-:-:S13]  /*d490*/  PLOP3.LUT P0, PT, PT, PT, UP0, 0x80, 0x0 ;  /* 0x000000000000781c */ /* 0x000fda0003f0f008 */
[----:B------:R-:W-:Y:S05]  /*d4a0*/  @!P0 BRA `(.L_x_1582) ;  /* 0x0000000800e48947 */ /* 0x000fea0003800000 */
[----:B------:R-:W-:Y:S01]  /*d4b0*/  UIADD3 UR4, UR40, -0x2, URZ ;  /* 0xfffffffe28047890 */ /* 0x000fe2000fffe03f */
[----:B------:R-:W-:Y:S02]  /*d4c0*/  IMAD.MOV.U32 R6, RZ, RZ, R19 ;  /* 0x000000ffff067224 */ /* 0x000fe400078e0013 */
[----:B------:R-:W-:-:S03]  /*d4d0*/  IMAD.MOV.U32 R7, RZ, RZ, R18 ;  /* 0x000000ffff077224 */ /* 0x000fc600078e0012 */
[----:B------:R-:W-:-:S07]  /*d4e0*/  IMAD.U32 R0, RZ, RZ, UR4 ;  /* 0x00000004ff007e24 */ /* 0x000fce000f8e00ff */
.L_x_1602:
        /* <DEDUP_REMOVED lines=31> */
.L_x_1585:
        /* <DEDUP_REMOVED lines=8> */
.L_x_1652:
[----:B------:R-:W-:Y:S05]  /*d760*/  BSYNC B1 ;  /* 0x0000000000017941 */ /* 0x000fea0003800000 */
.L_x_1586:
        /* <DEDUP_REMOVED lines=9> */
.L_x_1589:
[----:B------:R-:W-:Y:S05]  /*d800*/  BSYNC B1 ;  /* 0x0000000000017941 */ /* 0x000fea0003800000 */
.L_x_1588:
        /* <DEDUP_REMOVED lines=11> */
.L_x_1590:
        /* <DEDUP_REMOVED lines=13> */
.L_x_1653:
[----:B------:R-:W-:Y:S05]  /*d990*/  BSYNC B1 ;  /* 0x0000000000017941 */ /* 0x000fea0003800000 */
.L_x_1591:
        /* <DEDUP_REMOVED lines=11> */
.L_x_1594:
[----:B------:R-:W-:Y:S05]  /*da50*/  BSYNC B1 ;  /* 0x0000000000017941 */ /* 0x000fea0003800000 */
.L_x_1593:
        /* <DEDUP_REMOVED lines=8> */
.L_x_1595:
        /* <DEDUP_REMOVED lines=10> */
.L_x_1584:
[----:B------:R-:W-:Y:S05]  /*db80*/  BSYNC B0 ;  /* 0x0000000000007941 */ /* 0x000fea0003800000 */
.L_x_1583:
[----:B------:R-:W-:-:S06]  /*db90*/  UISETP.NE.AND UP0, UPT, UR39, 0x3, UPT ;  /* 0x000000032700788c */ /* 0x000fcc000bf05270 */
[----:B------:R-:W-:-:S13]  /*dba0*/  PLOP3.LUT P0, PT, PT, PT, UP0, 0x80, 0x0 ;  /* 0x000000000000781c */ /* 0x000fda0003f0f008 */
[----:B------:R-:W-:Y:S05]  /*dbb0*/  @!P0 BRA `(.L_x_1596) ;  /* 0x0000000000048947 */ /* 0x000fea0003800000 */
[----:B------:R-:W-:Y:S01]  /*dbc0*/  BPT.TRAP 0x1 ;  /* 0x000000040000795c */ /* 0x000fe20000300000 */
.L_x_1596:
        /* <DEDUP_REMOVED lines=8> */
.L_x_1654:
[----:B------:R-:W-:Y:S05]  /*dc50*/  BSYNC B0 ;  /* 0x0000000000007941 */ /* 0x000fea0003800000 */
.L_x_1597:
[----:B------:R-:W-:Y:S05]  /*dc60*/  @!P0 BRA `(.L_x_1599) ;  /* 0x0000000000048947 */ /* 0x000fea0003800000 */
[----:B------:R-:W-:Y:S01]  /*dc70*/  BPT.TRAP 0x1 ;  /* 0x000000040000795c */ /* 0x000fe20000300000 */
.L_x_1599:
[----:B0-----:R-:W-:Y:S01]  /*dc80*/  SHF.L.U32 R2, R6, 0x1f, RZ ;  /* 0x0000001f06027819 */ /* 0x001fe200000006ff */
[----:B------:R-:W-:-:S03]  /*dc90*/  IMAD R10, R7, 0x2800, RZ ;  /* 0x00002800070a7824 */ /* 0x000fc600078e02ff */
[----:B------:R-:W0:Y:S02]  /*dca0*/  SYNCS.PHASECHK.TRANS64.TRYWAIT P1, [R3+URZ+0x13260], R2 ;  /* 0x01326002030075a7 */ /* 0x000e24000802017f */
[----:B0-----:R-:W-:Y:S05]  /*dcb0*/  @!P1 BRA `(.L_x_1600) ;  /* 0x0000001800b49947 */ /* 0x001fea0003800000 */
.L_x_1655:
        /* <DEDUP_REMOVED lines=43> */
.L_x_1601:
        /* <DEDUP_REMOVED lines=10> */
[C---:B------:R-:W-:Y:S01]  /*e010*/  ISETP.GT.AND P0, PT, R0.reuse, RZ, PT ;  /* 0x000000ff0000720c */ /* 0x040fe20003f04270 */
[----:B------:R-:W-:-:S12]  /*e020*/  VIADD R0, R0, 0xffffffff ;  /* 0xffffffff00007836 */ /* 0x000fd80000000000 */
[----:B-1----:R-:W-:Y:S05]  /*e030*/  @P0 BRA `(.L_x_1602) ;  /* 0xfffffff4002c0947 */ /* 0x002fea000383ffff */
.L_x_1582:
        /* <DEDUP_REMOVED lines=17> */
.L_x_1604:
[----:B------:R-:W-:Y:S05]  /*e150*/  BSYNC B0 ;  /* 0x0000000000007941 */ /* 0x000fea0003800000 */
.L_x_1603:
[----:B------:R-:W-:-:S06]  /*e160*/  UISETP.NE.AND UP0, UPT, UR39, 0x3, UPT ;  /* 0x000000032700788c */ /* 0x000fcc000bf05270 */
[----:B------:R-:W-:-:S13]  /*e170*/  PLOP3.LUT P1, PT, PT, PT, UP0, 0x80, 0x0 ;  /* 0x000000000000781c */ /* 0x000fda0003f2f008 */
[----:B------:R-:W-:Y:S05]  /*e180*/  @!P1 BRA `(.L_x_1605) ;  /* 0x0000000000049947 */ /* 0x000fea0003800000 */
[----:B------:R-:W-:Y:S01]  /*e190*/  BPT.TRAP 0x1 ;  /* 0x000000040000795c */ /* 0x000fe20000300000 */
.L_x_1605:
        /* <DEDUP_REMOVED lines=8> */
.L_x_1656:
[----:B------:R-:W-:Y:S05]  /*e220*/  BSYNC B0 ;  /* 0x0000000000007941 */ /* 0x000fea0003800000 */
.L_x_1606:
[----:B------:R-:W-:Y:S05]  /*e230*/  @!P2 BRA `(.L_x_1608) ;  /* 0x000000000004a947 */ /* 0x000fea0003800000 */
[----:B------:R-:W-:Y:S01]  /*e240*/  BPT.TRAP 0x1 ;  /* 0x000000040000795c */ /* 0x000fe20000300000 */
.L_x_1608:
[----:B------:R-:W-:Y:S01]  /*e250*/  SHF.L.U32 R5, R19, 0x1f, RZ ;  /* 0x0000001f13057819 */ /* 0x000fe200000006ff */
[----:B0-----:R-:W-:-:S03]  /*e260*/  IMAD R3, R18, 0x2800, RZ ;  /* 0x0000280012037824 */ /* 0x001fc600078e02ff */
[----:B------:R-:W0:Y:S02]  /*e270*/  SYNCS.PHASECHK.TRANS64.TRYWAIT P1, [R2+URZ+0x13260], R5 ;  /* 0x01326005020075a7 */ /* 0x000e24000802017f */
[----:B0-----:R-:W-:Y:S05]  /*e280*/  @!P1 BRA `(.L_x_1609) ;  /* 0x0000001400689947 */ /* 0x001fea0003800000 */
.L_x_1657:
        /* <DEDUP_REMOVED lines=43> */
.L_x_1610:
[----:B-1----:R-:W-:Y:S01]  /*e540*/  SYNCS.ARRIVE.TRANS64.A1T0 RZ, [R2+URZ+0x13250], RZ ;  /* 0x013250ff02ff79a7 */ /* 0x002fe2000810003f */
[----:B------:R-:W-:Y:S02]  /*e550*/  @!P0 VIADD R0, R2, 0x13280 ;  /* 0x0001328002008836 */ /* 0x000fe40000000000 */
[----:B------:R-:W-:-:S03]  /*e560*/  VIADD R18, R18, 0x1 ;  /* 0x0000000112127836 */ /* 0x000fc60000000000 */
[----:B------:R-:W-:Y:S01]  /*e570*/  @!P0 PRMT R0, RZ, 0x654, R0 ;  /* 0x00000654ff008816 */ /* 0x000fe20000000000 */
[----:B------:R-:W-:Y:S01]  /*e580*/  BAR.SYNC.DEFER_BLOCKING 0x2, 0x80 ;  /* 0x0082000000007b1d */ /* 0x000fe20000010000 */
[----:B------:R-:W-:-:S04]  /*e590*/  ISETP.NE.AND P1, PT, R18, 0x2, PT ;  /* 0x000000021200780c */ /* 0x000fc80003f25270 */
[----:B------:R-:W-:Y:S01]  /*e5a0*/  SEL R18, R18, RZ, P1 ;  /* 0x000000ff12127207 */ /* 0x000fe20000800000 */
[----:B------:R1:W-:Y:S02]  /*e5b0*/  @!P0 SYNCS.ARRIVE.TRANS64.RED.A1T0 RZ, [R0+URZ], RZ ;  /* 0x000000ff00ff89a7 */ /* 0x0003e4000810043f */
[----:B-1----:R-:W-:-:S04]  /*e5c0*/  SEL R0, RZ, 0x1, P1 ;  /* 0x00000001ff007807 */ /* 0x002fc80000800000 */
[----:B------:R-:W-:-:S07]  /*e5d0*/  LOP3.LUT R19, R19, R0, RZ, 0x3c, !PT ;  /* 0x0000000013137212 */ /* 0x000fce00078e3cff */
.L_x_1559:
[----:B------:R-:W-:Y:S05]  /*e5e0*/  BSYNC B7 ;  /* 0x0000000000077941 */ /* 0x000fea0003800000 */
.L_x_1557:
[----:B------:R-:W-:-:S13]  /*e5f0*/  LOP3.LUT P1, RZ, R22, 0x2, RZ, 0xc0, !PT ;  /* 0x0000000216ff7812 */ /* 0x000fda000782c0ff */
[----:B------:R-:W-:Y:S05]  /*e600*/  @!P1 BRA `(.L_x_1611) ;  /* 0x0000000000209947 */ /* 0x000fea0003800000 */
[----:B------:R-:W1:Y:S08]  /*e610*/  S2UR UR5, SR_CgaCtaId ;  /* 0x00000000000579c3 */ /* 0x000e700000008800 */
[----:B------:R-:W-:Y:S06]  /*e620*/  BAR.SYNC.DEFER_BLOCKING 0x5, 0x200 ;  /* 0x0148000000007b1d */ /* 0x000fec0000010000 */
[----:B------:R-:W-:-:S02]  /*e630*/  UMOV UR4, 0x400 ;  /* 0x0000040000047882 */ /* 0x000fc40000000000 */
[----:B-1----:R-:W-:-:S06]  /*e640*/  ULEA UR4, UR5, UR4, 0x18 ;  /* 0x0000000405047291 */ /* 0x002fcc000f8ec03f */
[----:B------:R-:W-:-:S05]  /*e650*/  IMAD.U32 R16, RZ, RZ, UR4 ;  /* 0x00000004ff107e24 */ /* 0x000fca000f8e00ff */
[----:B------:R1:W2:Y:S01]  /*e660*/  LDS R27, [R16+0x132d0] ;  /* 0x0132d000101b7984 */ /* 0x0002a20000000800 */
[----:B------:R-:W-:Y:S06]  /*e670*/  BAR.ARV 0x4, 0x200 ;  /* 0x0108000000007b1d */ /* 0x000fec0000002000 */
[----:B------:R-:W-:Y:S05]  /*e680*/  BRA `(.L_x_1612) ;  /* 0x0000000000207947 */ /* 0x000fea0003800000 */
.L_x_1611:
[----:B0-----:R-:W0:Y:S01]  /*e690*/  @!P0 S2R R3, SR_CgaCtaId ;  /* 0x0000000000038919 */ /* 0x001e220000008800 */
[----:B------:R-:W-:Y:S01]  /*e6a0*/  @!P0 MOV R0, 0x400 ;  /* 0x0000040000008802 */ /* 0x000fe20000000f00 */
[----:B------:R-:W-:Y:S03]  /*e6b0*/  BAR.SYNC.DEFER_BLOCKING 0x4, 0x200 ;  /* 0x0108000000007b1d */ /* 0x000fe60000010000 */
[----:B0-----:R-:W-:-:S03]  /*e6c0*/  @!P0 LEA R16, R3, R0, 0x18 ;  /* 0x0000000003108211 */ /* 0x001fc600078ec0ff */
[----:B------:R-:W0:Y:S04]  /*e6d0*/  SHFL.IDX PT, R0, R27, RZ, 0x1f ;  /* 0x00001fff1b007589 */ /* 0x000e2800000e0000 */
[----:B------:R0:W-:Y:S02]  /*e6e0*/  @!P0 STS [R16+0x132d0], R27 ;  /* 0x0132d01b10008388 */ /* 0x0001e40000000800 */
[----:B0-----:R-:W-:Y:S01]  /*e6f0*/  IMAD.MOV.U32 R27, RZ, RZ, R0 ;  /* 0x000000ffff1b7224 */ /* 0x001fe200078e0000 */
[----:B------:R-:W-:Y:S06]  /*e700*/  BAR.ARV 0x5, 0x200 ;  /* 0x0148000000007b1d */ /* 0x000fec0000002000 */
.L_x_1612:
[----:B------:R-:W-:Y:S02]  /*e710*/  ULDC UR4, c[0x0][0xc38] ;  /* 0x00030e0000047ab9 */ /* 0x000fe40000000800 */
[----:B--2---:R-:W-:-:S13]  /*e720*/  ISETP.GE.AND P0, PT, R27, UR4, PT ;  /* 0x000000041b007c0c */ /* 0x004fda000bf06270 */
[----:B------:R-:W-:Y:S05]  /*e730*/  @!P0 BRA `(.L_x_1613) ;  /* 0xffffffd000348947 */ /* 0x000fea000383ffff */
.L_x_1554:
[----:B0-----:R-:W0:Y:S01]  /*e740*/  S2R R3, SR_CgaCtaId ;  /* 0x0000000000037919 */ /* 0x001e220000008800 */
[----:B------:R-:W-:Y:S01]  /*e750*/  VIADD R29, R29, 0x1 ;  /* 0x000000011d1d7836 */ /* 0x000fe20000000000 */
[----:B------:R-:W-:Y:S01]  /*e760*/  MOV R2, 0x400 ;  /* 0x0000040000027802 */ /* 0x000fe20000000f00 */
[----:B------:R-:W-:Y:S03]  /*e770*/  BSSY B0, `(.L_x_1614) ;  /* 0x0000008000007945 */ /* 0x000fe60003800000 */
[----:B------:R-:W-:-:S04]  /*e780*/  LEA.HI R0, R29, R29, RZ, 0x1 ;  /* 0x0000001d1d007211 */ /* 0x000fc800078f08ff */
[----:B------:R-:W-:-:S05]  /*e790*/  LOP3.LUT R0, R0, 0xfffffffe, RZ, 0xc0, !PT ;  /* 0xfffffffe00007812 */ /* 0x000fca00078ec0ff */
[----:B------:R-:W-:-:S05]  /*e7a0*/  IMAD.IADD R0, R29, 0x1, -R0 ;  /* 0x000000011d007824 */ /* 0x000fca00078e0a00 */
[----:B------:R-:W-:Y:S02]  /*e7b0*/  SHF.L.U32 R0, R0, 0x1f, RZ ;  /* 0x0000001f00007819 */ /* 0x000fe400000006ff */
[----:B0-----:R-:W-:-:S04]  /*e7c0*/  LEA R7, R3, R2, 0x18 ;  /* 0x0000000203077211 */ /* 0x001fc800078ec0ff */
[----:B------:R-:W0:Y:S02]  /*e7d0*/  SYNCS.PHASECHK.TRANS64.TRYWAIT P0, [R7+URZ+0x13220], R0 ;  /* 0x01322000070075a7 */ /* 0x000e24000800017f */
[----:B0-----:R-:W-:Y:S05]  /*e7e0*/  @!P0 BRA `(.L_x_1615) ;  /* 0x0000001000248947 */ /* 0x001fea0003800000 */
.L_x_1658:
[----:B------:R-:W-:Y:S05]  /*e7f0*/  BSYNC B0 ;  /* 0x0000000000007941 */ /* 0x000fea0003800000 */
.L_x_1614:
[----:B------:R-:W-:-:S03]  /*e800*/  UMOV UR4, 0xffffffff ;  /* 0xffffffff00047882 */ /* 0x000fc60000000000 */
[----:B------:R-:W-:Y:S05]  /*e810*/  BRA.DIV UR4, `(.L_x_1616) ;  /* 0x00000012042c7947 */ /* 0x000fea000b800000 */
[----:B0-----:R-:W0:Y:S02]  /*e820*/  S2R R0, SR_TID.X ;  /* 0x0000000000007919 */ /* 0x001e240000002100 */
[----:B0-----:R-:W-:-:S04]  /*e830*/  SHF.R.U32.HI R0, RZ, 0x5, R0 ;  /* 0x00000005ff007819 */ /* 0x001fc80000011600 */
[----:B------:R-:W-:-:S05]  /*e840*/  LOP3.LUT R0, R0, 0x3, RZ, 0xc0, !PT ;  /* 0x0000000300007812 */ /* 0x000fca00078ec0ff */
[----:B------:R0:W2:Y:S02]  /*e850*/  SHFL.IDX PT, R14, R0, RZ, 0x1f ;  /* 0x00001fff000e7589 */ /* 0x0000a400000e0000 */
.L_x_1661:
[----:B--2---:R-:W-:Y:S01]  /*e860*/  ISETP.NE.AND P0, PT, R14, RZ, PT ;  /* 0x000000ff0e00720c */ /* 0x004fe20003f05270 */
[----:B------:R-:W-:-:S12]  /*e870*/  BSSY B0, `(.L_x_1617) ;  /* 0x000002b000007945 */ /* 0x000fd80003800000 */
[----:B------:R-:W-:Y:S05]  /*e880*/  @P0 BRA `(.L_x_1618) ;  /* 0x0000000000a40947 */ /* 0x000fea0003800000 */
[----:B------:R-:W-:-:S03]  /*e890*/  UMOV UR4, 0xffffffff ;  /* 0xffffffff00047882 */ /* 0x000fc60000000000 */
[----:B------:R-:W-:Y:S05]  /*e8a0*/  BRA.DIV UR4, `(.L_x_1619) ;  /* 0x00000012043c7947 */ /* 0x000fea000b800000 */
[----:B------:R-:W-:-:S13]  /*e8b0*/  ELECT P6, URZ, PT ;  /* 0x00000000003f782f */ /* 0x000fda00038c0000 */
.L_x_1664:
[----:B------:R-:W-:Y:S05]  /*e8c0*/  @!P6 BRA `(.L_x_1618) ;  /* 0x000000000094e947 */ /* 0x000fea0003800000 */
[----:B------:R-:W-:-:S06]  /*e8d0*/  ULOP3.LUT UR4, UR38, 0x2, URZ, 0xfc, !UPT ;  /* 0x0000000226047892 */ /* 0x000fcc000f8efc3f */
[----:B0-----:R-:W-:-:S05]  /*e8e0*/  IMAD.U32 R0, RZ, RZ, UR4 ;  /* 0x00000004ff007e24 */ /* 0x001fca000f8e00ff */
[----:B------:R-:W-:-:S13]  /*e8f0*/  ISETP.NE.AND P0, PT, R0, 0x3, PT ;  /* 0x000000030000780c */ /* 0x000fda0003f05270 */
[----:B------:R-:W-:Y:S05]  /*e900*/  @!P0 BRA `(.L_x_1620) ;  /* 0x0000000000048947 */ /* 0x000fea0003800000 */
[----:B------:R-:W-:Y:S01]  /*e910*/  BPT.TRAP 0x1 ;  /* 0x000000040000795c */ /* 0x000fe20000300000 */
.L_x_1620:
        /* <DEDUP_REMOVED lines=12> */
.L_x_1665:
[----:B------:R-:W2:Y:S02]  /*e9e0*/  SYNCS.PHASECHK.TRANS64.TRYWAIT P1, [R3+URZ], R0 ;  /* 0x00000000030075a7 */ /* 0x000ea4000802017f */
[----:B--2---:R-:W-:Y:S05]  /*e9f0*/  @!P1 BRA `(.L_x_1622) ;  /* 0x00000010001c9947 */ /* 0x004fea0003800000 */
.L_x_1666:
[----:B------:R-:W-:Y:S05]  /*ea00*/  @!P0 BRA `(.L_x_1623) ;  /* 0x0000000000048947 */ /* 0x000fea0003800000 */
[----:B------:R-:W-:Y:S01]  /*ea10*/  BPT.TRAP 0x1 ;  /* 0x000000040000795c */ /* 0x000fe20000300000 */
.L_x_1623:
[----:B--2---:R-:W-:-:S04]  /*ea20*/  IMAD R3, R18, 0x8, R7 ;  /* 0x0000000812037824 */ /* 0x004fc800078e0207 */
[----:B------:R-:W2:Y:S02]  /*ea30*/  SYNCS.PHASECHK.TRANS64.TRYWAIT P1, [R3+URZ+0x13260], R4 ;  /* 0x01326004030075a7 */ /* 0x000ea4000802017f */
[----:B--2---:R-:W-:Y:S05]  /*ea40*/  @!P1 BRA `(.L_x_1624) ;  /* 0x00000010001c9947 */ /* 0x004fea0003800000 */
.L_x_1667:
[----:B------:R-:W-:Y:S05]  /*ea50*/  @!P0 BRA `(.L_x_1625) ;  /* 0x0000000000048947 */ /* 0x000fea0003800000 */
[----:B------:R-:W-:Y:S01]  /*ea60*/  BPT.TRAP 0x1 ;  /* 0x000000040000795c */ /* 0x000fe20000300000 */
.L_x_1625:
[----:B0-----:R-:W-:-:S04]  /*ea70*/  IMAD R5, R6, 0x8, R7 ;  /* 0x0000000806057824 */ /* 0x001fc800078e0207 */
[----:B------:R-:W0:Y:S02]  /*ea80*/  SYNCS.PHASECHK.TRANS64.TRYWAIT P1, [R5+URZ+0x13260], R0 ;  /* 0x01326000050075a7 */ /* 0x000e24000802017f */
[----:B0-----:R-:W-:Y:S05]  /*ea90*/  @!P1 BRA `(.L_x_1626) ;  /* 0x00000010001c9947 */ /* 0x001fea0003800000 */
.L_x_1668:
[----:B------:R-:W-:Y:S05]  /*eaa0*/  @!P0 BRA `(.L_x_1627) ;  /* 0x0000000000048947 */ /* 0x000fea0003800000 */
[----:B------:R-:W-:Y:S01]  /*eab0*/  BPT.TRAP 0x1 ;  /* 0x000000040000795c */ /* 0x000fe20000300000 */
.L_x_1627:
[----:B------:R-:W3:Y:S02]  /*eac0*/  SYNCS.PHASECHK.TRANS64.TRYWAIT P0, [R3+URZ+0x13280], R4 ;  /* 0x01328004030075a7 */ /* 0x000ee4000800017f */
[----:B---3--:R-:W-:Y:S05]  /*ead0*/  @!P0 BRA `(.L_x_1628) ;  /* 0x0000001000208947 */ /* 0x008fea0003800000 */
.L_x_1629:
[----:B----4-:R4:W0:Y:S02]  /*eae0*/  SYNCS.PHASECHK.TRANS64.TRYWAIT P0, [R5+URZ+0x13280], R0 ;  /* 0x01328000050075a7 */ /* 0x010824000800017f */
[----:B0-----:R-:W-:Y:S05]  /*eaf0*/  @!P0 NANOSLEEP.SYNCS 0x989680 ;  /* 0x009896800000895d */ /* 0x001fea0003900000 */
[----:B------:R-:W0:Y:S02]  /*eb00*/  @!P0 SYNCS.PHASECHK.TRANS64 P0, [R5+URZ+0x13280], R0 ;  /* 0x01328000050085a7 */ /* 0x000e24000800007f */
[----:B0-----:R-:W-:Y:S05]  /*eb10*/  @!P0 BRA `(.L_x_1629) ;  /* 0xfffffffc00f08947 */ /* 0x001fea000383ffff */
.L_x_1618:
[----:B------:R-:W-:Y:S05]  /*eb20*/  BSYNC B0 ;  /* 0x0000000000007941 */ /* 0x000fea0003800000 */
.L_x_1617:
[----:B------:R-:W-:Y:S05]  /*eb30*/  EXIT ;  /* 0x000000000000794d */ /* 0x000fea0003800000 */
.L_x_1516:
[----:B0-----:R-:W-:-:S04]  /*eb40*/  IMAD.U32 R3, RZ, RZ, UR45 ;  /* 0x0000002dff037e24 */ /* 0x001fc8000f8e00ff */
[----:B------:R0:W1:Y:S03]  /*eb50*/  SYNCS.PHASECHK.TRANS64.TRYWAIT P1, [R3+URZ+0x13200], R0 ;  /* 0x01320000030075a7 */ /* 0x000066000802017f */
[----:B-1----:R-:W-:Y:S05]  /*eb60*/  @!P1 NANOSLEEP.SYNCS 0x989680 ;  /* 0x009896800000995d */ /* 0x002fea0003900000 */
[----:B------:R-:W1:Y:S02]  /*eb70*/  @!P1 SYNCS.PHASECHK.TRANS64 P1, [R3+URZ+0x13200], R0 ;  /* 0x01320000030095a7 */ /* 0x000e64000802007f */
[----:B-1----:R-:W-:Y:S05]  /*eb80*/  @!P1 BRA `(.L_x_1516) ;  /* 0xfffffffc00ec9947 */ /* 0x002fea000383ffff */
[----:B------:R-:W-:Y:S05]  /*eb90*/  BRA `(.L_x_1630) ;  /* 0xffffff2c003c7947 */ /* 0x000fea000383ffff */
.L_x_1520:
[----:B-1----:R1:W2:Y:S02]  /*eba0*/  SYNCS.PHASECHK.TRANS64.TRYWAIT P1, [R3+URZ+0x13230], R0 ;  /* 0x01323000030075a7 */ /* 0x0022a4000802017f */
[----:B--2---:R-:W-:Y:S05]  /*ebb0*/  @!P1 NANOSLEEP.SYNCS 0x989680 ;  /* 0x009896800000995d */ /* 0x004fea0003900000 */
[----:B------:R-:W2:Y:S02]  /*ebc0*/  @!P1 SYNCS.PHASECHK.TRANS64 P1, [R3+URZ+0x13230], R0 ;  /* 0x01323000030095a7 */ /* 0x000ea4000802007f */
[----:B--2---:R-:W-:Y:S05]  /*ebd0*/  @!P1 BRA `(.L_x_1520) ;  /* 0xfffffffc00f09947 */ /* 0x004fea000383ffff */
[----:B------:R-:W-:Y:S05]  /*ebe0*/  BRA `(.L_x_1519) ;  /* 0xffffff2c00587947 */ /* 0x000fea000383ffff */
.L_x_1525:
[----:B-1----:R-:W-:-:S04]  /*ebf0*/  IMAD.U32 R9, RZ, RZ, UR21 ;  /* 0x00000015ff097e24 */ /* 0x002fc8000f8e00ff */
[----:B------:R1:W2:Y:S03]  /*ec00*/  SYNCS.PHASECHK.TRANS64.TRYWAIT P3, [R9+URZ+0x13230], R0 ;  /* 0x01323000090075a7 */ /* 0x0002a6000806017f */
[----:B--2---:R-:W-:Y:S05]  /*ec10*/  @!P3 NANOSLEEP.SYNCS 0x989680 ;  /* 0x009896800000b95d */ /* 0x004fea0003900000 */
[----:B------:R-:W2:Y:S02]  /*ec20*/  @!P3 SYNCS.PHASECHK.TRANS64 P3, [R9+URZ+0x13230], R0 ;  /* 0x013230000900b5a7 */ /* 0x000ea4000806007f */
[----:B--2---:R-:W-:Y:S05]  /*ec30*/  @!P3 BRA `(.L_x_1525) ;  /* 0xfffffffc00ecb947 */ /* 0x004fea000383ffff */
[----:B------:R-:W-:Y:S05]  /*ec40*/  BRA `(.L_x_1524) ;  /* 0xffffff5400f47947 */ /* 0x000fea000383ffff */
.L_x_1529:
[----:B-1----:R-:W-:-:S04]  /*ec50*/  IMAD.U32 R9, RZ, RZ, UR11 ;  /* 0x0000000bff097e24 */ /* 0x002fc8000f8e00ff */
[----:B------:R1:W2:Y:S03]  /*ec60*/  SYNCS.PHASECHK.TRANS64.TRYWAIT P3, [R9+URZ+0x13250], R0 ;  /* 0x01325000090075a7 */ /* 0x0002a6000806017f */
[----:B--2---:R-:W-:Y:S05]  /*ec70*/  @!P3 NANOSLEEP.SYNCS 0x989680 ;  /* 0x009896800000b95d */ /* 0x004fea0003900000 */
[----:B------:R-:W2:Y:S02]  /*ec80*/  @!P3 SYNCS.PHASECHK.TRANS64 P3, [R9+URZ+0x13250], R0 ;  /* 0x013250000900b5a7 */ /* 0x000ea4000806007f */
[----:B--2---:R-:W-:Y:S05]  /*ec90*/  @!P3 BRA `(.L_x_1529) ;  /* 0xfffffffc00ecb947 */ /* 0x004fea000383ffff */
[----:B------:R-:W-:Y:S05]  /*eca0*/  BRA `(.L_x_1528) ;  /* 0xffffff5c00007947 */ /* 0x000fea000383ffff */
.L_x_1536:
[----:B-1----:R-:W-:-:S04]  /*ecb0*/  IMAD.U32 R11, RZ, RZ, UR6 ;  /* 0x00000006ff0b7e24 */ /* 0x002fc8000f8e00ff */
[----:B------:R1:W2:Y:S03]  /*ecc0*/  SYNCS.PHASECHK.TRANS64.TRYWAIT P2, [R11+URZ+0x13230], R0 ;  /* 0x013230000b0075a7 */ /* 0x0002a6000804017f */
[----:B--2---:R-:W-:Y:S05]  /*ecd0*/  @!P2 NANOSLEEP.SYNCS 0x989680 ;  /* 0x009896800000a95d */ /* 0x004fea0003900000 */
[----:B------:R-:W2:Y:S02]  /*ece0*/  @!P2 SYNCS.PHASECHK.TRANS64 P2, [R11+URZ+0x13230], R0 ;  /* 0x013230000b00a5a7 */ /* 0x000ea4000804007f */
[----:B--2---:R-:W-:Y:S05]  /*ecf0*/  @!P2 BRA `(.L_x_1536) ;  /* 0xfffffffc00eca947 */ /* 0x004fea000383ffff */
[----:B------:R-:W-:Y:S05]  /*ed00*/  BRA `(.L_x_1535) ;  /* 0xffffff8400387947 */ /* 0x000fea000383ffff */
.L_x_1540:
[----:B-1----:R-:W-:-:S04]  /*ed10*/  IMAD.U32 R11, RZ, RZ, UR11 ;  /* 0x0000000bff0b7e24 */ /* 0x002fc8000f8e00ff */
[----:B------:R1:W2:Y:S03]  /*ed20*/  SYNCS.PHASECHK.TRANS64.TRYWAIT P2, [R11+URZ+0x13250], R0 ;  /* 0x013250000b0075a7 */ /* 0x0002a6000804017f */
[----:B--2---:R-:W-:Y:S05]  /*ed30*/  @!P2 NANOSLEEP.SYNCS 0x989680 ;  /* 0x009896800000a95d */ /* 0x004fea0003900000 */
[----:B------:R-:W2:Y:S02]  /*ed40*/  @!P2 SYNCS.PHASECHK.TRANS64 P2, [R11+URZ+0x13250], R0 ;  /* 0x013250000b00a5a7 */ /* 0x000ea4000804007f */
[----:B--2---:R-:W-:Y:S05]  /*ed50*/  @!P2 BRA `(.L_x_1540) ;  /* 0xfffffffc00eca947 */ /* 0x004fea000383ffff */
[----:B------:R-:W-:Y:S05]  /*ed60*/  BRA `(.L_x_1539) ;  /* 0xffffff8800447947 */ /* 0x000fea000383ffff */
.L_x_1546:
[----:B-1----:R-:W-:-:S04]  /*ed70*/  IMAD.U32 R6, RZ, RZ, UR14 ;  /* 0x0000000eff067e24 */ /* 0x002fc8000f8e00ff */
[----:B------:R1:W2:Y:S03]  /*ed80*/  SYNCS.PHASECHK.TRANS64.TRYWAIT P1, [R6+URZ+0x13250], R5 ;  /* 0x01325005060075a7 */ /* 0x0002a6000802017f */
[----:B--2---:R-:W-:Y:S05]  /*ed90*/  @!P1 NANOSLEEP.SYNCS 0x989680 ;  /* 0x009896800000995d */ /* 0x004fea0003900000 */
[----:B------:R-:W2:Y:S02]  /*eda0*/  @!P1 SYNCS.PHASECHK.TRANS64 P1, [R6+URZ+0x13250], R5 ;  /* 0x01325005060095a7 */ /* 0x000ea4000802007f */
[----:B--2---:R-:W-:Y:S05]  /*edb0*/  @!P1 BRA `(.L_x_1546) ;  /* 0xfffffffc00ec9947 */ /* 0x004fea000383ffff */
[----:B------:R-:W-:Y:S05]  /*edc0*/  BRA `(.L_x_1545) ;  /* 0xffffffa400847947 */ /* 0x000fea000383ffff */
.L_x_1568:
[----:B------:R-:W-:Y:S02]  /*edd0*/  IMAD.MOV.U32 R13, RZ, RZ, R20 ;  /* 0x000000ffff0d7224 */ /* 0x000fe400078e0014 */
[----:B------:R-:W-:Y:S02]  /*ede0*/  IMAD.MOV.U32 R12, RZ, RZ, RZ ;  /* 0x000000ffff0c7224 */ /* 0x000fe400078e00ff */
[----:B------:R-:W-:Y:S02]  /*edf0*/  IMAD.MOV.U32 R11, RZ, RZ, 0x1f ;  /* 0x0000001fff0b7424 */ /* 0x000fe400078e00ff */
[----:B------:R-:W-:-:S07]  /*ee00*/  IMAD.MOV.U32 R15, RZ, RZ, -0x1 ;  /* 0xffffffffff0f7424 */ /* 0x000fce00078e00ff */
[----:B------:R-:W-:Y:S05]  /*ee10*/  WARPSYNC.COLLECTIVE R15, `(.L_x_1631) ;  /* 0x000000000f087348 */ /* 0x000fea0003c00000 */
[----:B------:R0:W1:Y:S02]  /*ee20*/  SHFL.IDX P6, R14, R13, R12, R11 ;  /* 0x0000000c0d0e7389 */ /* 0x00006400000c000b */
[----:B01----:R-:W-:Y:S01]  /*ee30*/  ENDCOLLECTIVE ;  /* 0x000000000000791b */ /* 0x003fe20003800000 */
.L_x_1631:
[----:B------:R-:W-:Y:S05]  /*ee40*/  BRA `(.L_x_1632) ;  /* 0xffffffd4008c7947 */ /* 0x000fea000383ffff */
.L_x_1570:
[----:B------:R-:W-:Y:S01]  /*ee50*/  BSSY B0, `(.L_x_1633) ;  /* 0x0000006000007945 */ /* 0x000fe20003800000 */
[----:B------:R-:W-:-:S07]  /*ee60*/  IMAD.MOV.U32 R15, RZ, RZ, -0x1 ;  /* 0xffffffffff0f7424 */ /* 0x000fce00078e00ff */
[----:B0-----:R-:W-:Y:S05]  /*ee70*/  WARPSYNC.COLLECTIVE R15, `(.L_x_1634) ;  /* 0x000000000f0c7348 */ /* 0x001fea0003c00000 */
[----:B------:R-:W-:Y:S02]  /*ee80*/  ELECT P6, UR62, PT ;  /* 0x00000000003e782f */ /* 0x000fe400038c0000 */
[----:B------:R-:W-:Y:S01]  /*ee90*/  MOV R14, UR62 ;  /* 0x0000003e000e7c02 */ /* 0x000fe20008000f00 */
[----:B0-----:R-:W-:Y:S10]  /*eea0*/  ENDCOLLECTIVE ;  /* 0x000000000000791b */ /* 0x001ff40003800000 */
.L_x_1634:
[----:B------:R-:W-:Y:S05]  /*eeb0*/  BSYNC B0 ;  /* 0x0000000000007941 */ /* 0x000fea0003800000 */
.L_x_1633:
[----:B------:R-:W-:Y:S05]  /*eec0*/  BRA `(.L_x_1635) ;  /* 0xffffffd400947947 */ /* 0x000fea000383ffff */
.L_x_1572:
[----:B-1----:R1:W2:Y:S02]  /*eed0*/  SYNCS.PHASECHK.TRANS64.TRYWAIT P1, [R5+URZ+0x13280], R2 ;  /* 0x01328002050075a7 */ /* 0x0022a4000802017f */
[----:B--2---:R-:W-:Y:S05]  /*eee0*/  @!P1 NANOSLEEP.SYNCS 0x989680 ;  /* 0x009896800000995d */ /* 0x004fea0003900000 */
[----:B------:R-:W2:Y:S02]  /*eef0*/  @!P1 SYNCS.PHASECHK.TRANS64 P1, [R5+URZ+0x13280], R2 ;  /* 0x01328002050095a7 */ /* 0x000ea4000802007f */
[----:B--2---:R-:W-:Y:S05]  /*ef00*/  @!P1 BRA `(.L_x_1572) ;  /* 0xfffffffc00f09947 */ /* 0x004fea000383ffff */
[----:B------:R-:W-:Y:S05]  /*ef10*/  BRA `(.L_x_1636) ;  /* 0xffffffd400f07947 */ /* 0x000fea000383ffff */
.L_x_1574:
[----:B--2---:R2:W3:Y:S02]  /*ef20*/  SYNCS.PHASECHK.TRANS64.TRYWAIT P1, [R5+URZ+0x13240], R2 ;  /* 0x01324002050075a7 */ /* 0x0044e4000802017f */
[----:B---3--:R-:W-:Y:S05]  /*ef30*/  @!P1 NANOSLEEP.SYNCS 0x989680 ;  /* 0x009896800000995d */ /* 0x008fea0003900000 */
[----:B------:R-:W3:Y:S02]  /*ef40*/  @!P1 SYNCS.PHASECHK.TRANS64 P1, [R5+URZ+0x13240], R2 ;  /* 0x01324002050095a7 */ /* 0x000ee4000802007f */
[----:B---3--:R-:W-:Y:S05]  /*ef50*/  @!P1 BRA `(.L_x_1574) ;  /* 0xfffffffc00f09947 */ /* 0x008fea000383ffff */
[----:B------:R-:W-:Y:S05]  /*ef60*/  BRA `(.L_x_1637) ;  /* 0xffffffd8003c7947 */ /* 0x000fea000383ffff */
.L_x_1578:
[----:B------:R-:W-:Y:S02]  /*ef70*/  IMAD.MOV.U32 R13, RZ, RZ, R4 ;  /* 0x000000ffff0d7224 */ /* 0x000fe400078e0004 */
[----:B------:R-:W-:Y:S02]  /*ef80*/  IMAD.MOV.U32 R12, RZ, RZ, RZ ;  /* 0x000000ffff0c7224 */ /* 0x000fe400078e00ff */
[----:B------:R-:W-:Y:S02]  /*ef90*/  IMAD.MOV.U32 R11, RZ, RZ, 0x1c1f ;  /* 0x00001c1fff0b7424 */ /* 0x000fe400078e00ff */
[----:B------:R-:W-:Y:S02]  /*efa0*/  IMAD.MOV.U32 R15, RZ, RZ, -0x1 ;  /* 0xffffffffff0f7424 */ /* 0x000fe400078e00ff */
[----:B------:R-:W-:-:S07]  /*efb0*/  IMAD.U32 R7, RZ, RZ, UR41 ;  /* 0x00000029ff077e24 */ /* 0x000fce000f8e00ff */
[----:B------:R-:W-:Y:S05]  /*efc0*/  WARPSYNC.COLLECTIVE R15, `(.L_x_1638) ;  /* 0x000000000f087348 */ /* 0x000fea0003c00000 */
[----:B------:R0:W1:Y:S02]  /*efd0*/  SHFL.IDX P6, R14, R13, R12, R11 ;  /* 0x0000000c0d0e7389 */ /* 0x00006400000c000b */
[----:B01----:R-:W-:Y:S01]  /*efe0*/  ENDCOLLECTIVE ;  /* 0x000000000000791b */ /* 0x003fe20003800000 */
.L_x_1638:
[----:B------:R-:W-:Y:S02]  /*eff0*/  IMAD R7, R7, 0xc0, R20 ;  /* 0x000000c007077824 */ /* 0x000fe400078e0214 */
[----:B------:R-:W-:Y:S02]  /*f000*/  IMAD.MOV.U32 R13, RZ, RZ, R0 ;  /* 0x000000ffff0d7224 */ /* 0x000fe400078e0000 */
[----:B------:R-:W-:-:S07]  /*f010*/  IMAD.MOV.U32 R2, RZ, RZ, R14 ;  /* 0x000000ffff027224 */ /* 0x000fce00078e000e */
[----:B------:R-:W-:Y:S05]  /*f020*/  WARPSYNC.COLLECTIVE R15, `(.L_x_1639) ;  /* 0x000000000f087348 */ /* 0x000fea0003c00000 */
[----:B------:R0:W1:Y:S02]  /*f030*/  SHFL.IDX P6, R14, R13, R12, R11 ;  /* 0x0000000c0d0e7389 */ /* 0x00006400000c000b */
[----:B01----:R-:W-:Y:S01]  /*f040*/  ENDCOLLECTIVE ;  /* 0x000000000000791b */ /* 0x003fe20003800000 */
.L_x_1639:
        /* <DEDUP_REMOVED lines=12> */
.L_x_1640:
        /* <DEDUP_REMOVED lines=11> */
.L_x_1641:
        /* <DEDUP_REMOVED lines=8> */
.L_x_1642:
        /* <DEDUP_REMOVED lines=10> */
.L_x_1643:
        /* <DEDUP_REMOVED lines=8> */
.L_x_1644:
        /* <DEDUP_REMOVED lines=11> */
.L_x_1645:
[----:B------:R-:W-:Y:S02]  /*f410*/  IMAD.MOV.U32 R13, RZ, RZ, R8 ;  /* 0x000000ffff0d7224 */ /* 0x000fe400078e0008 */
[----:B------:R-:W-:Y:S02]  /*f420*/  IMAD.MOV.U32 R12, RZ, RZ, RZ ;  /* 0x000000ffff0c7224 */ /* 0x000fe400078e00ff */
[----:B------:R-:W-:-:S07]  /*f430*/  IMAD.MOV.U32 R9, RZ, RZ, R14 ;  /* 0x000000ffff097224 */ /* 0x000fce00078e000e */
[----:B------:R-:W-:Y:S05]  /*f440*/  WARPSYNC.COLLECTIVE R15, `(.L_x_1646) ;  /* 0x000000000f087348 */ /* 0x000fea0003c00000 */
[----:B------:R0:W1:Y:S02]  /*f450*/  SHFL.IDX P6, R14, R13, R12, R11 ;  /* 0x0000000c0d0e7389 */ /* 0x00006400000c000b */
[----:B01----:R-:W-:Y:S01]  /*f460*/  ENDCOLLECTIVE ;  /* 0x000000000000791b */ /* 0x003fe20003800000 */
.L_x_1646:
        /* <DEDUP_REMOVED lines=11> */
.L_x_1647:
        /* <DEDUP_REMOVED lines=8> */
.L_x_1648:
        /* <DEDUP_REMOVED lines=10> */
.L_x_1649:
[----:B------:R-:W-:Y:S05]  /*f640*/  BRA `(.L_x_1650) ;  /* 0xffffffdc00207947 */ /* 0x000fea000383ffff */
.L_x_1581:
[----:B0-----:R0:W1:Y:S02]  /*f650*/  SYNCS.PHASECHK.TRANS64.TRYWAIT P0, [R16+URZ+0x13220], R3 ;  /* 0x01322003100075a7 */ /* 0x001064000800017f */
[----:B-1----:R-:W-:Y:S05]  /*f660*/  @!P0 NANOSLEEP.SYNCS 0x989680 ;  /* 0x009896800000895d */ /* 0x002fea0003900000 */
[----:B------:R-:W1:Y:S02]  /*f670*/  @!P0 SYNCS.PHASECHK.TRANS64 P0, [R16+URZ+0x13220], R3 ;  /* 0x01322003100085a7 */ /* 0x000e64000800007f */
[----:B-1----:R-:W-:Y:S05]  /*f680*/  @!P0 BRA `(.L_x_1581) ;  /* 0xfffffffc00f08947 */ /* 0x002fea000383ffff */
[----:B------:R-:W-:Y:S05]  /*f690*/  BRA `(.L_x_1651) ;  /* 0xffffffdc00747947 */ /* 0x000fea000383ffff */
.L_x_1587:
[----:B0-----:R0:W1:Y:S02]  /*f6a0*/  SYNCS.PHASECHK.TRANS64.TRYWAIT P0, [R4+URZ+0x13280], R3 ;  /* 0x01328003040075a7 */ /* 0x001064000800017f */
[----:B-1----:R-:W-:Y:S05]  /*f6b0*/  @!P0 NANOSLEEP.SYNCS 0x989680 ;  /* 0x009896800000895d */ /* 0x002fea0003900000 */
[----:B------:R-:W1:Y:S02]  /*f6c0*/  @!P0 SYNCS.PHASECHK.TRANS64 P0, [R4+URZ+0x13280], R3 ;  /* 0x01328003040085a7 */ /* 0x000e64000800007f */
[----:B-1----:R-:W-:Y:S05]  /*f6d0*/  @!P0 BRA `(.L_x_1587) ;  /* 0xfffffffc00f08947 */ /* 0x002fea000383ffff */
[----:B------:R-:W-:Y:S05]  /*f6e0*/  BRA `(.L_x_1652) ;  /* 0xffffffe0001c7947 */ /* 0x000fea000383ffff */
.L_x_1592:
[----:B-1----:R1:W2:Y:S02]  /*f6f0*/  SYNCS.PHASECHK.TRANS64.TRYWAIT P0, [R4+URZ+0x13240], R3 ;  /* 0x01324003040075a7 */ /* 0x0022a4000800017f */
[----:B--2---:R-:W-:Y:S05]  /*f700*/  @!P0 NANOSLEEP.SYNCS 0x989680 ;  /* 0x009896800000895d */ /* 0x004fea0003900000 */
[----:B------:R-:W2:Y:S02]  /*f710*/  @!P0 SYNCS.PHASECHK.TRANS64 P0, [R4+URZ+0x13240], R3 ;  /* 0x01324003040085a7 */ /* 0x000ea4000800007f */
[----:B--2---:R-:W-:Y:S05]  /*f720*/  @!P0 BRA `(.L_x_1592) ;  /* 0xfffffffc00f08947 */ /* 0x004fea000383ffff */
[----:B------:R-:W-:Y:S05]  /*f730*/  BRA `(.L_x_1653) ;  /* 0xffffffe000947947 */ /* 0x000fea000383ffff */
.L_x_1598:
[----:B0-----:R0:W1:Y:S02]  /*f740*/  SYNCS.PHASECHK.TRANS64.TRYWAIT P1, [R3+URZ+0x13270], R2 ;  /* 0x01327002030075a7 */ /* 0x001064000802017f */
[----:B-1----:R-:W-:Y:S05]  /*f750*/  @!P1 NANOSLEEP.SYNCS 0x989680 ;  /* 0x009896800000995d */ /* 0x002fea0003900000 */
[----:B------:R-:W1:Y:S02]  /*f760*/  @!P1 SYNCS.PHASECHK.TRANS64 P1, [R3+URZ+0x13270], R2 ;  /* 0x01327002030095a7 */ /* 0x000e64000802007f */
[----:B-1----:R-:W-:Y:S05]  /*f770*/  @!P1 BRA `(.L_x_1598) ;  /* 0xfffffffc00f09947 */ /* 0x002fea000383ffff */
[----:B------:R-:W-:Y:S05]  /*f780*/  BRA `(.L_x_1654) ;  /* 0xffffffe400307947 */ /* 0x000fea000383ffff */
.L_x_1600:
[----:B0-----:R0:W1:Y:S02]  /*f790*/  SYNCS.PHASECHK.TRANS64.TRYWAIT P1, [R3+URZ+0x13260], R2 ;  /* 0x01326002030075a7 */ /* 0x001064000802017f */
[----:B-1----:R-:W-:Y:S05]  /*f7a0*/  @!P1 NANOSLEEP.SYNCS 0x989680 ;  /* 0x009896800000995d */ /* 0x002fea0003900000 */
[----:B------:R-:W1:Y:S02]  /*f7b0*/  @!P1 SYNCS.PHASECHK.TRANS64 P1, [R3+URZ+0x13260], R2 ;  /* 0x01326002030095a7 */ /* 0x000e64000802007f */
[----:B-1----:R-:W-:Y:S05]  /*f7c0*/  @!P1 BRA `(.L_x_1600) ;  /* 0xfffffffc00f09947 */ /* 0x002fea000383ffff */
[----:B------:R-:W-:Y:S05]  /*f7d0*/  BRA `(.L_x_1655) ;  /* 0xffffffe400387947 */ /* 0x000fea000383ffff */
.L_x_1607:
[----:B0-----:R0:W1:Y:S02]  /*f7e0*/  SYNCS.PHASECHK.TRANS64.TRYWAIT P1, [R2+URZ+0x13270], R3 ;  /* 0x01327003020075a7 */ /* 0x001064000802017f */
[----:B-1----:R-:W-:Y:S05]  /*f7f0*/  @!P1 NANOSLEEP.SYNCS 0x989680 ;  /* 0x009896800000995d */ /* 0x002fea0003900000 */
[----:B------:R-:W1:Y:S02]  /*f800*/  @!P1 SYNCS.PHASECHK.TRANS64 P1, [R2+URZ+0x13270], R3 ;  /* 0x01327003020095a7 */ /* 0x000e64000802007f */
[----:B-1----:R-:W-:Y:S05]  /*f810*/  @!P1 BRA `(.L_x_1607) ;  /* 0xfffffffc00f09947 */ /* 0x002fea000383ffff */
[----:B------:R-:W-:Y:S05]  /*f820*/  BRA `(.L_x_1656) ;  /* 0xffffffe8007c7947 */ /* 0x000fea000383ffff */
.L_x_1609:
[----:B0-----:R0:W1:Y:S02]  /*f830*/  SYNCS.PHASECHK.TRANS64.TRYWAIT P1, [R2+URZ+0x13260], R5 ;  /* 0x01326005020075a7 */ /* 0x001064000802017f */
[----:B-1----:R-:W-:Y:S05]  /*f840*/  @!P1 NANOSLEEP.SYNCS 0x989680 ;  /* 0x009896800000995d */ /* 0x002fea0003900000 */
[----:B------:R-:W1:Y:S02]  /*f850*/  @!P1 SYNCS.PHASECHK.TRANS64 P1, [R2+URZ+0x13260], R5 ;  /* 0x01326005020095a7 */ /* 0x000e64000802007f */
[----:B-1----:R-:W-:Y:S05]  /*f860*/  @!P1 BRA `(.L_x_1609) ;  /* 0xfffffffc00f09947 */ /* 0x002fea000383ffff */
[----:B------:R-:W-:Y:S05]  /*f870*/  BRA `(.L_x_1657) ;  /* 0xffffffe800847947 */ /* 0x000fea000383ffff */
.L_x_1615:
[----:B0-----:R0:W2:Y:S02]  /*f880*/  SYNCS.PHASECHK.TRANS64.TRYWAIT P0, [R7+URZ+0x13220], R0 ;  /* 0x01322000070075a7 */ /* 0x0010a4000800017f */
[----:B--2---:R-:W-:Y:S05]  /*f890*/  @!P0 NANOSLEEP.SYNCS 0x989680 ;  /* 0x009896800000895d */ /* 0x004fea0003900000 */
[----:B------:R-:W2:Y:S02]  /*f8a0*/  @!P0 SYNCS.PHASECHK.TRANS64 P0, [R7+URZ+0x13220], R0 ;  /* 0x01322000070085a7 */ /* 0x000ea4000800007f */
[----:B--2---:R-:W-:Y:S05]  /*f8b0*/  @!P0 BRA `(.L_x_1615) ;  /* 0xfffffffc00f08947 */ /* 0x004fea000383ffff */
[----:B------:R-:W-:Y:S05]  /*f8c0*/  BRA `(.L_x_1658) ;  /* 0xffffffec00c87947 */ /* 0x000fea000383ffff */
.L_x_1616:
        /* <DEDUP_REMOVED lines=11> */
.L_x_1660:
[----:B------:R-:W-:Y:S05]  /*f980*/  BSYNC B0 ;  /* 0x0000000000007941 */ /* 0x000fea0003800000 */
.L_x_1659:
[----:B------:R-:W-:Y:S05]  /*f990*/  BRA `(.L_x_1661) ;  /* 0xffffffec00b07947 */ /* 0x000fea000383ffff */
.L_x_1619:
[----:B------:R-:W-:Y:S01]  /*f9a0*/  BSSY B1, `(.L_x_1662) ;  /* 0x0000006000017945 */ /* 0x000fe20003800000 */
[----:B------:R-:W-:-:S07]  /*f9b0*/  IMAD.MOV.U32 R15, RZ, RZ, -0x1 ;  /* 0xffffffffff0f7424 */ /* 0x000fce00078e00ff */
[----:B01----:R-:W-:Y:S05]  /*f9c0*/  WARPSYNC.COLLECTIVE R15, `(.L_x_1663) ;  /* 0x000000000f0c7348 */ /* 0x003fea0003c00000 */
[----:B------:R-:W-:Y:S02]  /*f9d0*/  ELECT P6, UR62, PT ;  /* 0x00000000003e782f */ /* 0x000fe400038c0000 */
[----:B------:R-:W-:Y:S01]  /*f9e0*/  MOV R14, UR62 ;  /* 0x0000003e000e7c02 */ /* 0x000fe20008000f00 */
[----:B01----:R-:W-:Y:S10]  /*f9f0*/  ENDCOLLECTIVE ;  /* 0x000000000000791b */ /* 0x003ff40003800000 */
.L_x_1663:
[----:B------:R-:W-:Y:S05]  /*fa00*/  BSYNC B1 ;  /* 0x0000000000017941 */ /* 0x000fea0003800000 */
.L_x_1662:
[----:B------:R-:W-:Y:S05]  /*fa10*/  BRA `(.L_x_1664) ;  /* 0xffffffec00a87947 */ /* 0x000fea000383ffff */
.L_x_1621:
[----:B0-----:R0:W2:Y:S02]  /*fa20*/  SYNCS.PHASECHK.TRANS64.TRYWAIT P1, [R5+URZ], R4 ;  /* 0x00000004050075a7 */ /* 0x0010a4000802017f */
[----:B--2---:R-:W-:Y:S05]  /*fa30*/  @!P1 NANOSLEEP.SYNCS 0x989680 ;  /* 0x009896800000995d */ /* 0x004fea0003900000 */
[----:B------:R-:W2:Y:S02]  /*fa40*/  @!P1 SYNCS.PHASECHK.TRANS64 P1, [R5+URZ], R4 ;  /* 0x00000004050095a7 */ /* 0x000ea4000802007f */
[----:B--2---:R-:W-:Y:S05]  /*fa50*/  @!P1 BRA `(.L_x_1621) ;  /* 0xfffffffc00f09947 */ /* 0x004fea000383ffff */
[----:B------:R-:W-:Y:S05]  /*fa60*/  BRA `(.L_x_1665) ;  /* 0xffffffec00dc7947 */ /* 0x000fea000383ffff */
.L_x_1622:
[----:B--2---:R2:W3:Y:S02]  /*fa70*/  SYNCS.PHASECHK.TRANS64.TRYWAIT P1, [R3+URZ], R0 ;  /* 0x00000000030075a7 */ /* 0x0044e4000802017f */
[----:B---3--:R-:W-:Y:S05]  /*fa80*/  @!P1 NANOSLEEP.SYNCS 0x989680 ;  /* 0x009896800000995d */ /* 0x008fea0003900000 */
[----:B------:R-:W3:Y:S02]  /*fa90*/  @!P1 SYNCS.PHASECHK.TRANS64 P1, [R3+URZ], R0 ;  /* 0x00000000030095a7 */ /* 0x000ee4000802007f */
[----:B---3--:R-:W-:Y:S05]  /*faa0*/  @!P1 BRA `(.L_x_1622) ;  /* 0xfffffffc00f09947 */ /* 0x008fea000383ffff */
[----:B------:R-:W-:Y:S05]  /*fab0*/  BRA `(.L_x_1666) ;  /* 0xffffffec00d07947 */ /* 0x000fea000383ffff */
.L_x_1624:
[----:B--2---:R2:W3:Y:S02]  /*fac0*/  SYNCS.PHASECHK.TRANS64.TRYWAIT P1, [R3+URZ+0x13260], R4 ;  /* 0x01326004030075a7 */ /* 0x0044e4000802017f */
[----:B---3--:R-:W-:Y:S05]  /*fad0*/  @!P1 NANOSLEEP.SYNCS 0x989680 ;  /* 0x009896800000995d */ /* 0x008fea0003900000 */
[----:B------:R-:W3:Y:S02]  /*fae0*/  @!P1 SYNCS.PHASECHK.TRANS64 P1, [R3+URZ+0x13260], R4 ;  /* 0x01326004030095a7 */ /* 0x000ee4000802007f */
[----:B---3--:R-:W-:Y:S05]  /*faf0*/  @!P1 BRA `(.L_x_1624) ;  /* 0xfffffffc00f09947 */ /* 0x008fea000383ffff */
[----:B------:R-:W-:Y:S05]  /*fb00*/  BRA `(.L_x_1667) ;  /* 0xffffffec00d07947 */ /* 0x000fea000383ffff */
.L_x_1626:
[----:B0-----:R0:W3:Y:S02]  /*fb10*/  SYNCS.PHASECHK.TRANS64.TRYWAIT P1, [R5+URZ+0x13260], R0 ;  /* 0x01326000050075a7 */ /* 0x0010e4000802017f */
[----:B---3--:R-:W-:Y:S05]  /*fb20*/  @!P1 NANOSLEEP.SYNCS 0x989680 ;  /* 0x009896800000995d */ /* 0x008fea0003900000 */
[----:B------:R-:W3:Y:S02]  /*fb30*/  @!P1 SYNCS.PHASECHK.TRANS64 P1, [R5+URZ+0x13260], R0 ;  /* 0x01326000050095a7 */ /* 0x000ee4000802007f */
[----:B---3--:R-:W-:Y:S05]  /*fb40*/  @!P1 BRA `(.L_x_1626) ;  /* 0xfffffffc00f09947 */ /* 0x008fea000383ffff */
[----:B------:R-:W-:Y:S05]  /*fb50*/  BRA `(.L_x_1668) ;  /* 0xffffffec00d07947 */ /* 0x000fea000383ffff */
.L_x_1628:
[----:B---3--:R3:W4:Y:S02]  /*fb60*/  SYNCS.PHASECHK.TRANS64.TRYWAIT P0, [R3+URZ+0x13280], R4 ;  /* 0x01328004030075a7 */ /* 0x008724000800017f */
[----:B----4-:R-:W-:Y:S05]  /*fb70*/  @!P0 NANOSLEEP.SYNCS 0x989680 ;  /* 0x009896800000895d */ /* 0x010fea0003900000 */
[----:B------:R-:W4:Y:S02]  /*fb80*/  @!P0 SYNCS.PHASECHK.TRANS64 P0, [R3+URZ+0x13280], R4 ;  /* 0x01328004030085a7 */ /* 0x000f24000800007f */
[----:B----4-:R-:W-:Y:S05]  /*fb90*/  @!P0 BRA `(.L_x_1628) ;  /* 0xfffffffc00f08947 */ /* 0x010fea000383ffff */
[----:B------:R-:W-:Y:S05]  /*fba0*/  BRA `(.L_x_1629) ;  /* 0xffffffec00cc7947 */ /* 0x000fea000383ffff */
.L_x_1669:
        /* <DEDUP_REMOVED lines=13> */
.L_x_2203:


//--------------------- .text._ZN7cutlass13device_kernelIN5flash11enable_sm90INS1_16FlashAttnFwdSm90INS1_25CollectiveMainloopFwdSm90ILi2EN4cute5tupleIJNS5_1CILi1EEES8_S8_EEENS6_IJNS7_ILi192EEENS7_ILi160EEENS7_ILi64EEEEEELi64ENS_12float_e4m3_tEfNS_4arch4Sm90ELb1ELb0ELb0ELb1ELb0ELb0ELb0ELb1ELb1ELb1ELb0ELb0EEENS1_21CollectiveEpilogueFwdINS6_IJSA_SC_SB_EEES9_NS_10bfloat16_tESG_Li384ELb1ELb1ELb0ELb1EEENS1_36VarlenDynamicPersistentTileSchedulerILi192ELi160ELi384ELi128ELb0ELb1ELb1ELb1ELb1ELb1EEEEEEEEEvNT_6ParamsE --------------------------
	.section	.text._ZN7cutlass13device_kernelIN5flash11enable_sm90INS1_16FlashAttnFwdSm90INS1_25CollectiveMainloopFwdSm90ILi2EN4cute5tupleIJNS5_1CILi1EEES8_S8_EEENS6_IJNS7_ILi192EEENS7_ILi160EEENS7_ILi64EEEEEELi64ENS_12float_e4m3_tEfNS_4arch4Sm90ELb1ELb0ELb0ELb1ELb0ELb0ELb0ELb1ELb1ELb1ELb0ELb0EEENS1_21CollectiveEpilogueFwdINS6_IJSA_SC_SB_EEES9_NS_10bfloat16_tESG_Li384ELb1ELb1ELb0ELb1EEENS1_36VarlenDynamicPersistentTileSchedulerILi192ELi160ELi384ELi128ELb0ELb1ELb1ELb1ELb1ELb1EEEEEEEEEvNT_6ParamsE,"ax",@progbits
	.align	128
.text._ZN7cutlass13device_kernelIN5flash11enable_sm90INS1_16FlashAttnFwdSm90INS1_25CollectiveMainloopFwdSm90ILi2EN4cute5tupleIJNS5_1CILi1EEES8_S8_EEENS6_IJNS7_ILi192EEENS7_ILi160EEENS7_ILi64EEEEEELi64ENS_12float_e4m3_tEfNS_4arch4Sm90ELb1ELb0ELb0ELb1ELb0ELb0ELb0ELb1ELb1ELb1ELb0ELb0EEENS1_21CollectiveEpilogueFwdINS6_IJSA_SC_SB_EEES9_NS_10bfloat16_tESG_Li384ELb1ELb1ELb0ELb1EEENS1_36VarlenDynamicPersistentTileSchedulerILi192ELi160ELi384ELi128ELb0ELb1ELb1ELb1ELb1ELb1EEEEEEEEEvNT_6ParamsE:
        .type           _ZN7cutlass13device_kernelIN5flash11enable_sm90INS1_16FlashAttnFwdSm90INS1_25CollectiveMainloopFwdSm90ILi2EN4cute5tupleIJNS5_1CILi1EEES8_S8_EEENS6_IJNS7_ILi192EEENS7_ILi160EEENS7_ILi64EEEEEELi64ENS_12float_e4m3_tEfNS_4arch4Sm90ELb1ELb0ELb0ELb1ELb0ELb0ELb0ELb1ELb1ELb1ELb0ELb0EEENS1_21CollectiveEpilogueFwdINS6_IJSA_SC_SB_EEES9_NS_10bfloat16_tESG_Li384ELb1ELb1ELb0ELb1EEENS1_36VarlenDynamicPersistentTileSchedulerILi192ELi160ELi384ELi128ELb0ELb1ELb1ELb1ELb1ELb1EEEEEEEEEvNT_6ParamsE,@function
        .size           _ZN7cutlass13device_kernelIN5flash11enable_sm90INS1_16FlashAttnFwdSm90INS1_25CollectiveMainloopFwdSm90ILi2EN4cute5tupleIJNS5_1CILi1EEES8_S8_EEENS6_IJNS7_ILi192EEENS7_ILi160EEENS7_ILi64EEEEEELi64ENS_12float_e4m3_tEfNS_4arch4Sm90ELb1ELb0ELb0ELb1ELb0ELb0ELb0ELb1ELb1ELb1ELb0ELb0EEENS1_21CollectiveEpilogueFwdINS6_IJSA_SC_SB_EEES9_NS_10bfloat16_tESG_Li384ELb1ELb1ELb0ELb1EEENS1_36VarlenDynamicPersistentTileSchedulerILi192ELi160ELi384ELi128ELb0ELb1ELb1ELb1ELb1ELb1EEEEEEEEEvNT_6ParamsE,(.L_x_2204 - _ZN7cutlass13device_kernelIN5flash11enable_sm90INS1_16FlashAttnFwdSm90INS1_25CollectiveMainloopFwdSm90ILi2EN4cute5tupleIJNS5_1CILi1EEES8_S8_EEENS6_IJNS7_ILi192EEENS7_ILi160EEENS7_ILi64EEEEEELi64ENS_12float_e4m3_tEfNS_4arch4Sm90ELb1ELb0ELb0ELb1ELb0ELb0ELb0ELb1ELb1ELb1ELb0ELb0EEENS1_21CollectiveEpilogueFwdINS6_IJSA_SC_SB_EEES9_NS_10bfloat16_tESG_Li384ELb1ELb1ELb0ELb1EEENS1_36VarlenDynamicPersistentTileSchedulerILi192ELi160ELi384ELi128ELb0ELb1ELb1ELb1ELb1ELb1EEEEEEEEEvNT_6ParamsE)
        .other          _ZN7cutlass13device_kernelIN5flash11enable_sm90INS1_16FlashAttnFwdSm90INS1_25CollectiveMainloopFwdSm90ILi2EN4cute5tupleIJNS5_1CILi1EEES8_S8_EEENS6_IJNS7_ILi192EEENS7_ILi160EEENS7_ILi64EEEEEELi64ENS_12float_e4m3_tEfNS_4arch4Sm90ELb1ELb0ELb0ELb1ELb0ELb0ELb0ELb1ELb1ELb1ELb0ELb0EEENS1_21CollectiveEpilogueFwdINS6_IJSA_SC_SB_EEES9_NS_10bfloat16_tESG_Li384ELb1ELb1ELb0ELb1EEENS1_36VarlenDynamicPersistentTileSchedulerILi192ELi160ELi384ELi128ELb0ELb1ELb1ELb1ELb1ELb1EEEEEEEEEvNT_6ParamsE,@"STO_CUDA_ENTRY STV_DEFAULT"
_ZN7cutlass13device_kernelIN5flash11enable_sm90INS1_16FlashAttnFwdSm90INS1_25CollectiveMainloopFwdSm90ILi2EN4cute5tupleIJNS5_1CILi1EEES8_S8_EEENS6_IJNS7_ILi192EEENS7_ILi160EEENS7_ILi64EEEEEELi64ENS_12float_e4m3_tEfNS_4arch4Sm90ELb1ELb0ELb0ELb1ELb0ELb0ELb0ELb1ELb1ELb1ELb0ELb0EEENS1_21CollectiveEpilogueFwdINS6_IJSA_SC_SB_EEES9_NS_10bfloat16_tESG_Li384ELb1ELb1ELb0ELb1EEENS1_36VarlenDynamicPersistentTileSchedulerILi192ELi160ELi384ELi128ELb0ELb1ELb1ELb1ELb1ELb1EEEEEEEEEvNT_6ParamsE:
        /* <DEDUP_REMOVED lines=18> */
.L_x_1671:
[----:B------:R-:W-:Y:S05]  /*0120*/  BSYNC B0 ;  /* 0x0000000000007941 */ /* 0x000fea0003800000 */
.L_x_1670:
        /* <DEDUP_REMOVED lines=41> */
.L_x_1672:
        /* <DEDUP_REMOVED lines=22> */
.L_x_1673:
        /* <DEDUP_REMOVED lines=18> */
.L_x_1674:
        /* <DEDUP_REMOVED lines=22> */
.L_x_1675:
        /* <DEDUP_REMOVED lines=22> */
.L_x_1676:
[----:B------:R-:W-:Y:S01]  /*0900*/  PLOP3.LUT P0, PT, PT, PT, UP0, 0x80, 0x0 ;  /* 0x000000000000781c */ /* 0x000fe20003f0f008 */
[----:B------:R-:W-:Y:S01]  /*0910*/  UMOV UR38, 0x1 ;  /* 0x0000000100267882 */ /* 0x000fe20000000000 */
[----:B------:R-:W-:Y:S01]  /*0920*/  NOP ;  /* 0x0000000000007918 */ /* 0x000fe20000000000 */
[----:B------:R-:W-:Y:S01]  /*0930*/  USEL UR38, UR38, 0x2, !UP0 ;  /* 0x0000000226267887 */ /* 0x000fe2000c000000 */
[----:B------:R-:W-:Y:S01]  /*0940*/  ULDC.64 UR52, c[0x0][0x208] ;  /* 0x0000820000347ab9 */ /* 0x000fe20000000a00 */
[----:B012-4-:R-:W-:Y:S08]  /*0950*/  BAR.SYNC.DEFER_BLOCKING 0x0 ;  /* 0x0000000000007b1d */ /* 0x017ff00000010000 */
[----:B------:R-:W-:Y:S05]  /*0960*/  @!P0 BRA `(.L_x_1677) ;  /* 0x000000b000308947 */ /* 0x000fea0003800000 */
.L_x_1678:
        /* <DEDUP_REMOVED lines=16> */
[----:B------:R-:W-:Y:S01]  /*0a70*/  ULOP3.LUT UR47, UR38, 0x1, URZ, 0xfc, !UPT ;  /* 0x00000001262f7892 */ /* 0x000fe2000f8efc3f */
[----:B------:R-:W-:Y:S01]  /*0a80*/  R2UR UR48, R30 ;  /* 0x000000001e3072ca */ /* 0x000fe200000e0000 */
        /* <DEDUP_REMOVED lines=16> */
[----:B------:R-:W-:Y:S02]  /*0b90*/  LOP3.LUT R2, R2, 0x1ffffffe, RZ, 0xc0, !PT ;  /* 0x1ffffffe02027812 */ /* 0x000fe400078ec0ff */
[----:B------:R-:W-:Y:S01]  /*0ba0*/  SHF.R.S32.HI R6, RZ, 0x1f, R23 ;  /* 0x0000001fff067819 */ /* 0x000fe20000011417 */
[----:B------:R-:W-:Y:S01]  /*0bb0*/  IMAD R3, R3, 0x40, R4 ;  /* 0x0000004003037824 */ /* 0x000fe200078e0204 */
[----:B------:R-:W-:Y:S01]  /*0bc0*/  LEA.HI R10, R0, R12, RZ, 0x2 ;  /* 0x0000000c000a7211 */ /* 0x000fe200078f10ff */
[----:B------:R-:W-:Y:S01]  /*0bd0*/  IMAD.IADD R2, R5, 0x1, -R2 ;  /* 0x0000000105027824 */ /* 0x000fe200078e0a02 */
[----:B------:R-:W-:Y:S02]  /*0be0*/  LEA.HI R7, R6, R23, RZ, 0x2 ;  /* 0x0000001706077211 */ /* 0x000fe400078f10ff */
[----:B------:R-:W-:Y:S01]  /*0bf0*/  SHF.R.S32.HI R156, RZ, 0x7, R156 ;  /* 0x00000007ff9c7819 */ /* 0x000fe2000001149c */
[----:B------:R-:W-:Y:S01]  /*0c00*/  IMAD R2, R2, 0x8, R3 ;  /* 0x0000000802027824 */ /* 0x000fe200078e0203 */
[----:B------:R-:W-:-:S02]  /*0c10*/  SHF.R.S32.HI R8, RZ, 0x2, R7 ;  /* 0x00000002ff087819 */ /* 0x000fc40000011407 */
[----:B------:R-:W-:Y:S01]  /*0c20*/  SHF.R.S32.HI R9, RZ, 0x1f, R7 ;  /* 0x0000001fff097819 */ /* 0x000fe20000011407 */
[----:B------:R-:W-:Y:S01]  /*0c30*/  IMAD.HI R4, R156, 0x55555556, RZ ;  /* 0x555555569c047827 */ /* 0x000fe200078e02ff */
[----:B------:R-:W-:Y:S01]  /*0c40*/  LOP3.LUT R10, R10, 0xfffffffc, RZ, 0xc0, !PT ;  /* 0xfffffffc0a0a7812 */ /* 0x000fe200078ec0ff */
[----:B------:R0:W-:Y:S01]  /*0c50*/  STL [R1], R2 ;  /* 0x0000000201007387 */ /* 0x0001e20000100800 */
[----:B------:R-:W-:Y:S02]  /*0c60*/  LEA.HI R9, R9, R8, RZ, 0x3 ;  /* 0x0000000809097211 */ /* 0x000fe400078f18ff */
[----:B------:R-:W-:Y:S01]  /*0c70*/  LEA.HI R0, R0, R12, RZ, 0x3 ;  /* 0x0000000c00007211 */ /* 0x000fe200078f18ff */
[----:B------:R-:W-:Y:S01]  /*0c80*/  IMAD.IADD R10, R12, 0x1, -R10 ;  /* 0x000000010c0a7824 */ /* 0x000fe200078e0a0a */
[----:B------:R-:W-:Y:S02]  /*0c90*/  LOP3.LUT R9, R9, 0xfffffff8, RZ, 0xc0, !PT ;  /* 0xfffffff809097812 */ /* 0x000fe400078ec0ff */
[----:B------:R-:W-:-:S02]  /*0ca0*/  LEA.HI R6, R6, R23, RZ, 0x5 ;  /* 0x0000001706067211 */ /* 0x000fc400078f28ff */
[----:B------:R-:W-:Y:S01]  /*0cb0*/  LEA.HI R5, R4, R4, RZ, 0x1 ;  /* 0x0000000404057211 */ /* 0x000fe200078f08ff */
[----:B------:R-:W-:Y:S01]  /*0cc0*/  IMAD.IADD R9, R8, 0x1, -R9 ;  /* 0x0000000108097824 */ /* 0x000fe200078e0a09 */
[----:B------:R-:W-:Y:S02]  /*0cd0*/  LOP3.LUT R18, R0, 0xfffffff8, RZ, 0xc0, !PT ;  /* 0xfffffff800127812 */ /* 0x000fe400078ec0ff */
[----:B------:R-:W-:Y:S01]  /*0ce0*/  LEA.HI R4, R10, R10, RZ, 0x1 ;  /* 0x0000000a0a047211 */ /* 0x000fe200078f08ff */
[----:B------:R-:W-:Y:S01]  /*0cf0*/  IMAD R5, R5, -0x3, R156 ;  /* 0xfffffffd05057824 */ /* 0x000fe200078e029c */
[----:B------:R-:W-:Y:S01]  /*0d00*/  SHF.R.S32.HI R6, RZ, 0x5, R6 ;  /* 0x00000005ff067819 */ /* 0x000fe20000011406 */
[----:B------:R-:W-:Y:S01]  /*0d10*/  IMAD.IADD R18, R12, 0x1, -R18 ;  /* 0x000000010c127824 */ /* 0x000fe200078e0a12 */
[----:B------:R-:W-:Y:S02]  /*0d20*/  LOP3.LUT R11, R4, 0x1ffffffe, RZ, 0xc0, !PT ;  /* 0x1ffffffe040b7812 */ /* 0x000fe400078ec0ff */
[----:B------:R-:W-:Y:S01]  /*0d30*/  LOP3.LUT R16, R7, 0x7ffffffc, RZ, 0xc0, !PT ;  /* 0x7ffffffc07107812 */ /* 0x000fe200078ec0ff */
[----:B------:R-:W-:Y:S01]  /*0d40*/  IMAD R6, R6, 0x10, R9 ;  /* 0x0000001006067824 */ /* 0x000fe200078e0209 */
[----:B------:R-:W-:Y:S01]  /*0d50*/  SHF.R.S32.HI R22, RZ, 0x3, R0 ;  /* 0x00000003ff167819 */ /* 0x000fe20000011400 */
[----:B------:R-:W-:-:S02]  /*0d60*/  IMAD.SHL.U32 R19, R18, 0x8, RZ ;  /* 0x0000000812137824 */ /* 0x000fc400078e00ff */
[----:B------:R-:W-:Y:S02]  /*0d70*/  IMAD.IADD R10, R10, 0x1, -R11 ;  /* 0x000000010a0a7824 */ /* 0x000fe400078e0a0b */
[----:B------:R-:W-:Y:S01]  /*0d80*/  IMAD R157, R5, 0x40, R6 ;  /* 0x00000040059d7824 */ /* 0x000fe200078e0206 */
[----:B------:R-:W-:Y:S01]  /*0d90*/  SHF.R.S32.HI R0, RZ, 0x1f, R19 ;  /* 0x0000001fff007819 */ /* 0x000fe20000011413 */
[----:B------:R-:W-:Y:S02]  /*0da0*/  IMAD.IADD R16, R23, 0x1, -R16 ;  /* 0x0000000117107824 */ /* 0x000fe400078e0a10 */
[----:B0-----:R-:W-:-:S07]  /*0db0*/  IMAD R17, R10, 0x8, R157 ;  /* 0x000000080a117824 */ /* 0x001fce00078e029d */
.L_x_1723:
[----:B012---:R-:W0:Y:S01]  /*0dc0*/  LDC.64 R2, c[0x0][0xc88] ;  /* 0x00032200ff027b82 */ /* 0x007e220000000a00 */
[----:B------:R-:W-:Y:S01]  /*0dd0*/  ULDC.64 UR6, c[0x0][0xa28] ;  /* 0x00028a0000067ab9 */ /* 0x000fe20000000a00 */
[----:B------:R-:W-:Y:S01]  /*0de0*/  ULDC.64 UR8, c[0x0][0xa18] ;  /* 0x0002860000087ab9 */ /* 0x000fe20000000a00 */
[----:B------:R-:W-:Y:S01]  /*0df0*/  ULDC UR4, c[0x0][0x424] ;  /* 0x0001090000047ab9 */ /* 0x000fe20000000800 */
[----:B0-----:R-:W-:-:S06]  /*0e00*/  IMAD.WIDE R2, R31, 0x4, R2 ;  /* 0x000000041f027825 */ /* 0x001fcc00078e0202 */
[----:B------:R-:W2:Y:S01]  /*0e10*/  LDG.E R2, desc[UR52][R2.64] ;  /* 0x0000003402027981 */ /* 0x000ea2000c1e1900 */
[----:B------:R-:W-:Y:S02]  /*0e20*/  UISETP.NE.U32.AND UP0, UPT, UR6, URZ, UPT ;  /* 0x0000003f0600728c */ /* 0x000fe4000bf05070 */
[----:B------:R-:W-:Y:S02]  /*0e30*/  UISETP.NE.U32.AND UP1, UPT, UR8, URZ, UPT ;  /* 0x0000003f0800728c */ /* 0x000fe4000bf25070 */
[----:B------:R-:W-:Y:S02]  /*0e40*/  UISETP.NE.AND.EX UP0, UPT, UR7, URZ, UPT, UP0 ;  /* 0x0000003f0700728c */ /* 0x000fe4000bf05300 */
[----:B------:R-:W-:-:S04]  /*0e50*/  UISETP.NE.AND.EX UP1, UPT, UR9, URZ, UPT, UP1 ;  /* 0x0000003f0900728c */ /* 0x000fc8000bf25310 */
[----:B------:R-:W-:Y:S02]  /*0e60*/  PLOP3.LUT P0, PT, PT, PT, UP0, 0x80, 0x0 ;  /* 0x000000000000781c */ /* 0x000fe40003f0f008 */
[----:B------:R-:W-:Y:S02]  /*0e70*/  PLOP3.LUT P2, PT, PT, PT, UP1, 0x80, 0x0 ;  /* 0x000000000000781c */ /* 0x000fe40003f4f018 */
[----:B--2---:R-:W-:-:S13]  /*0e80*/  R2UR UR39, R2 ;  /* 0x00000000022772ca */ /* 0x004fda00000e0000 */
[----:B------:R-:W-:Y:S02]  /*0e90*/  USHF.R.S32.HI UR40, URZ, 0x1f, UR39 ;  /* 0x0000001f3f287899 */ /* 0x000fe40008011427 */
[----:B------:R-:W-:-:S04]  /*0ea0*/  @UP0 ULEA UR6, UP2, UR39, UR6, 0x2 ;  /* 0x0000000627060291 */ /* 0x000fc8000f84103f */
[----:B------:R-:W-:Y:S02]  /*0eb0*/  @UP0 ULEA.HI.X UR7, UR39, UR7, UR40, 0x2, UP2 ;  /* 0x0000000727070291 */ /* 0x000fe400090f1428 */
[----:B------:R-:W-:Y:S01]  /*0ec0*/  @UP1 ULEA UR8, UP0, UR39, UR8, 0x2 ;  /* 0x0000000827081291 */ /* 0x000fe2000f80103f */
[----:B------:R-:W-:-:S03]  /*0ed0*/  IMAD.U32 R2, RZ, RZ, UR6 ;  /* 0x00000006ff027e24 */ /* 0x000fc6000f8e00ff */
[----:B------:R-:W-:Y:S01]  /*0ee0*/  @UP1 ULEA.HI.X UR9, UR39, UR9, UR40, 0x2, UP0 ;  /* 0x0000000927091291 */ /* 0x000fe200080f1428 */
[----:B------:R-:W-:Y:S01]  /*0ef0*/  IMAD.U32 R3, RZ, RZ, UR7 ;  /* 0x00000007ff037e24 */ /* 0x000fe2000f8e00ff */
[----:B------:R-:W-:Y:S01]  /*0f00*/  ULDC.64 UR6, c[0x0][0x418] ;  /* 0x0001060000067ab9 */ /* 0x000fe20000000a00 */
[----:B-----5:R-:W-:-:S03]  /*0f10*/  IMAD.U32 R4, RZ, RZ, UR8 ;  /* 0x00000008ff047e24 */ /* 0x020fc6000f8e00ff */
[----:B------:R-:W-:Y:S01]  /*0f20*/  IMAD.U32 R5, RZ, RZ, UR9 ;  /* 0x00000009ff057e24 */ /* 0x000fe2000f8e00ff */
[----:B------:R-:W2:Y:S01]  /*0f30*/  @P0 LDG.E R2, desc[UR52][R2.64] ;  /* 0x0000003402020981 */ /* 0x000ea2000c1e1900 */
[----:B------:R-:W-:Y:S01]  /*0f40*/  UISETP.NE.U32.AND UP0, UPT, UR6, URZ, UPT ;  /* 0x0000003f0600728c */ /* 0x000fe2000bf05070 */
[----:B------:R-:W-:Y:S02]  /*0f50*/  ULDC.64 UR8, c[0x0][0xa20] ;  /* 0x0002880000087ab9 */ /* 0x000fe40000000a00 */
[----:B------:R-:W3:Y:S01]  /*0f60*/  @P2 LDG.E R4, desc[UR52][R4.64] ;  /* 0x0000003404042981 */ /* 0x000ee2000c1e1900 */
[----:B------:R-:W-:Y:S01]  /*0f70*/  UISETP.NE.AND.EX UP0, UPT, UR7, URZ, UPT, UP0 ;  /* 0x0000003f0700728c */ /* 0x000fe2000bf05300 */
[----:B------:R-:W-:Y:S01]  /*0f80*/  ISETP.NE.U32.AND P1, PT, RZ, UR8, PT ;  /* 0x00000008ff007c0c */ /* 0x000fe2000bf25070 */
[----:B------:R-:W-:Y:S01]  /*0f90*/  ULDC UR6, c[0x0][0x2f0] ;  /* 0x0000bc0000067ab9 */ /* 0x000fe20000000800 */
[----:B------:R-:W-:Y:S01]  /*0fa0*/  UMOV UR49, URZ ;  /* 0x0000003f00317c82 */ /* 0x000fe20008000000 */
[----:B------:R-:W-:Y:S01]  /*0fb0*/  USEL UR4, UR4, 0x1, UP0 ;  /* 0x0000000104047887 */ /* 0x000fe20008000000 */
[----:B------:R-:W-:Y:S01]  /*0fc0*/  ISETP.NE.AND.EX P1, PT, RZ, UR9, PT, P1 ;  /* 0x00000009ff007c0c */ /* 0x000fe2000bf25310 */
[----:B------:R-:W-:-:S02]  /*0fd0*/  ULDC UR50, c[0x0][0x288] ;  /* 0x0000a20000327ab9 */ /* 0x000fc40000000800 */
[----:B------:R-:W-:Y:S01]  /*0fe0*/  UIMAD UR4, UR4, UR6, URZ ;  /* 0x00000006040472a4 */ /* 0x000fe2000f8e023f */
[----:B--2---:R-:W-:Y:S02]  /*0ff0*/  @P0 R2UR UR49, R2 ;  /* 0x00000000023102ca */ /* 0x004fe400000e0000 */
[----:B---3--:R-:W-:Y:S01]  /*1000*/  @P2 R2UR UR50, R4 ;  /* 0x00000000043222ca */ /* 0x008fe200000e0000 */
[----:B------:R-:W-:-:S14]  /*1010*/  @P2 BRA `(.L_x_1679) ;  /* 0x0000000000342947 */ /* 0x000fdc0003800000 */
        /* <DEDUP_REMOVED lines=13> */
.L_x_1679:
[----:B------:R-:W-:Y:S01]  /*10f0*/  UMOV UR41, UR48 ;  /* 0x0000003000297c82 */ /* 0x000fe20008000000 */
[----:B------:R-:W-:Y:S05]  /*1100*/  @!P1 BRA `(.L_x_1680) ;  /* 0x00000000001c9947 */ /* 0x000fea0003800000 */
[----:B------:R-:W-:-:S04]  /*1110*/  ULEA UR4, UP0, UR39, UR8, 0x2 ;  /* 0x0000000827047291 */ /* 0x000fc8000f80103f */
[----:B------:R-:W-:Y:S02]  /*1120*/  ULEA.HI.X UR6, UR39, UR9, UR40, 0x2, UP0 ;  /* 0x0000000927067291 */ /* 0x000fe400080f1428 */
[----:B------:R-:W-:-:S04]  /*1130*/  IMAD.U32 R2, RZ, RZ, UR4 ;  /* 0x00000004ff027e24 */ /* 0x000fc8000f8e00ff */
[----:B------:R-:W-:-:S05]  /*1140*/  IMAD.U32 R3, RZ, RZ, UR6 ;  /* 0x00000006ff037e24 */ /* 0x000fca000f8e00ff */
[----:B------:R-:W2:Y:S02]  /*1150*/  LDG.E R2, desc[UR52][R2.64] ;  /* 0x0000003402027981 */ /* 0x000ea4000c1e1900 */
[----:B--2---:R-:W-:Y:S01]  /*1160*/  R2UR UR4, R2 ;  /* 0x00000000020472ca */ /* 0x004fe200000e0000 */
[----:B------:R-:W-:-:S14]  /*1170*/  BRA `(.L_x_1681) ;  /* 0x0000000000347947 */ /* 0x000fdc0003800000 */
.L_x_1680:
        /* <DEDUP_REMOVED lines=13> */
.L_x_1681:
[----:B------:R-:W-:Y:S01]  /*1250*/  ULDC.64 UR8, c[0x0][0x990] ;  /* 0x0002640000087ab9 */ /* 0x000fe20000000a00 */
[----:B------:R-:W-:Y:S01]  /*1260*/  ULDC.64 UR6, c[0x0][0x998] ;  /* 0x0002660000067ab9 */ /* 0x000fe20000000a00 */
        /* <DEDUP_REMOVED lines=11> */
[----:B------:R-:W-:Y:S02]  /*1320*/  @UP0 UIMAD UR10, UR40, UR16, URZ ;  /* 0x00000010280a02a4 */ /* 0x000fe4000f8e023f */
[----:B------:R-:W-:Y:S02]  /*1330*/  @UP1 UIMAD UR12, UR40, UR18, URZ ;  /* 0x00000012280c12a4 */ /* 0x000fe4000f8e023f */
[----:B------:R-:W-:Y:S02]  /*1340*/  @UP0 UIMAD UR17, UR39, UR17, UR10 ;  /* 0x00000011271102a4 */ /* 0x000fe4000f8e020a */
[----:B------:R-:W-:Y:S02]  /*1350*/  @UP1 UIMAD.WIDE.U32 UR10, UR39, UR18, URZ ;  /* 0x00000012270a12a5 */ /* 0x000fe4000f8e003f */
[----:B------:R-:W-:-:S02]  /*1360*/  @UP0 UIMAD.WIDE.U32 UR14, UR39, UR16, URZ ;  /* 0x00000010270e02a5 */ /* 0x000fc4000f8e003f */
[----:B------:R-:W-:Y:S02]  /*1370*/  @UP1 UIMAD UR18, UR39, UR19, UR12 ;  /* 0x00000013271212a4 */ /* 0x000fe4000f8e020c */
[----:B------:R-:W-:Y:S02]  /*1380*/  @UP1 USHF.R.S32.HI UR19, URZ, 0x1f, UR48 ;  /* 0x0000001f3f131899 */ /* 0x000fe40008011430 */
[----:B------:R-:W-:Y:S01]  /*1390*/  @UP0 USHF.R.S32.HI UR16, URZ, 0x1f, UR48 ;  /* 0x0000001f3f100899 */ /* 0x000fe20008011430 */
[----:B------:R-:W-:Y:S01]  /*13a0*/  @UP1 ULDC.64 UR12, c[0x0][0x9c0] ;  /* 0x00027000000c1ab9 */ /* 0x000fe20000000a00 */
[----:B------:R-:W-:Y:S02]  /*13b0*/  @UP0 UIADD3 UR15, UR15, UR17, URZ ;  /* 0x000000110f0f0290 */ /* 0x000fe4000fffe03f */
[----:B------:R-:W-:Y:S02]  /*13c0*/  @UP1 UIMAD UR17, UR19, UR12, URZ ;  /* 0x0000000c131112a4 */ /* 0x000fe4000f8e023f */
[----:B------:R-:W-:-:S02]  /*13d0*/  @UP0 UIMAD UR16, UR16, UR20, URZ ;  /* 0x00000014101002a4 */ /* 0x000fc4000f8e023f */
[----:B------:R-:W-:Y:S02]  /*13e0*/  @UP1 UIADD3 UR11, UR11, UR18, URZ ;  /* 0x000000120b0b1290 */ /* 0x000fe4000fffe03f */
[----:B------:R-:W-:Y:S02]  /*13f0*/  @UP1 UIMAD UR17, UR48, UR13, UR17 ;  /* 0x0000000d301112a4 */ /* 0x000fe4000f8e0211 */
[----:B------:R-:W-:Y:S02]  /*1400*/  @UP0 UIMAD UR16, UR48, UR21, UR16 ;  /* 0x00000015301002a4 */ /* 0x000fe4000f8e0210 */
[----:B------:R-:W-:Y:S02]  /*1410*/  @UP0 UIMAD.WIDE.U32 UR14, UR48, UR20, UR14 ;  /* 0x00000014300e02a5 */ /* 0x000fe4000f8e000e */
[----:B------:R-:W-:Y:S02]  /*1420*/  @UP1 UIMAD.WIDE.U32 UR12, UR48, UR12, UR10 ;  /* 0x0000000c300c12a5 */ /* 0x000fe4000f8e000a */
[----:B------:R-:W-:-:S02]  /*1430*/  @UP0 UIADD3 UR11, UR15, UR16, URZ ;  /* 0x000000100f0b0290 */ /* 0x000fc4000fffe03f */
[----:B------:R-:W-:Y:S02]  /*1440*/  @UP0 ULEA UR8, UP2, UR14, UR8, 0x2 ;  /* 0x000000080e080291 */ /* 0x000fe4000f84103f */
[----:B------:R-:W-:Y:S02]  /*1450*/  @UP1 UIADD3 UR10, UR13, UR17, URZ ;  /* 0x000000110d0a1290 */ /* 0x000fe4000fffe03f */
[----:B------:R-:W-:Y:S02]  /*1460*/  @UP1 ULEA UR6, UP3, UR12, UR6, 0x2 ;  /* 0x000000060c061291 */ /* 0x000fe4000f86103f */
[----:B------:R-:W-:Y:S01]  /*1470*/  @UP0 ULEA.HI.X UR9, UR14, UR9, UR11, 0x2, UP2 ;  /* 0x000000090e090291 */ /* 0x000fe200090f140b */
[----:B------:R-:W-:Y:S01]  /*1480*/  IMAD.U32 R2, RZ, RZ, UR8 ;  /* 0x00000008ff027e24 */ /* 0x000fe2000f8e00ff */
[----:B------:R-:W-:Y:S02]  /*1490*/  @UP1 ULEA.HI.X UR7, UR12, UR7, UR10, 0x2, UP3 ;  /* 0x000000070c071291 */ /* 0x000fe400098f140a */
[----:B------:R-:W-:Y:S01]  /*14a0*/  IMAD.U32 R4, RZ, RZ, UR6 ;  /* 0x00000006ff047e24 */ /* 0x000fe2000f8e00ff */
[----:B------:R-:W-:Y:S01]  /*14b0*/  UIMAD UR42, UR5, 0xc0, URZ ;  /* 0x000000c0052a78a4 */ /* 0x000fe2000f8e023f */
[----:B------:R-:W-:Y:S01]  /*14c0*/  IMAD.U32 R3, RZ, RZ, UR9 ;  /* 0x00000009ff037e24 */ /* 0x000fe2000f8e00ff */
[----:B------:R-:W-:Y:S01]  /*14d0*/  ULDC UR6, c[0x0][0x988] ;  /* 0x0002620000067ab9 */ /* 0x000fe20000000800 */
[----:B------:R-:W-:Y:S01]  /*14e0*/  IMAD.U32 R5, RZ, RZ, UR7 ;  /* 0x00000007ff057e24 */ /* 0x000fe2000f8e00ff */
[----:B------:R-:W-:-:S02]  /*14f0*/  ULDC UR7, c[0x0][0x448] ;  /* 0x0001120000077ab9 */ /* 0x000fc40000000800 */
[----:B------:R0:W2:Y:S04]  /*1500*/  @P0 LDG.E R7, desc[UR52][R2.64] ;  /* 0x0000003402070981 */ /* 0x0000a8000c1e1900 */
[----:B------:R1:W2:Y:S01]  /*1510*/  @P1 LDG.E R0, desc[UR52][R4.64] ;  /* 0x0000003404001981 */ /* 0x0002a2000c1e1900 */
[----:B------:R-:W-:Y:S01]  /*1520*/  UISETP.NE.AND UP0, UPT, UR7, 0x1, UPT ;  /* 0x000000010700788c */ /* 0x000fe2000bf05270 */
[----:B------:R-:W-:Y:S01]  /*1530*/  PLOP3.LUT P0, PT, PT, PT, PT, 0x80, 0x0 ;  /* 0x000000000000781c */ /* 0x000fe20003f0f070 */
[----:B------:R-:W-:Y:S01]  /*1540*/  UIADD3 UR49, -UR49, UR4, URZ ;  /* 0x0000000431317290 */ /* 0x000fe2000fffe13f */
[----:B------:R-:W-:Y:S02]  /*1550*/  CS2R R54, SRZ ;  /* 0x0000000000367805 */ /* 0x000fe4000001ff00 */
[----:B------:R-:W-:-:S02]  /*1560*/  CS2R R52, SRZ ;  /* 0x0000000000347805 */ /* 0x000fc4000001ff00 */
[----:B0-----:R-:W-:Y:S01]  /*1570*/  CS2R R2, SRZ ;  /* 0x0000000000027805 */ /* 0x001fe2000001ff00 */
[----:B------:R-:W-:Y:S01]  /*1580*/  UIADD3 UR7, UR49, 0xa0, -UR50 ;  /* 0x000000a031077890 */ /* 0x000fe2000fffe832 */
[----:B------:R-:W-:Y:S02]  /*1590*/  CS2R R8, SRZ ;  /* 0x0000000000087805 */ /* 0x000fe4000001ff00 */
[----:B------:R-:W-:Y:S02]  /*15a0*/  CS2R R46, SRZ ;  /* 0x00000000002e7805 */ /* 0x000fe4000001ff00 */
[----:B-1----:R-:W-:Y:S02]  /*15b0*/  CS2R R4, SRZ ;  /* 0x0000000000047805 */ /* 0x002fe4000001ff00 */
[----:B------:R-:W-:Y:S01]  /*15c0*/  CS2R R10, SRZ ;  /* 0x00000000000a7805 */ /* 0x000fe2000001ff00 */
[----:B------:R-:W-:Y:S01]  /*15d0*/  @UP0 ULDC UR4, c[0x0][0x44c] ;  /* 0x0001130000040ab9 */ /* 0x000fe20000000800 */
[----:B------:R-:W-:Y:S01]  /*15e0*/  @UP0 ULDC UR8, c[0x0][0x450] ;  /* 0x0001140000080ab9 */ /* 0x000fe20000000800 */
        /* <DEDUP_REMOVED lines=8> */
[----:B------:R-:W-:Y:S01]  /*1670*/  CS2R R56, SRZ ;  /* 0x0000000000387805 */ /* 0x000fe2000001ff00 */
[----:B------:R-:W-:Y:S02]  /*1680*/  IMAD.MOV.U32 R33, RZ, RZ, RZ ;  /* 0x000000ffff217224 */ /* 0x000fe400078e00ff */
[----:B------:R-:W-:Y:S02]  /*1690*/  IMAD.MOV.U32 R58, RZ, RZ, RZ ;  /* 0x000000ffff3a7224 */ /* 0x000fe400078e00ff */
[----:B--2---:R-:W-:-:S04]  /*16a0*/  FMUL.FTZ R0, R7, R0 ;  /* 0x0000000007007220 */ /* 0x004fc80000410000 */
[----:B------:R-:W-:Y:S01]  /*16b0*/  FMUL.FTZ R0, R0, UR6 ;  /* 0x0000000600007c20 */ /* 0x000fe20008410000 */
[----:B------:R-:W-:-:S04]  /*16c0*/  UIADD3 UR6, UR42, 0xbf, URZ ;  /* 0x000000bf2a067890 */ /* 0x000fc8000fffe03f */
[----:B------:R-:W-:Y:S01]  /*16d0*/  UIMAD.WIDE.U32 UR4, UR6, UR4, URZ ;  /* 0x00000004060472a5 */ /* 0x000fe2000f8e003f */
[----:B------:R-:W-:Y:S01]  /*16e0*/  R2UR UR43, R0 ;  /* 0x00000000002b72ca */ /* 0x000fe200000e0000 */
[----:B------:R-:W-:Y:S02]  /*16f0*/  UIADD3 UR4, UR49, 0x9f, URZ ;  /* 0x0000009f31047890 */ /* 0x000fe4000fffe03f */
[----:B------:R-:W-:Y:S02]  /*1700*/  @UP0 USHF.R.U32.HI UR6, URZ, UR8, UR5 ;  /* 0x000000083f060299 */ /* 0x000fe40008011605 */
        /* <DEDUP_REMOVED lines=43> */
.L_x_1683:
        /* <DEDUP_REMOVED lines=9> */
.L_x_1817:
[----:B------:R-:W-:Y:S05]  /*1a50*/  @!P0 BRA `(.L_x_1685) ;  /* 0x0000000000048947 */ /* 0x000fea0003800000 */
[----:B------:R-:W-:Y:S01]  /*1a60*/  BPT.TRAP 0x1 ;  /* 0x000000040000795c */ /* 0x000fe20000300000 */
.L_x_1685:
[----:B0-----:R-:W-:Y:S02]  /*1a70*/  IMAD.U32 R3, RZ, RZ, UR37 ;  /* 0x00000025ff037e24 */ /* 0x001fe4000f8e00ff */
[----:B------:R-:W-:-:S03]  /*1a80*/  IMAD.U32 R0, RZ, RZ, UR36 ;  /* 0x00000024ff007e24 */ /* 0x000fc6000f8e00ff */
[----:B------:R-:W-:Y:S02]  /*1a90*/  LEA R3, R3, UR45, 0x3 ;  /* 0x0000002d03037c11 */ /* 0x000fe4000f8e18ff */
[----:B------:R-:W-:-:S04]  /*1aa0*/  SHF.L.U32 R0, R0, 0x1f, RZ ;  /* 0x0000001f00007819 */ /* 0x000fc800000006ff */
[----:B------:R0:W1:Y:S01]  /*1ab0*/  SYNCS.PHASECHK.TRANS64.TRYWAIT P1, [R3+URZ+0x13230], R0 ;  /* 0x01323000030075a7 */ /* 0x000062000802017f */
[----:B------:R-:W-:Y:S05]  /*1ac0*/  @!P0 BRA `(.L_x_1686) ;  /* 0x0000000000048947 */ /* 0x000fea0003800000 */
[----:B------:R-:W-:Y:S01]  /*1ad0*/  BPT.TRAP 0x1 ;  /* 0x000000040000795c */ /* 0x000fe20000300000 */
.L_x_1686:
[----:B-1----:R-:W-:Y:S05]  /*1ae0*/  @P1 BRA `(.L_x_1687) ;  /* 0x0000000000081947 */ /* 0x002fea0003800000 */
[----:B------:R-:W1:Y:S02]  /*1af0*/  SYNCS.PHASECHK.TRANS64.TRYWAIT P1, [R3+URZ+0x13230], R0 ;  /* 0x01323000030075a7 */ /* 0x000e64000802017f */
[----:B-1----:R-:W-:Y:S05]  /*1b00*/  @!P1 BRA `(.L_x_1688) ;  /* 0x000000ec009c9947 */ /* 0x002fea0003800000 */
.L_x_1687:
        /* <DEDUP_REMOVED lines=17> */
[----:B------:R-:W-:Y:S01]  /*1c20*/  UISETP.NE.AND UP0, UPT, UR7, 0x1, UPT ;  /* 0x000000010700788c */ /* 0x000fe2000bf05270 */
[----:B------:R-:W-:Y:S01]  /*1c30*/  IMAD.U32 R4, RZ, RZ, UR50 ;  /* 0x00000032ff047e24 */ /* 0x000fe2000f8e00ff */
[----:B------:R-:W-:Y:S01]  /*1c40*/  UIADD3 UR22, UR51, -0x2, URZ ;  /* 0xfffffffe33167890 */ /* 0x000fe2000fffe03f */
[----:B------:R-:W-:Y:S01]  /*1c50*/  IMAD.U32 R111, RZ, RZ, UR43 ;  /* 0x0000002bff6f7e24 */ /* 0x000fe2000f8e00ff */
[----:B------:R-:W-:Y:S01]  /*1c60*/  UIMAD UR12, UR37, 0x280, UR12 ;  /* 0x00000280250c78a4 */ /* 0x000fe2000f8e020c */
[----:B------:R-:W-:Y:S01]  /*1c70*/  UMOV UR7, 0x80000020 ;  /* 0x8000002000077882 */ /* 0x000fe20000000000 */
[----:B------:R-:W-:-:S02]  /*1c80*/  PLOP3.LUT P2, PT, PT, PT, UP0, 0x80, 0x0 ;  /* 0x000000000000781c */ /* 0x000fc40003f4f008 */
        /* <DEDUP_REMOVED lines=28> */
[----:B------:R-:W-:Y:S01]  /*1e50*/  UIMAD UR10, UR51, -0xa0, UR49 ;  /* 0xffffff60330a78a4 */ /* 0x000fe2000f8e0231 */
[----:B------:R-:W-:-:S03]  /*1e60*/  @UP0 ULDC UR11, c[0x0][0x450] ;  /* 0x00011400000b0ab9 */ /* 0x000fc60000000800 */
[----:B------:R-:W-:-:S06]  /*1e70*/  UIADD3 UR10, UR10, 0xa0, URZ ;  /* 0x000000a00a0a7890 */ /* 0x000fcc000fffe03f */
[----:B------:R-:W-:Y:S01]  /*1e80*/  IMAD.U32 R7, RZ, RZ, UR10 ;  /* 0x0000000aff077e24 */ /* 0x000fe2000f8e00ff */
[----:B------:R-:W-:-:S03]  /*1e90*/  UMOV UR10, UR42 ;  /* 0x0000002a000a7c82 */ /* 0x000fc60008000000 */
[----:B------:R-:W-:Y:S01]  /*1ea0*/  IMAD R2, R16, -0x2, R7 ;  /* 0xfffffffe10027824 */ /* 0x000fe200078e0207 */
[----:B------:R-:W-:Y:S02]  /*1eb0*/  WARPGROUP.DEPBAR.LE gsb0, 0x0 ;  /* 0x00008000000079c5 */ /* 0x000fe40000010000 */
[----:B------:R-:W-:-:S06]  /*1ec0*/  WARPGROUP.ARRIVE ;  /* 0x00000000000079c5 */ /* 0x000fcc0000000000 */
[----:B------:R-:W-:Y:S01]  /*1ed0*/  QGMMA.64x32x32.F32.E4M3.E4M3 R88, gdesc[UR4], R88, gsb0 ;  /* 0x00600000045879f3 */ /* 0x000fe20008000858 */
[----:B------:R-:W-:Y:S01]  /*1ee0*/  @UP0 ULDC UR6, c[0x0][0x44c] ;  /* 0x0001130000060ab9 */ /* 0x000fe20000000800 */
[----:B------:R-:W-:Y:S01]  /*1ef0*/  @UP0 ULDC UR7, c[0x0][0x450] ;  /* 0x0001140000070ab9 */ /* 0x000fe20000000800 */
[----:B01----:R-:W-:Y:S01]  /*1f00*/  @P2 IMAD.HI.U32 R0, R12, UR6, RZ ;  /* 0x000000060c002c27 */ /* 0x003fe2000f8e00ff */
[----:B------:R-:W-:-:S04]  /*1f10*/  UIADD3 UR6, UR12, 0x82, URZ ;  /* 0x000000820c067890 */ /* 0x000fc8000fffe03f */
[----:B------:R-:W-:Y:S01]  /*1f20*/  @P2 SHF.R.U32.HI R12, RZ, UR7, R0 ;  /* 0x00000007ff0c2c19 */ /* 0x000fe20008011600 */
[----:B------:R-:W-:-:S04]  /*1f30*/  UMOV UR7, 0x80000020 ;  /* 0x8000002000077882 */ /* 0x000fc80000000000 */
[----:B------:R-:W0:Y:S04]  /*1f40*/  SHFL.IDX PT, R0, R12, 0x1, 0x1c1f ;  /* 0x003c1f000c007f89 */ /* 0x000e2800000e0000 */
[----:B------:R-:W1:Y:S01]  /*1f50*/  SHFL.IDX PT, R12, R12, RZ, 0x1c1f ;  /* 0x001c1fff0c0c7589 */ /* 0x000e6200000e0000 */
[----:B------:R-:W-:Y:S02]  /*1f60*/  WARPGROUP.DEPBAR.LE gsb0, 0x0 ;  /* 0x00008000000079c5 */ /* 0x000fe40000010000 */
[----:B------:R-:W-:-:S06]  /*1f70*/  WARPGROUP.ARRIVE ;  /* 0x00000000000079c5 */ /* 0x000fcc0000000000 */
[----:B------:R-:W-:Y:S01]  /*1f80*/  QGMMA.64x32x32.F32.E4M3.E4M3 R72, gdesc[UR4], R72, gsb0 ;  /* 0x00600000044879f3 */ /* 0x000fe20008000848 */
[----:B------:R-:W-:Y:S01]  /*1f90*/  UMOV UR6, 0xffffff60 ;  /* 0xffffff6000067882 */ /* 0x000fe20000000000 */
[----:B------:R-:W-:Y:S01]  /*1fa0*/  UMOV UR7, 0x80000020 ;  /* 0x8000002000077882 */ /* 0x000fe20000000000 */
[----:B------:R-:W-:-:S06]  /*1fb0*/  UIMAD UR6, UR51, UR6, 0xa1 ;  /* 0x000000a1330674a4 */ /* 0x000fcc000f8e0206 */
[----:B------:R-:W-:Y:S01]  /*1fc0*/  IMAD.U32 R11, RZ, RZ, UR6 ;  /* 0x00000006ff0b7e24 */ /* 0x000fe2000f8e00ff */
[----:B------:R-:W-:-:S03]  /*1fd0*/  UIADD3 UR6, UR12, 0x102, URZ ;  /* 0x000001020c067890 */ /* 0x000fc6000fffe03f */
[----:B------:R-:W-:-:S05]  /*1fe0*/  IMAD R11, R16, -0x2, R11 ;  /* 0xfffffffe100b7824 */ /* 0x000fca00078e020b */
[----:B------:R-:W-:-:S04]  /*1ff0*/  IADD3 R11, -R4, UR49, R11 ;  /* 0x00000031040b7c10 */ /* 0x000fc8000fffe10b */
[-CC-:B0-----:R-:W-:Y:S02]  /*2000*/  VIADDMNMX R0, R0, R11.reuse, R2.reuse, PT ;  /* 0x0000000b00007246 */ /* 0x181fe40003800102 */
[----:B-1----:R-:W-:Y:S02]  /*2010*/  VIADDMNMX R2, R12, R11, R2, PT ;  /* 0x0000000b0c027246 */ /* 0x002fe40003800102 */
[C---:B------:R-:W-:Y:S02]  /*2020*/  ISETP.GT.AND P3, PT, R0.reuse, RZ, PT ;  /* 0x000000ff0000720c */ /* 0x040fe40003f64270 */
[C---:B------:R-:W-:Y:S02]  /*2030*/  ISETP.GT.AND P4, PT, R0.reuse, 0x1, PT ;  /* 0x000000010000780c */ /* 0x040fe40003f84270 */
[----:B------:R-:W-:Y:S02]  /*2040*/  ISETP.GT.AND P5, PT, R0, 0x8, PT ;  /* 0x000000080000780c */ /* 0x000fe40003fa4270 */
[----:B------:R-:W-:-:S02]  /*2050*/  FSEL R13, R90, -INF , P3 ;  /* 0xff8000005a0d7808 */ /* 0x000fc40001800000 */
        /* <DEDUP_REMOVED lines=12> */
[----:B------:R-:W-:Y:S01]  /*2120*/  FMNMX.FTZ R4, R107, R4, !PT ;  /* 0x000000046b047209 */ /* 0x000fe20007810000 */
[----:B------:R-:W-:Y:S02]  /*2130*/  WARPGROUP.DEPBAR.LE gsb0, 0x0 ;  /* 0x00008000000079c5 */ /* 0x000fe40000010000 */
[----:B------:R-:W-:Y:S01]  /*2140*/  WARPGROUP.ARRIVE ;  /* 0x00000000000079c5 */ /* 0x000fe20000000000 */
[----:B------:R-:W-:Y:S02]  /*2150*/  ISETP.GT.AND P3, PT, R0, 0x19, PT ;  /* 0x000000190000780c */ /* 0x000fe40003f64270 */
[----:B------:R-:W-:Y:S02]  /*2160*/  FSEL R99, R102, -INF , P4 ;  /* 0xff80000066637808 */ /* 0x000fe40002000000 */
[----:B------:R-:W-:Y:S01]  /*2170*/  FMNMX.FTZ R4, R105, R4, !PT ;  /* 0x0000000469047209 */ /* 0x000fe20007810000 */
[----:B------:R-:W-:Y:S01]  /*2180*/  QGMMA.64x32x32.F32.E4M3.E4M3 R56, gdesc[UR4], R56, gsb0 ;  /* 0x00600000043879f3 */ /* 0x000fe20008000838 */
        /* <DEDUP_REMOVED lines=30> */
[----:B------:R-:W-:Y:S01]  /*2370*/  FMNMX.FTZ R109, R87, R4, !PT ;  /* 0x00000004576d7209 */ /* 0x000fe20007810000 */
[----:B------:R-:W-:Y:S02]  /*2380*/  WARPGROUP.DEPBAR.LE gsb0, 0x0 ;  /* 0x00008000000079c5 */ /* 0x000fe40000010000 */
[----:B------:R-:W-:Y:S01]  /*2390*/  WARPGROUP.ARRIVE ;  /* 0x00000000000079c5 */ /* 0x000fe20000000000 */
[----:B------:R-:W-:Y:S02]  /*23a0*/  FSEL R58, R58, -INF , P4 ;  /* 0xff8000003a3a7808 */ /* 0x000fe40002000000 */
[----:B------:R-:W-:-:S02]  /*23b0*/  ISETP.GT.AND P4, PT, R0, 0x48, PT ;  /* 0x000000480000780c */ /* 0x000fc40003f84270 */
[----:B------:R-:W-:Y:S01]  /*23c0*/  FSEL R59, R59, -INF , P3 ;  /* 0xff8000003b3b7808 */ /* 0x000fe20001800000 */
[----:B------:R-:W-:Y:S01]  /*23d0*/  QGMMA.64x32x32.F32.E4M3.E4M3 R40, gdesc[UR4], R40, gsb0 ;  /* 0x00600000042879f3 */ /* 0x000fe20008000828 */
[----:B------:R-:W-:Y:S01]  /*23e0*/  UIADD3 UR6, UR12, 0x202, URZ ;  /* 0x000002020c067890 */ /* 0x000fe2000fffe03f */
[----:B------:R-:W-:Y:S01]  /*23f0*/  FMNMX.FTZ R4, R58, R109, !PT ;  /* 0x0000006d3a047209 */ /* 0x000fe20007810000 */
[----:B------:R-:W-:Y:S01]  /*2400*/  UMOV UR7, 0x80000020 ;  /* 0x8000002000077882 */ /* 0x000fe20000000000 */
        /* <DEDUP_REMOVED lines=19> */
[----:B------:R-:W-:Y:S02]  /*2540*/  FMNMX.FTZ R109, R71, R4, !PT ;  /* 0x00000004476d7209 */ /* 0x000fe40007810000 */
[----:B------:R-:W-:-:S04]  /*2550*/  ISETP.GT.AND P5, PT, R2, 0x8, PT ;  /* 0x000000080200780c */ /* 0x000fc80003fa4270 */
[----:B------:R-:W-:Y:S01]  /*2560*/  FSEL R92, R92, -INF , P5 ;  /* 0xff8000005c5c7808 */ /* 0x000fe20002800000 */
[----:B------:R-:W-:Y:S02]  /*2570*/  WARPGROUP.DEPBAR.LE gsb0, 0x0 ;  /* 0x00008000000079c5 */ /* 0x000fe40000010000 */
        /* <DEDUP_REMOVED lines=14> */
[----:B------:R-:W-:Y:S01]  /*2660*/  UIADD3 UR6, UR10, UR49, -UR50 ;  /* 0x000000310a067290 */ /* 0x000fe2000fffe832 */
        /* <DEDUP_REMOVED lines=42> */
[----:B------:R-:W-:Y:S02]  /*2910*/  FMNMX.FTZ R0, R38, R109, !PT ;  /* 0x0000006d26007209 */ /* 0x000fe40007810000 */
[----:B------:R-:W-:Y:S02]  /*2920*/  ISETP.GT.AND P4, PT, R2, 0x1, PT ;  /* 0x000000010200780c */ /* 0x000fe40003f84270 */
[----:B------:R-:W-:Y:S02]  /*2930*/  FMNMX.FTZ R8, R39, R0, !PT ;  /* 0x0000000027087209 */ /* 0x000fe40007810000 */
[----:B------:R-:W-:-:S02]  /*2940*/  FSEL R89, R89, -INF , P4 ;  /* 0xff80000059597808 */ /* 0x000fc40002000000 */
[----:B------:R-:W-:Y:S01]  /*2950*/  ISETP.GT.AND P4, PT, R2, 0x10, PT ;  /* 0x000000100200780c */ /* 0x000fe20003f84270 */
[----:B------:R-:W0:Y:S03]  /*2960*/  SHFL.BFLY PT, R109, R8, 0x2, 0x1f ;  /* 0x0c401f00086d7f89 */ /* 0x000e2600000e0000 */
[----:B------:R-:W-:Y:S02]  /*2970*/  FSEL R96, R96, -INF , P4 ;  /* 0xff80000060607808 */ /* 0x000fe40002000000 */
[----:B------:R-:W-:-:S04]  /*2980*/  ISETP.GT.AND P4, PT, R2, 0x18, PT ;  /* 0x000000180200780c */ /* 0x000fc80003f84270 */
[----:B------:R-:W-:Y:S02]  /*2990*/  FSEL R100, R100, -INF , P4 ;  /* 0xff80000064647808 */ /* 0x000fe40002000000 */
[----:B------:R-:W-:-:S04]  /*29a0*/  ISETP.GT.AND P4, PT, R2, 0x21, PT ;  /* 0x000000210200780c */ /* 0x000fc80003f84270 */
[----:B------:R-:W-:Y:S02]  /*29b0*/  FSEL R73, R73, -INF , P4 ;  /* 0xff80000049497808 */ /* 0x000fe40002000000 */
[----:B------:R-:W-:-:S04]  /*29c0*/  ISETP.GT.AND P4, PT, R2, 0x29, PT ;  /* 0x000000290200780c */ /* 0x000fc80003f84270 */
[----:B------:R-:W-:Y:S02]  /*29d0*/  FSEL R77, R77, -INF , P4 ;  /* 0xff8000004d4d7808 */ /* 0x000fe40002000000 */
[----:B------:R-:W-:Y:S02]  /*29e0*/  ISETP.GT.AND P4, PT, R2, 0x31, PT ;  /* 0x000000310200780c */ /* 0x000fe40003f84270 */
[----:B0-----:R-:W-:Y:S02]  /*29f0*/  FMNMX.FTZ R109, R8, R109, !PT ;  /* 0x0000006d086d7209 */ /* 0x001fe40007810000 */
[----:B------:R-:W-:Y:S02]  /*2a00*/  FSEL R81, R81, -INF , P4 ;  /* 0xff80000051517808 */ /* 0x000fe40002000000 */
[----:B------:R-:W-:Y:S01]  /*2a10*/  ISETP.GT.AND P4, PT, R2, 0x39, PT ;  /* 0x000000390200780c */ /* 0x000fe20003f84270 */
[----:B------:R-:W0:Y:S03]  /*2a20*/  SHFL.BFLY PT, R0, R109, 0x1, 0x1f ;  /* 0x0c201f006d007f89 */ /* 0x000e2600000e0000 */
[----:B------:R-:W-:-:S02]  /*2a30*/  FSEL R85, R85, -INF , P4 ;  /* 0xff80000055557808 */ /* 0x000fc40002000000 */
        /* <DEDUP_REMOVED lines=9> */
[C---:B------:R-:W-:Y:S01]  /*2ad0*/  FSETP.NEU.FTZ.AND P3, PT, R0.reuse, -INF , PT ;  /* 0xff8000000000780b */ /* 0x040fe20003f7d000 */
[----:B------:R-:W-:-:S01]  /*2ae0*/  FFMA.FTZ R4, R0, R111, -8 ;  /* 0xc100000000047423 */ /* 0x000fc2000001006f */
[----:B------:R-:W-:-:S04]  /*2af0*/  ISETP.GT.AND P4, PT, R2, 0x61, PT ;  /* 0x000000610200780c */ /* 0x000fc80003f84270 */
[----:B------:R-:W-:Y:S02]  /*2b00*/  FSEL R4, R4, RZ, P3 ;  /* 0x000000ff04047208 */ /* 0x000fe40001800000 */
[----:B------:R-:W-:Y:S02]  /*2b10*/  ISETP.GT.AND P3, PT, R2, RZ, PT ;  /* 0x000000ff0200720c */ /* 0x000fe40003f64270 */
[----:B------:R-:W-:Y:S01]  /*2b20*/  FSEL R41, R41, -INF , P4 ;  /* 0xff80000029297808 */ /* 0x000fe20002000000 */
[----:B------:R-:W-:-:S01]  /*2b30*/  FFMA.FTZ R6, R13, UR43, -R4 ;  /* 0x0000002b0d067c23 */ /* 0x000fc20008010804 */
[----:B------:R-:W-:Y:S01]  /*2b40*/  FSEL R88, R88, -INF , P3 ;  /* 0xff80000058587808 */ /* 0x000fe20001800000 */
[----:B------:R-:W-:-:S01]  /*2b50*/  FFMA.FTZ R8, R9, UR43, -R4 ;  /* 0x0000002b09087c23 */ /* 0x000fc20008010804 */
[----:B------:R-:W-:Y:S01]  /*2b60*/  ISETP.GT.AND P3, PT, R2, 0x9, PT ;  /* 0x000000090200780c */ /* 0x000fe20003f64270 */
[----:B------:R-:W-:-:S01]  /*2b70*/  FFMA.FTZ R9, R95, UR43, -R4 ;  /* 0x0000002b5f097c23 */ /* 0x000fc20008010804 */
[----:B------:R-:W-:Y:S01]  /*2b80*/  FMNMX.FTZ R13, R88, R89, !PT ;  /* 0x00000059580d7209 */ /* 0x000fe20007810000 */
[----:B------:R-:W-:-:S01]  /*2b90*/  FFMA.FTZ R82, R79, UR43, -R4 ;  /* 0x0000002b4f527c23 */ /* 0x000fc20008010804 */
[----:B------:R-:W-:Y:S01]  /*2ba0*/  FSEL R93, R93, -INF , P3 ;  /* 0xff8000005d5d7808 */ /* 0x000fe20001800000 */
[----:B------:R-:W-:-:S01]  /*2bb0*/  FFMA.FTZ R83, R83, UR43, -R4 ;  /* 0x0000002b53537c23 */ /* 0x000fc20008010804 */
[----:B------:R-:W-:Y:S01]  /*2bc0*/  FMNMX.FTZ R14, R92, R13, !PT ;  /* 0x0000000d5c0e7209 */ /* 0x000fe20007810000 */
        /* <DEDUP_REMOVED lines=36> */
[----:B------:R0:W-:Y:S01]  /*2e10*/  MUFU.EX2 R21, R82 ;  /* 0x0000005200157308 */ /* 0x0001e20000000800 */
        /* <DEDUP_REMOVED lines=9> */
[----:B------:R-:W-:Y:S01]  /*2eb0*/  FFMA.FTZ R39, R39, UR43, -R4 ;  /* 0x0000002b27277c23 */ /* 0x000fe20008010804 */
[----:B------:R-:W-:Y:S01]  /*2ec0*/  ISETP.GT.AND P3, PT, R2, 0x40, PT ;  /* 0x000000400200780c */ /* 0x000fe20003f64270 */
[----:B------:R-:W-:Y:S01]  /*2ed0*/  MUFU.EX2 R6, R6 ;  /* 0x0000000600067308 */ /* 0x000fe20000000800 */
[----:B------:R-:W-:-:S02]  /*2ee0*/  FMNMX.FTZ R78, R84, R75, !PT ;  /* 0x0000004b544e7209 */ /* 0x000fc40007810000 */
[----:B------:R-:W-:Y:S02]  /*2ef0*/  FSEL R56, R56, -INF , P3 ;  /* 0xff80000038387808 */ /* 0x000fe40001800000 */
[----:B------:R-:W-:Y:S02]  /*2f00*/  FMNMX.FTZ R79, R85, R78, !PT ;  /* 0x0000004e554f7209 */ /* 0x000fe40007810000 */
[----:B------:R-:W-:Y:S01]  /*2f10*/  ISETP.GT.AND P3, PT, R2, 0x48, PT ;  /* 0x000000480200780c */ /* 0x000fe20003f64270 */
[----:B------:R1:W-:Y:S01]  /*2f20*/  MUFU.EX2 R75, R83 ;  /* 0x00000053004b7308 */ /* 0x0003e20000000800 */
[----:B0-----:R-:W-:Y:S02]  /*2f30*/  FMNMX.FTZ R82, R56, R79, !PT ;  /* 0x0000004f38527209 */ /* 0x001fe40007810000 */
[----:B------:R-:W-:Y:S02]  /*2f40*/  FSEL R78, R60, -INF , P3 ;  /* 0xff8000003c4e7808 */ /* 0x000fe40001800000 */
[----:B------:R-:W-:-:S02]  /*2f50*/  FMNMX.FTZ R79, R57, R82, !PT ;  /* 0x00000052394f7209 */ /* 0x000fc40007810000 */
[----:B------:R-:W-:Y:S01]  /*2f60*/  ISETP.GT.AND P3, PT, R2, 0x50, PT ;  /* 0x000000500200780c */ /* 0x000fe20003f64270 */
[----:B------:R0:W-:Y:S01]  /*2f70*/  MUFU.EX2 R60, R86 ;  /* 0x00000056003c7308 */ /* 0x0001e20000000800 */
[----:B------:R-:W-:Y:S02]  /*2f80*/  FMNMX.FTZ R82, R78, R79, !PT ;  /* 0x0000004f4e527209 */ /* 0x000fe40007810000 */
[----:B------:R-:W-:Y:S02]  /*2f90*/  FSEL R64, R64, -INF , P3 ;  /* 0xff80000040407808 */ /* 0x000fe40001800000 */
[----:B-1----:R-:W-:Y:S02]  /*2fa0*/  FMNMX.FTZ R83, R61, R82, !PT ;  /* 0x000000523d537209 */ /* 0x002fe40007810000 */
[----:B------:R-:W-:Y:S01]  /*2fb0*/  ISETP.GT.AND P3, PT, R2, 0x58, PT ;  /* 0x000000580200780c */ /* 0x000fe20003f64270 */
[----:B------:R1:W-:Y:S01]  /*2fc0*/  MUFU.EX2 R79, R87 ;  /* 0x00000057004f7308 */ /* 0x0003e20000000800 */
[----:B------:R-:W-:-:S02]  /*2fd0*/  FMNMX.FTZ R82, R64, R83, !PT ;  /* 0x0000005340527209 */ /* 0x000fc40007810000 */
[----:B------:R-:W-:Y:S02]  /*2fe0*/  FSEL R68, R68, -INF , P3 ;  /* 0xff80000044447808 */ /* 0x000fe40001800000 */
[----:B------:R-:W-:Y:S02]  /*2ff0*/  FMNMX.FTZ R83, R65, R82, !PT ;  /* 0x0000005241537209 */ /* 0x000fe40007810000 */
[----:B------:R-:W-:Y:S01]  /*3000*/  ISETP.GT.AND P3, PT, R2, 0x60, PT ;  /* 0x000000600200780c */ /* 0x000fe20003f64270 */
[----:B------:R-:W-:Y:S01]  /*3010*/  MUFU.EX2 R7, R7 ;  /* 0x0000000700077308 */ /* 0x000fe20000000800 */
[----:B------:R-:W-:Y:S02]  /*3020*/  FMNMX.FTZ R82, R68, R83, !PT ;  /* 0x0000005344527209 */ /* 0x000fe40007810000 */
[----:B------:R-:W-:Y:S02]  /*3030*/  FSEL R40, R40, -INF , P3 ;  /* 0xff80000028287808 */ /* 0x000fe40001800000 */
[----:B------:R-:W-:-:S02]  /*3040*/  FMNMX.FTZ R83, R69, R82, !PT ;  /* 0x0000005245537209 */ /* 0x000fc40007810000 */
[----:B------:R-:W-:Y:S01]  /*3050*/  ISETP.GT.AND P3, PT, R2, 0x68, PT ;  /* 0x000000680200780c */ /* 0x000fe20003f64270 */
[----:B------:R-:W-:Y:S01]  /*3060*/  MUFU.EX2 R8, R8 ;  /* 0x0000000800087308 */ /* 0x000fe20000000800 */
[----:B------:R-:W-:Y:S02]  /*3070*/  FMNMX.FTZ R82, R40, R83, !PT ;  /* 0x0000005328527209 */ /* 0x000fe40007810000 */
[----:B------:R-:W-:Y:S02]  /*3080*/  ISETP.GT.AND P4, PT, R2, 0x69, PT ;  /* 0x000000690200780c */ /* 0x000fe40003f84270 */
[----:B------:R-:W-:Y:S02]  /*3090*/  FSEL R62, R44, -INF , P3 ;  /* 0xff8000002c3e7808 */ /* 0x000fe40001800000 */
[----:B------:R-:W-:Y:S01]  /*30a0*/  FMNMX.FTZ R83, R41, R82, !PT ;  /* 0x0000005229537209 */ /* 0x000fe20007810000 */
[----:B------:R2:W-:Y:S01]  /*30b0*/  MUFU.EX2 R44, R90 ;  /* 0x0000005a002c7308 */ /* 0x0005e20000000800 */
[----:B------:R-:W-:-:S02]  /*30c0*/  ISETP.GT.AND P3, PT, R2, 0x70, PT ;  /* 0x000000700200780c */ /* 0x000fc40003f64270 */
[----:B------:R-:W-:Y:S02]  /*30d0*/  FSEL R45, R45, -INF , P4 ;  /* 0xff8000002d2d7808 */ /* 0x000fe40002000000 */
[----:B0-----:R-:W-:Y:S02]  /*30e0*/  FMNMX.FTZ R86, R62, R83, !PT ;  /* 0x000000533e567209 */ /* 0x001fe40007810000 */
[----:B------:R-:W-:Y:S01]  /*30f0*/  ISETP.GT.AND P4, PT, R2, 0x71, PT ;  /* 0x000000710200780c */ /* 0x000fe20003f84270 */
[----:B------:R-:W0:Y:S01]  /*3100*/  MUFU.EX2 R9, R9 ;  /* 0x0000000900097308 */ /* 0x000e220000000800 */
[----:B------:R-:W-:Y:S01]  /*3110*/  FSEL R82, R48, -INF , P3 ;  /* 0xff80000030527808 */ /* 0x000fe20001800000 */
[--C-:B------:R-:W-:Y:S01]  /*3120*/  FFMA.FTZ R48, R66, UR43, -R4.reuse ;  /* 0x0000002b42307c23 */ /* 0x100fe20008010804 */
[----:B-1----:R-:W-:Y:S01]  /*3130*/  FMNMX.FTZ R87, R45, R86, !PT ;  /* 0x000000562d577209 */ /* 0x002fe20007810000 */
[----:B--2---:R-:W-:Y:S01]  /*3140*/  FFMA.FTZ R90, R67, UR43, -R4 ;  /* 0x0000002b435a7c23 */ /* 0x004fe20008010804 */
        /* <DEDUP_REMOVED lines=8> */
[----:B------:R-:W-:-:S02]  /*31d0*/  FSEL R53, R53, -INF , P4 ;  /* 0xff80000035357808 */ /* 0x000fc40002000000 */
[----:B------:R-:W-:Y:S02]  /*31e0*/  ISETP.GT.AND P3, PT, R2, 0x80, PT ;  /* 0x000000800200780c */ /* 0x000fe40003f64270 */
[----:B------:R-:W-:Y:S02]  /*31f0*/  FMNMX.FTZ R86, R52, R49, !PT ;  /* 0x0000003134567209 */ /* 0x000fe40007810000 */
[----:B------:R-:W-:Y:S01]  /*3200*/  ISETP.GT.AND P4, PT, R2, 0x81, PT ;  /* 0x000000810200780c */ /* 0x000fe20003f84270 */
[----:B------:R1:W-:Y:S01]  /*3210*/  MUFU.EX2 R49, R90 ;  /* 0x0000005a00317308 */ /* 0x0003e20000000800 */
[----:B------:R-:W-:Y:S01]  /*3220*/  FSEL R66, R24, -INF , P3 ;  /* 0xff80000018427808 */ /* 0x000fe20001800000 */
[----:B------:R-:W-:Y:S01]  /*3230*/  FFMA.FTZ R24, R70, UR43, -R4 ;  /* 0x0000002b46187c23 */ /* 0x000fe20008010804 */
[----:B------:R-:W-:Y:S02]  /*3240*/  FMNMX.FTZ R87, R53, R86, !PT ;  /* 0x0000005635577209 */ /* 0x000fe40007810000 */
[----:B------:R-:W-:-:S02]  /*3250*/  ISETP.GT.AND P3, PT, R2, 0x88, PT ;  /* 0x000000880200780c */ /* 0x000fc40003f64270 */
[----:B------:R-:W-:Y:S01]  /*3260*/  FSEL R67, R25, -INF , P4 ;  /* 0xff80000019437808 */ /* 0x000fe20002000000 */
[----:B------:R-:W-:Y:S01]  /*3270*/  MUFU.EX2 R12, R12 ;  /* 0x0000000c000c7308 */ /* 0x000fe20000000800 */
[----:B------:R-:W-:Y:S01]  /*3280*/  FMNMX.FTZ R86, R66, R87, !PT ;  /* 0x0000005742567209 */ /* 0x000fe20007810000 */
[----:B-1----:R-:W-:Y:S01]  /*3290*/  FFMA.FTZ R90, R71, UR43, -R4 ;  /* 0x0000002b475a7c23 */ /* 0x002fe20008010804 */
[----:B------:R-:W-:Y:S02]  /*32a0*/  ISETP.GT.AND P4, PT, R2, 0x89, PT ;  /* 0x000000890200780c */ /* 0x000fe40003f84270 */
[----:B------:R-:W-:Y:S02]  /*32b0*/  FSEL R70, R28, -INF , P3 ;  /* 0xff8000001c467808 */ /* 0x000fe40001800000 */
[----:B------:R-:W-:Y:S01]  /*32c0*/  FMNMX.FTZ R25, R67, R86, !PT ;  /* 0x0000005643197209 */ /* 0x000fe20007810000 */
[----:B------:R-:W1:Y:S01]  /*32d0*/  MUFU.EX2 R13, R103 ;  /* 0x00000067000d7308 */ /* 0x000e620000000800 */
[----:B------:R-:W-:-:S02]  /*32e0*/  ISETP.GT.AND P3, PT, R2, 0x90, PT ;  /* 0x000000900200780c */ /* 0x000fc40003f64270 */
[----:B------:R-:W-:Y:S02]  /*32f0*/  FSEL R29, R29, -INF , P4 ;  /* 0xff8000001d1d7808 */ /* 0x000fe40002000000 */
[----:B------:R-:W-:Y:S02]  /*3300*/  FMNMX.FTZ R28, R70, R25, !PT ;  /* 0x00000019461c7209 */ /* 0x000fe40007810000 */
[----:B------:R-:W-:Y:S01]  /*3310*/  ISETP.GT.AND P4, PT, R2, 0x91, PT ;  /* 0x000000910200780c */ /* 0x000fe20003f84270 */
[----:B------:R2:W-:Y:S01]  /*3320*/  MUFU.EX2 R25, R90 ;  /* 0x0000005a00197308 */ /* 0x0005e20000000800 */
[----:B------:R-:W-:Y:S02]  /*3330*/  FSEL R32, R32, -INF , P3 ;  /* 0xff80000020207808 */ /* 0x000fe40001800000 */
[----:B------:R-:W-:Y:S01]  /*3340*/  FMNMX.FTZ R87, R29, R28, !PT ;  /* 0x0000001c1d577209 */ /* 0x000fe20007810000 */
[----:B------:R-:W-:-:S01]  /*3350*/  FFMA.FTZ R28, R42, UR43, -R4 ;  /* 0x0000002b2a1c7c23 */ /* 0x000fc20008010804 */
[----:B------:R-:W-:-:S02]  /*3360*/  ISETP.GT.AND P3, PT, R2, 0x98, PT ;  /* 0x000000980200780c */ /* 0x000fc40003f64270 */
[----:B------:R-:W-:Y:S01]  /*3370*/  FSEL R71, R33, -INF , P4 ;  /* 0xff80000021477808 */ /* 0x000fe20002000000 */
[----:B------:R-:W-:Y:S01]  /*3380*/  MUFU.EX2 R14, R14 ;  /* 0x0000000e000e7308 */ /* 0x000fe20000000800 */
[----:B------:R-:W-:Y:S01]  /*3390*/  FMNMX.FTZ R42, R32, R87, !PT ;  /* 0x00000057202a7209 */ /* 0x000fe20007810000 */
[--C-:B--2---:R-:W-:Y:S01]  /*33a0*/  FFMA.FTZ R90, R43, UR43, -R4.reuse ;  /* 0x0000002b2b5a7c23 */ /* 0x104fe20008010804 */
[----:B------:R-:W-:Y:S01]  /*33b0*/  ISETP.GT.AND P4, PT, R2, 0x99, PT ;  /* 0x000000990200780c */ /* 0x000fe20003f84270 */
[--C-:B------:R-:W-:Y:S01]  /*33c0*/  FFMA.FTZ R43, R51, UR43, -R4.reuse ;  /* 0x0000002b332b7c23 */ /* 0x100fe20008010804 */
[----:B------:R-:W-:Y:S01]  /*33d0*/  FSEL R86, R36, -INF , P3 ;  /* 0xff80000024567808 */ /* 0x000fe20001800000 */
[----:B------:R-:W-:Y:S01]  /*33e0*/  IMAD.U32 R51, RZ, RZ, UR43 ;  /* 0x0000002bff337e24 */ /* 0x000fe2000f8e00ff */
[----:B------:R-:W-:Y:S01]  /*33f0*/  FMNMX.FTZ R33, R71, R42, !PT ;  /* 0x0000002a47217209 */ /* 0x000fe20007810000 */
[--C-:B------:R-:W-:Y:S01]  /*3400*/  FFMA.FTZ R42, R50, UR43, -R4.reuse ;  /* 0x0000002b322a7c23 */ /* 0x100fe20008010804 */
[----:B------:R-:W-:Y:S01]  /*3410*/  FSEL R87, R37, -INF , P4 ;  /* 0xff80000025577808 */ /* 0x000fe20002000000 */
[--C-:B------:R-:W-:Y:S01]  /*3420*/  FFMA.FTZ R36, R46, UR43, -R4.reuse ;  /* 0x0000002b2e247c23 */ /* 0x100fe20008010804 */
[----:B------:R-:W-:Y:S01]  /*3430*/  FMNMX.FTZ R2, R86, R33, !PT ;  /* 0x0000002156027209 */ /* 0x000fe20007810000 */
[--C-:B------:R-:W-:Y:S01]  /*3440*/  FFMA.FTZ R37, R47, UR43, -R4.reuse ;  /* 0x0000002b2f257c23 */ /* 0x100fe20008010804 */
[----:B------:R-:W-:-:S01]  /*3450*/  FFMA.FTZ R46, R54, UR43, -R4 ;  /* 0x0000002b362e7c23 */ /* 0x000fc20008010804 */
[----:B------:R-:W-:Y:S01]  /*3460*/  FFMA.FTZ R47, R55, UR43, -R4 ;  /* 0x0000002b372f7c23 */ /* 0x000fe20008010804 */
[----:B------:R-:W-:Y:S01]  /*3470*/  FMNMX.FTZ R2, R87, R2, !PT ;  /* 0x0000000257027209 */ /* 0x000fe20007810000 */
[----:B------:R-:W-:Y:S01]  /*3480*/  MUFU.EX2 R33, R90 ;  /* 0x0000005a00217308 */ /* 0x000fe20000000800 */
[----:B0-----:R-:W-:-:S02]  /*3490*/  F2FP.SATFINITE.E4M3.F32.PACK_AB_MERGE_C R153, R9, R8, RZ ;  /* 0x000000080999723e */ /* 0x001fc400048070ff */
[----:B-1----:R-:W-:Y:S01]  /*34a0*/  F2FP.SATFINITE.E4M3.F32.PACK_AB_MERGE_C R155, R13, R12, RZ ;  /* 0x0000000c0d9b723e */ /* 0x002fe200048070ff */
[----:B------:R-:W0:Y:S01]  /*34b0*/  SHFL.BFLY PT, R91, R2, 0x2, 0x1f ;  /* 0x0c401f00025b7f89 */ /* 0x000e2200000e0000 */
[----:B------:R-:W-:Y:S02]  /*34c0*/  F2FP.SATFINITE.E4M3.F32.PACK_AB_MERGE_C R153, R7, R6, R153 ;  /* 0x000000060799723e */ /* 0x000fe40004807099 */
[----:B------:R-:W-:Y:S01]  /*34d0*/  F2FP.SATFINITE.E4M3.F32.PACK_AB_MERGE_C R155, R11, R10, R155 ;  /* 0x0000000a0b9b723e */ /* 0x000fe2000480709b */
[----:B------:R-:W-:Y:S01]  /*34e0*/  MUFU.EX2 R15, R15 ;  /* 0x0000000f000f7308 */ /* 0x000fe20000000800 */
[----:B------:R-:W-:-:S07]  /*34f0*/  F2FP.SATFINITE.E4M3.F32.PACK_AB_MERGE_C R151, R79, R60, RZ ;  /* 0x0000003c4f97723e */ /* 0x000fce00048070ff */
[----:B------:R-:W1:Y:S08]  /*3500*/  MUFU.EX2 R20, R20 ;  /* 0x0000001400147308 */ /* 0x000e700000000800 */
[----:B------:R-:W2:Y:S01]  /*3510*/  MUFU.EX2 R74, R74 ;  /* 0x0000004a004a7308 */ /* 0x000ea20000000800 */
[----:B0-----:R-:W-:-:S07]  /*3520*/  FMNMX.FTZ R91, R2, R91, !PT ;  /* 0x0000005b025b7209 */ /* 0x001fce0007810000 */
[----:B------:R-:W-:Y:S01]  /*3530*/  MUFU.EX2 R58, R58 ;  /* 0x0000003a003a7308 */ /* 0x000fe20000000800 */
[----:B------:R-:W0:Y:S01]  /*3540*/  SHFL.BFLY PT, R2, R91, 0x1, 0x1f ;  /* 0x0c201f005b027f89 */ /* 0x000e2200000e0000 */
[----:B-1----:R-:W-:-:S04]  /*3550*/  F2FP.SATFINITE.E4M3.F32.PACK_AB_MERGE_C R149, R21, R20, RZ ;  /* 0x000000141595723e */ /* 0x002fc800048070ff */
[----:B------:R-:W-:Y:S02]  /*3560*/  F2FP.SATFINITE.E4M3.F32.PACK_AB_MERGE_C R149, R15, R14, R149 ;  /* 0x0000000e0f95723e */ /* 0x000fe40004807095 */
[----:B------:R-:W-:Y:S01]  /*3570*/  MUFU.EX2 R59, R59 ;  /* 0x0000003b003b7308 */ /* 0x000fe20000000800 */
[----:B--2---:R-:W-:-:S07]  /*3580*/  F2FP.SATFINITE.E4M3.F32.PACK_AB_MERGE_C R151, R75, R74, R151 ;  /* 0x0000004a4b97723e */ /* 0x004fce0004807097 */
[----:B------:R-:W1:Y:S08]  /*3590*/  MUFU.EX2 R63, R63 ;  /* 0x0000003f003f7308 */ /* 0x000e700000000800 */
[----:B------:R-:W-:Y:S01]  /*35a0*/  MUFU.EX2 R48, R48 ;  /* 0x0000003000307308 */ /* 0x000fe20000000800 */
[----:B0-----:R-:W-:-:S04]  /*35b0*/  FMNMX.FTZ R2, R91, R2, !PT ;  /* 0x000000025b027209 */ /* 0x001fc80007810000 */
[C---:B------:R-:W-:Y:S01]  /*35c0*/  FSETP.NEU.FTZ.AND P3, PT, R2.reuse, -INF , PT ;  /* 0xff8000000200780b */ /* 0x040fe20003f7d000 */
[----:B------:R-:W-:-:S02]  /*35d0*/  FFMA.FTZ R50, R2, R51, -8 ;  /* 0xc100000002327423 */ /* 0x000fc40000010033 */
[----:B------:R-:W-:Y:S01]  /*35e0*/  MUFU.EX2 R24, R24 ;  /* 0x0000001800187308 */ /* 0x000fe20000000800 */
[----:B-1----:R-:W-:Y:S02]  /*35f0*/  F2FP.SATFINITE.E4M3.F32.PACK_AB_MERGE_C R145, R63, R44, RZ ;  /* 0x0000002c3f91723e */ /* 0x002fe400048070ff */
[----:B------:R-:W-:Y:S02]  /*3600*/  FSEL R50, R50, RZ, P3 ;  /* 0x000000ff32327208 */ /* 0x000fe40001800000 */
[----:B------:R-:W-:Y:S02]  /*3610*/  PLOP3.LUT P3, PT, PT, PT, UP1, 0x80, 0x0 ;  /* 0x000000000000781c */ /* 0x000fe40003f6f018 */
[----:B------:R-:W-:Y:S01]  /*3620*/  F2FP.SATFINITE.E4M3.F32.PACK_AB_MERGE_C R145, R59, R58, R145 ;  /* 0x0000003a3b91723e */ /* 0x000fe20004807091 */
        /* <DEDUP_REMOVED lines=20> */
[----:B------:R-:W-:Y:S01]  /*3770*/  FFMA.FTZ R80, R84, UR43, -R50 ;  /* 0x0000002b54507c23 */ /* 0x000fe20008010832 */
[----:B------:R-:W-:-:S01]  /*3780*/  FADD.FTZ R84, R8, R69 ;  /* 0x0000004508547221 */ /* 0x000fc20000010000 */
[----:B------:R-:W1:Y:S01]  /*3790*/  MUFU.EX2 R88, R88 ;  /* 0x0000005800587308 */ /* 0x000e620000000800 */
[----:B------:R-:W-:-:S01]  /*37a0*/  FFMA.FTZ R91, R101, UR43, -R50 ;  /* 0x0000002b655b7c23 */ /* 0x000fc20008010832 */
[----:B------:R-:W-:Y:S01]  /*37b0*/  FFMA.FTZ R72, R72, UR43, -R50 ;  /* 0x0000002b48487c23 */ /* 0x000fe20008010832 */
[----:B------:R-:W-:-:S01]  /*37c0*/  FADD.FTZ R97, R9, R84 ;  /* 0x0000005409617221 */ /* 0x000fc20000010000 */
[--C-:B------:R-:W-:Y:S01]  /*37d0*/  FFMA.FTZ R73, R73, UR43, -R50.reuse ;  /* 0x0000002b49497c23 */ /* 0x100fe20008010832 */
[----:B------:R-:W-:-:S01]  /*37e0*/  FFMA.FTZ R69, R40, UR43, -R50 ;  /* 0x0000002b28457c23 */ /* 0x000fc20008010832 */
[----:B------:R-:W-:-:S02]  /*37f0*/  @!P1 VIADD R40, R3, 0x13240 ;  /* 0x0001324003289836 */ /* 0x000fc40000000000 */
[----:B------:R-:W-:-:S01]  /*3800*/  FADD.FTZ R94, R10, R97 ;  /* 0x000000610a5e7221 */ /* 0x000fc20000010000 */
[----:B------:R-:W2:Y:S01]  /*3810*/  MUFU.EX2 R89, R89 ;  /* 0x0000005900597308 */ /* 0x000ea20000000800 */
[----:B0-----:R-:W-:-:S01]  /*3820*/  FADD.FTZ R95, R4, R51 ;  /* 0x00000033045f7221 */ /* 0x001fc20000010000 */
[----:B------:R-:W-:Y:S01]  /*3830*/  FFMA.FTZ R56, R56, UR43, -R50 ;  /* 0x0000002b38387c23 */ /* 0x000fe20008010832 */
[----:B------:R-:W-:-:S01]  /*3840*/  FADD.FTZ R97, R11, R94 ;  /* 0x0000005e0b617221 */ /* 0x000fc20000010000 */
[----:B------:R-:W-:Y:S01]  /*3850*/  @!P1 PRMT R40, RZ, 0x654, R40 ;  /* 0x00000654ff289816 */ /* 0x000fe20000000028 */
[----:B------:R-:W-:-:S01]  /*3860*/  FFMA.FTZ R57, R57, UR43, -R50 ;  /* 0x0000002b39397c23 */ /* 0x000fc20008010832 */
[----:B------:R-:W-:Y:S01]  /*3870*/  FFMA.FTZ R78, R78, UR43, -R50 ;  /* 0x0000002b4e4e7c23 */ /* 0x000fe20008010832 */
[----:B------:R-:W-:-:S01]  /*3880*/  FADD.FTZ R96, R12, R97 ;  /* 0x000000610c607221 */ /* 0x000fc20000010000 */
[----:B------:R-:W0:Y:S01]  /*3890*/  MUFU.EX2 R54, R54 ;  /* 0x0000003600367308 */ /* 0x000e220000000800 */
[----:B-1----:R-:W-:-:S01]  /*38a0*/  FADD.FTZ R84, R88, R95 ;  /* 0x0000005f58547221 */ /* 0x002fc20000010000 */
[----:B------:R1:W-:Y:S01]  /*38b0*/  @!P1 SYNCS.ARRIVE.TRANS64.RED.A1T0 RZ, [R40+URZ], RZ ;  /* 0x000000ff28ff99a7 */ /* 0x0003e2000810043f */
[----:B------:R-:W-:Y:S01]  /*38c0*/  F2FP.SATFINITE.E4M3.F32.PACK_AB_MERGE_C R147, R25, R24, RZ ;  /* 0x000000181993723e */ /* 0x000fe200048070ff */
[--C-:B------:R-:W-:Y:S01]  /*38d0*/  FFMA.FTZ R83, R83, UR43, -R50.reuse ;  /* 0x0000002b53537c23 */ /* 0x100fe20008010832 */
[----:B------:R-:W-:-:S01]  /*38e0*/  FFMA.FTZ R53, R53, UR43, -R50 ;  /* 0x0000002b35357c23 */ /* 0x000fc20008010832 */
[--C-:B------:R-:W-:Y:S01]  /*38f0*/  FFMA.FTZ R66, R66, UR43, -R50.reuse ;  /* 0x0000002b42427c23 */ /* 0x100fe20008010832 */
[----:B------:R-:W-:-:S01]  /*3900*/  FFMA.FTZ R67, R67, UR43, -R50 ;  /* 0x0000002b43437c23 */ /* 0x000fc20008010832 */
[----:B------:R-:W3:Y:S01]  /*3910*/  MUFU.EX2 R55, R55 ;  /* 0x0000003700377308 */ /* 0x000ee20000000800 */
[----:B--2---:R-:W-:-:S01]  /*3920*/  FADD.FTZ R95, R89, R84 ;  /* 0x00000054595f7221 */ /* 0x004fc20000010000 */
[--C-:B------:R-:W-:Y:S01]  /*3930*/  FFMA.FTZ R84, R41, UR43, -R50.reuse ;  /* 0x0000002b29547c23 */ /* 0x100fe20008010832 */
[----:B------:R-:W-:-:S01]  /*3940*/  FFMA.FTZ R41, R62, UR43, -R50 ;  /* 0x0000002b3e297c23 */ /* 0x000fc20008010832 */
[--C-:B------:R-:W-:Y:S01]  /*3950*/  FFMA.FTZ R62, R45, UR43, -R50.reuse ;  /* 0x0000002b2d3e7c23 */ /* 0x100fe20008010832 */
[----:B------:R-:W-:-:S01]  /*3960*/  FFMA.FTZ R45, R82, UR43, -R50 ;  /* 0x0000002b522d7c23 */ /* 0x000fc20008010832 */
[----:B------:R-:W-:Y:S01]  /*3970*/  FFMA.FTZ R70, R70, UR43, -R50 ;  /* 0x0000002b46467c23 */ /* 0x000fe20008010832 */
[----:B------:R-:W-:Y:S01]  /*3980*/  F2FP.SATFINITE.E4M3.F32.PACK_AB_MERGE_C R88, R89, R88, RZ ;  /* 0x000000585958723e */ /* 0x000fe200048070ff */
[----:B------:R-:W2:Y:S01]  /*3990*/  MUFU.EX2 R90, R90 ;  /* 0x0000005a005a7308 */ /* 0x000ea20000000800 */
[----:B0-----:R-:W-:-:S01]  /*39a0*/  FADD.FTZ R94, R54, R95 ;  /* 0x0000005f365e7221 */ /* 0x001fc20000010000 */
[----:B------:R-:W-:Y:S01]  /*39b0*/  FADD.FTZ R95, R13, R96 ;  /* 0x000000600d5f7221 */ /* 0x000fe20000010000 */
[----:B------:R-:W-:-:S01]  /*39c0*/  FFMA.FTZ R29, R29, UR43, -R50 ;  /* 0x0000002b1d1d7c23 */ /* 0x000fc20008010832 */
[----:B------:R-:W-:Y:S01]  /*39d0*/  F2FP.SATFINITE.E4M3.F32.PACK_AB_MERGE_C R152, R51, R4, R88 ;  /* 0x000000043398723e */ /* 0x000fe20004807058 */
[----:B------:R-:W-:-:S01]  /*39e0*/  FFMA.FTZ R71, R71, UR43, -R50 ;  /* 0x0000002b47477c23 */ /* 0x000fc20008010832 */
[----:B------:R-:W-:Y:S01]  /*39f0*/  FFMA.FTZ R86, R86, UR43, -R50 ;  /* 0x0000002b56567c23 */ /* 0x000fe20008010832 */
[----:B------:R-:W-:Y:S01]  /*3a00*/  F2FP.SATFINITE.E4M3.F32.PACK_AB_MERGE_C R147, R49, R48, R147 ;  /* 0x000000303193723e */ /* 0x000fe20004807093 */
[----:B------:R-:W0:Y:S08]  /*3a10*/  MUFU.EX2 R91, R91 ;  /* 0x0000005b005b7308 */ /* 0x000e300000000800 */
[----:B------:R-:W4:Y:S08]  /*3a20*/  MUFU.EX2 R72, R72 ;  /* 0x0000004800487308 */ /* 0x000f300000000800 */
[----:B------:R-:W5:Y:S08]  /*3a30*/  MUFU.EX2 R73, R73 ;  /* 0x0000004900497308 */ /* 0x000f700000000800 */
[----:B------:R3:W-:Y:S08]  /*3a40*/  MUFU.EX2 R3, R69 ;  /* 0x0000004500037308 */ /* 0x0007f00000000800 */
[----:B------:R-:W1:Y:S01]  /*3a50*/  MUFU.EX2 R92, R92 ;  /* 0x0000005c005c7308 */ /* 0x000e620000000800 */
[----:B---3--:R-:W-:-:S01]  /*3a60*/  FADD.FTZ R69, R55, R94 ;  /* 0x0000005e37457221 */ /* 0x008fc20000010000 */
[----:B------:R-:W-:-:S03]  /*3a70*/  FADD.FTZ R94, R14, R95 ;  /* 0x0000005f0e5e7221 */ /* 0x000fc60000010000 */
[----:B--2---:R-:W-:Y:S01]  /*3a80*/  FADD.FTZ R82, R90, R69 ;  /* 0x000000455a527221 */ /* 0x004fe20000010000 */
[----:B------:R-:W-:-:S01]  /*3a90*/  FADD.FTZ R97, R15, R94 ;  /* 0x0000005e0f617221 */ /* 0x000fc20000010000 */
[----:B------:R-:W-:Y:S01]  /*3aa0*/  FFMA.FTZ R69, R52, UR43, -R50 ;  /* 0x0000002b34457c23 */ /* 0x000fe20008010832 */
[----:B------:R-:W2:Y:S01]  /*3ab0*/  MUFU.EX2 R93, R93 ;  /* 0x0000005d005d7308 */ /* 0x000ea20000000800 */
[----:B0-----:R-:W-:-:S01]  /*3ac0*/  FADD.FTZ R95, R91, R82 ;  /* 0x000000525b5f7221 */ /* 0x001fc20000010000 */
[----:B------:R-:W-:-:S03]  /*3ad0*/  F2FP.SATFINITE.E4M3.F32.PACK_AB_MERGE_C R90, R91, R90, RZ ;  /* 0x0000005a5b5a723e */ /* 0x000fc600048070ff */
[----:B----4-:R-:W-:Y:S01]  /*3ae0*/  FADD.FTZ R82, R72, R95 ;  /* 0x0000005f48527221 */ /* 0x010fe20000010000 */
[----:B------:R-:W-:Y:S02]  /*3af0*/  F2FP.SATFINITE.E4M3.F32.PACK_AB_MERGE_C R154, R55, R54, R90 ;  /* 0x00000036379a723e */ /* 0x000fe4000480705a */
[----:B------:R-:W-:Y:S01]  /*3b00*/  CS2R R54, SRZ ;  /* 0x0000000000367805 */ /* 0x000fe2000001ff00 */
[----:B------:R-:W0:Y:S01]  /*3b10*/  MUFU.EX2 R76, R76 ;  /* 0x0000004c004c7308 */ /* 0x000e220000000800 */
[----:B-----5:R-:W-:-:S04]  /*3b20*/  FADD.FTZ R95, R73, R82 ;  /* 0x00000052495f7221 */ /* 0x020fc80000010000 */
[----:B-1----:R-:W-:-:S03]  /*3b30*/  FADD.FTZ R82, R92, R95 ;  /* 0x0000005f5c527221 */ /* 0x002fc60000010000 */
[----:B------:R1:W-:Y:S01]  /*3b40*/  MUFU.EX2 R40, R84 ;  /* 0x0000005400287308 */ /* 0x0003e20000000800 */
[----:B--2---:R-:W-:-:S01]  /*3b50*/  FADD.FTZ R95, R93, R82 ;  /* 0x000000525d5f7221 */ /* 0x004fc20000010000 */
[----:B------:R-:W-:-:S04]  /*3b60*/  F2FP.SATFINITE.E4M3.F32.PACK_AB_MERGE_C R92, R93, R92, RZ ;  /* 0x0000005c5d5c723e */ /* 0x000fc800048070ff */
[----:B------:R-:W-:Y:S02]  /*3b70*/  F2FP.SATFINITE.E4M3.F32.PACK_AB_MERGE_C R148, R73, R72, R92 ;  /* 0x000000484994723e */ /* 0x000fe4000480705c */
        /* <DEDUP_REMOVED lines=12> */
[----:B0-----:R-:W-:-:S01]  /*3c40*/  FADD.FTZ R82, R80, R95 ;  /* 0x0000005f50527221 */ /* 0x001fc20000010000 */
[----:B------:R-:W-:-:S04]  /*3c50*/  FADD.FTZ R12, R58, R9 ;  /* 0x000000093a0c7221 */ /* 0x000fc80000010000 */
[----:B------:R-:W-:Y:S02]  /*3c60*/  FADD.FTZ R13, R59, R12 ;  /* 0x0000000c3b0d7221 */ /* 0x000fe40000010000 */
        /* <DEDUP_REMOVED lines=8> */
[----:B------:R-:W-:-:S04]  /*3cf0*/  FADD.FTZ R20, R48, R63 ;  /* 0x0000003f30147221 */ /* 0x000fc80000010000 */
[----:B------:R-:W-:Y:S01]  /*3d00*/  FADD.FTZ R21, R49, R20 ;  /* 0x0000001431157221 */ /* 0x000fe20000010000 */
[----:B------:R-:W-:Y:S01]  /*3d10*/  CS2R R48, SRZ ;  /* 0x0000000000307805 */ /* 0x000fe2000001ff00 */
[----:B------:R-:W2:Y:S01]  /*3d20*/  MUFU.EX2 R85, R85 ;  /* 0x0000005500557308 */ /* 0x000ea20000000800 */
[----:B0-----:R-:W-:-:S01]  /*3d30*/  FADD.FTZ R9, R57, R12 ;  /* 0x0000000c39097221 */ /* 0x001fc20000010000 */
[----:B------:R-:W-:-:S04]  /*3d40*/  FADD.FTZ R20, R24, R21 ;  /* 0x0000001518147221 */ /* 0x000fc80000010000 */
[----:B------:R-:W-:Y:S02]  /*3d50*/  FADD.FTZ R25, R25, R20 ;  /* 0x0000001419197221 */ /* 0x000fe40000010000 */
        /* <DEDUP_REMOVED lines=13> */
[C---:B0-----:R-:W-:Y:S01]  /*3e30*/  F2FP.SATFINITE.E4M3.F32.PACK_AB_MERGE_C R65, R68.reuse, R65, RZ ;  /* 0x000000414441723e */ /* 0x041fe200048070ff */
[----:B------:R-:W-:-:S03]  /*3e40*/  FADD.FTZ R68, R68, R7 ;  /* 0x0000000744447221 */ /* 0x000fc60000010000 */
[----:B------:R-:W-:Y:S01]  /*3e50*/  F2FP.SATFINITE.E4M3.F32.PACK_AB_MERGE_C R146, R64, R61, R65 ;  /* 0x0000003d4092723e */ /* 0x000fe20004807041 */
[----:B------:R-:W-:-:S02]  /*3e60*/  FADD.FTZ R7, R3, R68 ;  /* 0x0000004403077221 */ /* 0x000fc40000010000 */
[----:B------:R-:W0:Y:S01]  /*3e70*/  MUFU.EX2 R41, R41 ;  /* 0x0000002900297308 */ /* 0x000e220000000800 */
[----:B-1----:R-:W-:-:S01]  /*3e80*/  FADD.FTZ R6, R28, R25 ;  /* 0x000000191c067221 */ /* 0x002fc20000010000 */
[----:B------:R-:W-:-:S03]  /*3e90*/  CS2R R24, SRZ ;  /* 0x0000000000187805 */ /* 0x000fc6000001ff00 */
[----:B------:R-:W-:Y:S01]  /*3ea0*/  FADD.FTZ R11, R33, R6 ;  /* 0x00000006210b7221 */ /* 0x000fe20000010000 */
[----:B------:R-:W-:-:S02]  /*3eb0*/  FADD.FTZ R6, R40, R7 ;  /* 0x0000000728067221 */ /* 0x000fc40000010000 */
[----:B------:R-:W1:Y:S01]  /*3ec0*/  MUFU.EX2 R37, R37 ;  /* 0x0000002500257308 */ /* 0x000e620000000800 */
[----:B--2---:R-:W-:-:S07]  /*3ed0*/  FADD.FTZ R10, R36, R11 ;  /* 0x0000000b240a7221 */ /* 0x004fce0000010000 */
[----:B------:R2:W3:Y:S01]  /*3ee0*/  MUFU.EX2 R52, R62 ;  /* 0x0000003e00347308 */ /* 0x0004e20000000800 */
[----:B0-----:R-:W-:-:S07]  /*3ef0*/  FADD.FTZ R7, R41, R6 ;  /* 0x0000000629077221 */ /* 0x001fce0000010000 */
[----:B------:R-:W0:Y:S01]  /*3f00*/  MUFU.EX2 R42, R42 ;  /* 0x0000002a002a7308 */ /* 0x000e220000000800 */
[----:B--2---:R-:W-:-:S01]  /*3f10*/  FFMA.FTZ R62, R32, UR43, -R50 ;  /* 0x0000002b203e7c23 */ /* 0x004fc20008010832 */
[C---:B-1----:R-:W-:Y:S01]  /*3f20*/  F2FP.SATFINITE.E4M3.F32.PACK_AB_MERGE_C R36, R37.reuse, R36, RZ ;  /* 0x000000242524723e */ /* 0x042fe200048070ff */
[----:B------:R-:W-:-:S01]  /*3f30*/  FADD.FTZ R37, R37, R10 ;  /* 0x0000000a25257221 */ /* 0x000fc20000010000 */
[----:B------:R-:W-:Y:S02]  /*3f40*/  FFMA.FTZ R50, R87, UR43, -R50 ;  /* 0x0000002b57327c23 */ /* 0x000fe40008010832 */
[----:B------:R-:W-:Y:S02]  /*3f50*/  F2FP.SATFINITE.E4M3.F32.PACK_AB_MERGE_C R141, R33, R28, R36 ;  /* 0x0000001c218d723e */ /* 0x000fe40004807024 */
[----:B------:R-:W1:Y:S01]  /*3f60*/  MUFU.EX2 R45, R45 ;  /* 0x0000002d002d7308 */ /* 0x000e620000000800 */
[C---:B---3--:R-:W-:Y:S01]  /*3f70*/  F2FP.SATFINITE.E4M3.F32.PACK_AB_MERGE_C R41, R52.reuse, R41, RZ ;  /* 0x000000293429723e */ /* 0x048fe200048070ff */
[----:B------:R-:W-:-:S03]  /*3f80*/  FADD.FTZ R52, R52, R7 ;  /* 0x0000000734347221 */ /* 0x000fc60000010000 */
[----:B------:R-:W-:Y:S02]  /*3f90*/  F2FP.SATFINITE.E4M3.F32.PACK_AB_MERGE_C R140, R40, R3, R41 ;  /* 0x00000003288c723e */ /* 0x000fe40004807029 */
[----:B------:R-:W-:Y:S01]  /*3fa0*/  CS2R R40, SRZ ;  /* 0x0000000000287805 */ /* 0x000fe2000001ff00 */
[----:B------:R-:W2:Y:S01]  /*3fb0*/  MUFU.EX2 R43, R43 ;  /* 0x0000002b002b7308 */ /* 0x000ea20000000800 */
[----:B0-----:R-:W-:-:S01]  /*3fc0*/  FADD.FTZ R6, R42, R37 ;  /* 0x000000252a067221 */ /* 0x001fc20000010000 */
[----:B------:R-:W-:-:S06]  /*3fd0*/  CS2R R36, SRZ ;  /* 0x0000000000247805 */ /* 0x000fcc000001ff00 */
[----:B------:R-:W0:Y:S01]  /*3fe0*/  MUFU.EX2 R32, R83 ;  /* 0x0000005300207308 */ /* 0x000e220000000800 */
[----:B-1----:R-:W-:-:S07]  /*3ff0*/  FADD.FTZ R7, R45, R52 ;  /* 0x000000342d077221 */ /* 0x002fce0000010000 */
[----:B------:R-:W-:Y:S01]  /*4000*/  MUFU.EX2 R46, R46 ;  /* 0x0000002e002e7308 */ /* 0x000fe20000000800 */
[----:B--2---:R-:W-:-:S07]  /*4010*/  FADD.FTZ R11, R43, R6 ;  /* 0x000000062b0b7221 */ /* 0x004fce0000010000 */
[----:B------:R-:W1:Y:S01]  /*4020*/  MUFU.EX2 R47, R47 ;  /* 0x0000002f002f7308 */ /* 0x000e620000000800 */
[----:B0-----:R-:W-:-:S07]  /*4030*/  FADD.FTZ R7, R32, R7 ;  /* 0x0000000720077221 */ /* 0x001fce0000010000 */
[----:B------:R-:W0:Y:S08]  /*4040*/  MUFU.EX2 R8, R69 ;  /* 0x0000004500087308 */ /* 0x000e300000000800 */
[----:B------:R-:W2:Y:S01]  /*4050*/  MUFU.EX2 R53, R53 ;  /* 0x0000003500357308 */ /* 0x000ea20000000800 */
[----:B-1----:R-:W-:Y:S01]  /*4060*/  F2FP.SATFINITE.E4M3.F32.PACK_AB_MERGE_C R10, R47, R46, RZ ;  /* 0x0000002e2f0a723e */ /* 0x002fe200048070ff */
[----:B------:R-:W-:-:S03]  /*4070*/  FADD.FTZ R46, R46, R11 ;  /* 0x0000000b2e2e7221 */ /* 0x000fc60000010000 */
[----:B------:R-:W-:Y:S01]  /*4080*/  F2FP.SATFINITE.E4M3.F32.PACK_AB_MERGE_C R143, R43, R42, R10 ;  /* 0x0000002a2b8f723e */ /* 0x000fe2000480700a */
[----:B------:R-:W-:-:S01]  /*4090*/  FADD.FTZ R47, R47, R46 ;  /* 0x0000002e2f2f7221 */ /* 0x000fc20000010000 */
[----:B------:R-:W-:Y:S01]  /*40a0*/  CS2R R42, SRZ ;  /* 0x00000000002a7805 */ /* 0x000fe2000001ff00 */
[----:B------:R-:W-:Y:S01]  /*40b0*/  MUFU.EX2 R30, R30 ;  /* 0x0000001e001e7308 */ /* 0x000fe20000000800 */
[----:B0-----:R-:W-:-:S07]  /*40c0*/  FADD.FTZ R4, R8, R7 ;  /* 0x0000000708047221 */ /* 0x001fce0000010000 */
[----:B------:R-:W0:Y:S01]  /*40d0*/  MUFU.EX2 R31, R31 ;  /* 0x0000001f001f7308 */ /* 0x000e220000000800 */
[----:B--2---:R-:W-:-:S01]  /*40e0*/  FADD.FTZ R4, R53, R4 ;  /* 0x0000000435047221 */ /* 0x004fc20000010000 */
[----:B------:R-:W-:Y:S02]  /*40f0*/  F2FP.SATFINITE.E4M3.F32.PACK_AB_MERGE_C R8, R53, R8, RZ ;  /* 0x000000083508723e */ /* 0x000fe400048070ff */
[----:B------:R-:W-:Y:S02]  /*4100*/  CS2R R52, SRZ ;  /* 0x0000000000347805 */ /* 0x000fe4000001ff00 */
[----:B------:R-:W-:Y:S02]  /*4110*/  F2FP.SATFINITE.E4M3.F32.PACK_AB_MERGE_C R142, R32, R45, R8 ;  /* 0x0000002d208e723e */ /* 0x000fe40004807008 */
[----:B------:R-:W-:Y:S01]  /*4120*/  CS2R R44, SRZ ;  /* 0x00000000002c7805 */ /* 0x000fe2000001ff00 */
[----:B------:R-:W1:Y:S01]  /*4130*/  MUFU.EX2 R26, R26 ;  /* 0x0000001a001a7308 */ /* 0x000e620000000800 */
[----:B------:R-:W-:-:S07]  /*4140*/  CS2R R32, SRZ ;  /* 0x0000000000207805 */ /* 0x000fce000001ff00 */
[----:B------:R-:W2:Y:S01]  /*4150*/  MUFU.EX2 R9, R66 ;  /* 0x0000004200097308 */ /* 0x000ea20000000800 */
[----:B0-----:R-:W-:-:S07]  /*4160*/  F2FP.SATFINITE.E4M3.F32.PACK_AB_MERGE_C R10, R31, R30, RZ ;  /* 0x0000001e1f0a723e */ /* 0x001fce00048070ff */
[----:B------:R-:W0:Y:S01]  /*4170*/  MUFU.EX2 R27, R27 ;  /* 0x0000001b001b7308 */ /* 0x000e220000000800 */
[----:B-1----:R-:W-:-:S01]  /*4180*/  FADD.FTZ R6, R26, R47 ;  /* 0x0000002f1a067221 */ /* 0x002fc20000010000 */
[----:B------:R-:W-:-:S06]  /*4190*/  CS2R R46, SRZ ;  /* 0x00000000002e7805 */ /* 0x000fcc000001ff00 */
[----:B------:R-:W1:Y:S01]  /*41a0*/  MUFU.EX2 R12, R67 ;  /* 0x00000043000c7308 */ /* 0x000e620000000800 */
[----:B--2---:R-:W-:-:S07]  /*41b0*/  FADD.FTZ R11, R9, R4 ;  /* 0x00000004090b7221 */ /* 0x004fce0000010000 */
        /* <DEDUP_REMOVED lines=11> */
[C---:B0-----:R-:W-:Y:S01]  /*4270*/  F2FP.SATFINITE.E4M3.F32.PACK_AB_MERGE_C R70, R29.reuse, R70, RZ ;  /* 0x000000461d46723e */ /* 0x041fe200048070ff */
[----:B------:R-:W-:-:S03]  /*4280*/  FADD.FTZ R29, R29, R4 ;  /* 0x000000041d1d7221 */ /* 0x000fc60000010000 */
[----:B------:R-:W-:-:S03]  /*4290*/  F2FP.SATFINITE.E4M3.F32.PACK_AB_MERGE_C R136, R12, R9, R70 ;  /* 0x000000090c88723e */ /* 0x000fc60004807046 */
[----:B------:R-:W0:Y:S08]  /*42a0*/  MUFU.EX2 R34, R34 ;  /* 0x0000002200227308 */ /* 0x000e300000000800 */
[----:B------:R-:W2:Y:S01]  /*42b0*/  MUFU.EX2 R62, R62 ;  /* 0x0000003e003e7308 */ /* 0x000ea20000000800 */
[----:B-1----:R-:W-:-:S07]  /*42c0*/  F2FP.SATFINITE.E4M3.F32.PACK_AB_MERGE_C R10, R39, R38, RZ ;  /* 0x00000026270a723e */ /* 0x002fce00048070ff */
[----:B------:R-:W1:Y:S01]  /*42d0*/  MUFU.EX2 R35, R35 ;  /* 0x0000002300237308 */ /* 0x000e620000000800 */
[----:B0-----:R-:W-:-:S01]  /*42e0*/  FADD.FTZ R6, R34, R31 ;  /* 0x0000001f22067221 */ /* 0x001fc20000010000 */
[----:B------:R-:W-:-:S06]  /*42f0*/  CS2R R30, SRZ ;  /* 0x00000000001e7805 */ /* 0x000fcc000001ff00 */
[----:B------:R-:W0:Y:S01]  /*4300*/  MUFU.EX2 R71, R71 ;  /* 0x0000004700477308 */ /* 0x000e220000000800 */
[----:B--2---:R-:W-:-:S01]  /*4310*/  FADD.FTZ R4, R62, R29 ;  /* 0x0000001d3e047221 */ /* 0x004fc20000010000 */
[----:B------:R-:W-:-:S06]  /*4320*/  CS2R R28, SRZ ;  /* 0x00000000001c7805 */ /* 0x000fcc000001ff00 */
[----:B------:R-:W2:Y:S01]  /*4330*/  MUFU.EX2 R86, R86 ;  /* 0x0000005600567308 */ /* 0x000ea20000000800 */
[C---:B-1----:R-:W-:Y:S01]  /*4340*/  F2FP.SATFINITE.E4M3.F32.PACK_AB_MERGE_C R139, R35.reuse, R34, R10 ;  /* 0x00000022238b723e */ /* 0x042fe2000480700a */
[----:B------:R-:W-:-:S04]  /*4350*/  FADD.FTZ R35, R35, R6 ;  /* 0x0000000623237221 */ /* 0x000fc80000010000 */
[----:B------:R-:W-:Y:S01]  /*4360*/  FADD.FTZ R38, R38, R35 ;  /* 0x0000002326267221 */ /* 0x000fe20000010000 */
[----:B------:R-:W-:Y:S01]  /*4370*/  CS2R R34, SRZ ;  /* 0x0000000000227805 */ /* 0x000fe2000001ff00 */
[----:B------:R1:W3:Y:S01]  /*4380*/  MUFU.EX2 R7, R50 ;  /* 0x0000003200077308 */ /* 0x0002e20000000800 */
[----:B0-----:R-:W-:-:S04]  /*4390*/  FADD.FTZ R3, R71, R4 ;  /* 0x0000000447037221 */ /* 0x001fc80000010000 */
[----:B--2---:R-:W-:Y:S01]  /*43a0*/  FADD.FTZ R4, R86, R3 ;  /* 0x0000000356047221 */ /* 0x004fe20000010000 */
[----:B------:R-:W-:-:S01]  /*43b0*/  FADD.FTZ R3, R39, R38 ;  /* 0x0000002627037221 */ /* 0x000fc20000010000 */
[----:B-1----:R-:W-:Y:S02]  /*43c0*/  CS2R R50, SRZ ;  /* 0x0000000000327805 */ /* 0x002fe4000001ff00 */
[----:B------:R-:W-:Y:S02]  /*43d0*/  CS2R R38, SRZ ;  /* 0x0000000000267805 */ /* 0x000fe4000001ff00 */
[C---:B---3--:R-:W-:Y:S01]  /*43e0*/  F2FP.SATFINITE.E4M3.F32.PACK_AB_MERGE_C R6, R7.reuse, R86, RZ ;  /* 0x000000560706723e */ /* 0x048fe200048070ff */
[----:B------:R-:W-:-:S03]  /*43f0*/  FADD.FTZ R4, R7, R4 ;  /* 0x0000000407047221 */ /* 0x000fc60000010000 */
[----:B------:R-:W-:Y:S01]  /*4400*/  F2FP.SATFINITE.E4M3.F32.PACK_AB_MERGE_C R138, R71, R62, R6 ;  /* 0x0000003e478a723e */ /* 0x000fe20004807006 */
[----:B------:R-:W-:Y:S06]  /*4410*/  @!P3 BRA `(.L_x_1689) ;  /* 0x0000002c0074b947 */ /* 0x000fec0003800000 */
[----:B------:R-:W-:Y:S01]  /*4420*/  IMAD.MOV.U32 R7, RZ, RZ, R0 ;  /* 0x000000ffff077224 */ /* 0x000fe200078e0000 */
[----:B------:R-:W-:Y:S01]  /*4430*/  UMOV UR24, UR36 ;  /* 0x0000002400187c82 */ /* 0x000fe20008000000 */
[----:B------:R-:W-:Y:S01]  /*4440*/  IMAD.MOV.U32 R6, RZ, RZ, R2 ;  /* 0x000000ffff067224 */ /* 0x000fe200078e0002 */
[----:B------:R-:W-:Y:S01]  /*4450*/  UMOV UR23, UR37 ;  /* 0x0000002500177c82 */ /* 0x000fe20008000000 */
[----:B------:R-:W-:-:S07]  /*4460*/  IMAD.MOV.U32 R55, RZ, RZ, RZ ;  /* 0x000000ffff377224 */ /* 0x000fce00078e00ff */
.L_x_1699:
[----:B------:R-:W-:-:S04]  /*4470*/  UISETP.NE.AND UP1, UPT, UR23, 0x1, UPT ;  /* 0x000000011700788c */ /* 0x000fc8000bf25270 */
[----:B------:R-:W-:-:S04]  /*4480*/  USEL UR36, URZ, 0x1, UP1 ;  /* 0x000000013f247887 */ /* 0x000fc80008800000 */
[----:B------:R-:W-:Y:S01]  /*4490*/  ULOP3.LUT UR36, UR24, UR36, URZ, 0x3c, !UPT ;  /* 0x0000002418247292 */ /* 0x000fe2000f8e3c3f */
[----:B------:R-:W-:Y:S11]  /*44a0*/  @!P0 BRA `(.L_x_1690) ;  /* 0x0000000000048947 */ /* 0x000ff60003800000 */
[----:B------:R-:W-:Y:S01]  /*44b0*/  BPT.TRAP 0x1 ;  /* 0x000000040000795c */ /* 0x000fe20000300000 */
.L_x_1690:
        /* <DEDUP_REMOVED lines=9> */
.L_x_1691:
[----:B-1----:R-:W-:Y:S05]  /*4550*/  @P3 BRA `(.L_x_1692) ;  /* 0x0000000000083947 */ /* 0x002fea0003800000 */
[----:B------:R-:W1:Y:S02]  /*4560*/  SYNCS.PHASECHK.TRANS64.TRYWAIT P3, [UR20+0x13230], R0 ;  /* 0x01323000ff0075a7 */ /* 0x000e640008060154 */
[----:B-1----:R-:W-:Y:S05]  /*4570*/  @!P3 BRA `(.L_x_1693) ;  /* 0x000000c40014b947 */ /* 0x002fea0003800000 */
.L_x_1692:
        /* <DEDUP_REMOVED lines=64> */
.L_x_1694:
[----:B------:R-:W-:Y:S01]  /*4980*/  ULEA UR11, UR23, UR45, 0x3 ;  /* 0x0000002d170b7291 */ /* 0x000fe2000f8e183f */
[----:B01----:R-:W-:-:S05]  /*4990*/  IMAD.U32 R0, RZ, RZ, UR24 ;  /* 0x00000018ff007e24 */ /* 0x003fca000f8e00ff */
[----:B------:R-:W-:-:S04]  /*49a0*/  SHF.L.U32 R0, R0, 0x1f, RZ ;  /* 0x0000001f00007819 */ /* 0x000fc800000006ff */
[----:B------:R0:W1:Y:S01]  /*49b0*/  SYNCS.PHASECHK.TRANS64.TRYWAIT P3, [UR11+0x13250], R0 ;  /* 0x01325000ff0075a7 */ /* 0x000062000806014b */
[----:B------:R-:W-:Y:S05]  /*49c0*/  @!P0 BRA `(.L_x_1695) ;  /* 0x0000000000048947 */ /* 0x000fea0003800000 */
[----:B------:R-:W-:Y:S01]  /*49d0*/  BPT.TRAP 0x1 ;  /* 0x000000040000795c */ /* 0x000fe20000300000 */
.L_x_1695:
[----:B-1----:R-:W-:Y:S05]  /*49e0*/  @P3 BRA `(.L_x_1696) ;  /* 0x0000000000083947 */ /* 0x002fea0003800000 */
[----:B------:R-:W1:Y:S02]  /*49f0*/  SYNCS.PHASECHK.TRANS64.TRYWAIT P3, [UR11+0x13250], R0 ;  /* 0x01325000ff0075a7 */ /* 0x000e64000806014b */
[----:B-1----:R-:W-:Y:S05]  /*4a00*/  @!P3 BRA `(.L_x_1697) ;  /* 0x000000c00008b947 */ /* 0x002fea0003800000 */
.L_x_1696:
[----:B------:R-:W-:Y:S01]  /*4a10*/  UIADD3 UR6, UR45, 0x1000, URZ ;  /* 0x000010002d067890 */ /* 0x000fe2000fffe03f */
[----:B------:R-:W-:Y:S01]  /*4a20*/  WARPGROUP.ARRIVE ;  /* 0x00000000000079c5 */ /* 0x000fe20000000000 */
[----:B------:R-:W-:Y:S01]  /*4a30*/  UMOV UR7, 0xc0000010 ;  /* 0xc000001000077882 */ /* 0x000fe20000000000 */
[----:B------:R-:W-:Y:S01]  /*4a40*/  VIADD R8, R17, UR42 ;  /* 0x0000002a11087c36 */ /* 0x000fe20008000000 */
[----:B------:R-:W-:Y:S01]  /*4a50*/  USHF.R.U32.HI UR6, URZ, 0x4, UR6 ;  /* 0x000000043f067899 */ /* 0x000fe20008011606 */
[----:B------:R-:W-:-:S03]  /*4a60*/  IMAD.MOV.U32 R11, RZ, RZ, -0x2 ;  /* 0xfffffffeff0b7424 */ /* 0x000fc600078e00ff */
[----:B------:R-:W-:-:S04]  /*4a70*/  ULOP3.LUT UR6, UR6, 0x3fff, URZ, 0xc0, !UPT ;  /* 0x00003fff06067892 */ /* 0x000fc8000f8ec03f */
[----:B------:R-:W-:-:S04]  /*4a80*/  ULOP3.LUT UR6, UR6, 0x10000, URZ, 0xfc, !UPT ;  /* 0x0001000006067892 */ /* 0x000fc8000f8efc3f */
[----:B------:R-:W-:-:S07]  /*4a90*/  UIMAD UR10, UR23, 0x280, UR6 ;  /* 0x00000280170a78a4 */ /* 0x000fce000f8e0206 */
[----:B------:R-:W-:Y:S02]  /*4aa0*/  UMOV UR6, UR10 ;  /* 0x0000000a00067c82 */ /* 0x000fe40008000000 */
[----:B------:R-:W-:Y:S01]  /*4ab0*/  QGMMA.64x64x32.F32.E4M3.E4M3 R24, R152, gdesc[UR4], R24, gsb0 ;  /* 0x00e0000498187df3 */ /* 0x000fe20008000818 */
[----:B------:R-:W-:Y:S01]  /*4ac0*/  @UP0 ULDC UR6, c[0x0][0x44c] ;  /* 0x0001130000060ab9 */ /* 0x000fe20000000800 */
[----:B------:R-:W-:Y:S01]  /*4ad0*/  UMOV UR7, 0xc0000010 ;  /* 0xc000001000077882 */ /* 0x000fe20000000000 */
[----:B01----:R-:W-:Y:S01]  /*4ae0*/  @P2 IMAD.HI.U32 R0, R8, UR6, RZ ;  /* 0x0000000608002c27 */ /* 0x003fe2000f8e00ff */
[----:B------:R-:W-:-:S04]  /*4af0*/  @UP0 ULDC UR6, c[0x0][0x450] ;  /* 0x0001140000060ab9 */ /* 0x000fc80000000800 */
[----:B------:R-:W-:Y:S01]  /*4b00*/  @P2 SHF.R.U32.HI R8, RZ, UR6, R0 ;  /* 0x00000006ff082c19 */ /* 0x000fe20008011600 */
[----:B------:R-:W-:Y:S02]  /*4b10*/  UMOV UR6, 0x1 ;  /* 0x0000000100067882 */ /* 0x000fe40000000000 */
[----:B------:R-:W-:Y:S02]  /*4b20*/  UIMAD UR6, UR22, -0xa0, UR6 ;  /* 0xffffff60160678a4 */ /* 0x000fe4000f8e0206 */
[----:B------:R-:W0:Y:S04]  /*4b30*/  SHFL.IDX PT, R9, R8, RZ, 0x1c1f ;  /* 0x001c1fff08097589 */ /* 0x000e2800000e0000 */
[----:B------:R-:W-:Y:S01]  /*4b40*/  IMAD R0, R16, R11, UR6 ;  /* 0x0000000610007e24 */ /* 0x000fe2000f8e020b */
[----:B------:R-:W1:Y:S01]  /*4b50*/  SHFL.IDX PT, R15, R8, 0x1, 0x1c1f ;  /* 0x003c1f00080f7f89 */ /* 0x000e6200000e0000 */
[----:B------:R-:W-:Y:S01]  /*4b60*/  IMAD.U32 R11, RZ, RZ, UR50 ;  /* 0x00000032ff0b7e24 */ /* 0x000fe2000f8e00ff */
[----:B------:R-:W-:-:S04]  /*4b70*/  UIADD3 UR6, UR10, 0x80, URZ ;  /* 0x000000800a067890 */ /* 0x000fc8000fffe03f */
[----:B------:R-:W-:-:S05]  /*4b80*/  IADD3 R0, -R11, UR49, R0 ;  /* 0x000000310b007c10 */ /* 0x000fca000fffe100 */
[----:B0-----:R-:W-:-:S05]  /*4b90*/  IMAD.IADD R2, R0, 0x1, R9 ;  /* 0x0000000100027824 */ /* 0x001fca00078e0209 */
[----:B------:R-:W-:Y:S01]  /*4ba0*/  ISETP.GT.AND P3, PT, R2, RZ, PT ;  /* 0x000000ff0200720c */ /* 0x000fe20003f64270 */
[----:B-1----:R-:W-:Y:S01]  /*4bb0*/  IMAD.IADD R0, R0, 0x1, R15 ;  /* 0x0000000100007824 */ /* 0x002fe200078e020f */
        /* <DEDUP_REMOVED lines=133> */
[C---:B------:R-:W-:Y:S02]  /*5410*/  ISETP.GT.AND P5, PT, R0.reuse, RZ, PT ;  /* 0x000000ff0000720c */ /* 0x040fe40003fa4270 */
[----:B------:R-:W-:Y:S02]  /*5420*/  FMNMX.FTZ R11, R69, R2, !PT ;  /* 0x00000002450b7209 */ /* 0x000fe40007810000 */
[----:B------:R-:W-:Y:S02]  /*5430*/  ISETP.GT.AND P4, PT, R0, 0x1, PT ;  /* 0x000000010000780c */ /* 0x000fe40003f84270 */
[----:B------:R-:W-:Y:S01]  /*5440*/  FSEL R122, R122, -INF , P5 ;  /* 0xff8000007a7a7808 */ /* 0x000fe20002800000 */
[----:B------:R-:W0:Y:S01]  /*5450*/  SHFL.BFLY PT, R2, R11, 0x2, 0x1f ;  /* 0x0c401f000b027f89 */ /* 0x000e2200000e0000 */
        /* <DEDUP_REMOVED lines=8> */
[----:B------:R-:W-:Y:S02]  /*54e0*/  ISETP.GT.AND P6, PT, R0, 0x11, PT ;  /* 0x000000110000780c */ /* 0x000fe40003fc4270 */
        /* <DEDUP_REMOVED lines=9> */
[----:B------:R-:W-:Y:S02]  /*5580*/  ISETP.GT.AND P4, PT, R0, 0x21, PT ;  /* 0x000000210000780c */ /* 0x000fe40003f84270 */
[----:B------:R-:W-:-:S02]  /*5590*/  FSEL R106, R106, -INF , P5 ;  /* 0xff8000006a6a7808 */ /* 0x000fc40002800000 */
[C---:B------:R-:W-:Y:S02]  /*55a0*/  ISETP.GT.AND P6, PT, R0.reuse, 0x28, PT ;  /* 0x000000280000780c */ /* 0x040fe40003fc4270 */
[----:B------:R-:W-:Y:S02]  /*55b0*/  FSEL R107, R107, -INF , P4 ;  /* 0xff8000006b6b7808 */ /* 0x000fe40002000000 */
[----:B------:R-:W-:Y:S02]  /*55c0*/  ISETP.GT.AND P5, PT, R0, 0x29, PT ;  /* 0x000000290000780c */ /* 0x000fe40003fa4270 */
[----:B------:R-:W-:Y:S02]  /*55d0*/  FSEL R110, R110, -INF , P6 ;  /* 0xff8000006e6e7808 */ /* 0x000fe40003000000 */
[----:B------:R-:W-:Y:S02]  /*55e0*/  ISETP.GT.AND P4, PT, R0, 0x30, PT ;  /* 0x000000300000780c */ /* 0x000fe40003f84270 */
        /* <DEDUP_REMOVED lines=9> */
[----:B------:R-:W-:Y:S01]  /*5680*/  ISETP.GT.AND P5, PT, R0, 0x38, PT ;  /* 0x000000380000780c */ /* 0x000fe20003fa4270 */
[----:B------:R-:W-:Y:S01]  /*5690*/  QGMMA.64x64x32.F32.E4M3.E4M3 R24, R136, gdesc[UR4], R24, gsb0 ;  /* 0x00e0000488187df3 */ /* 0x000fe20008000818 */
[----:B------:R-:W-:-:S02]  /*56a0*/  FSEL R115, R115, -INF , P6 ;  /* 0xff80000073737808 */ /* 0x000fc40003000000 */
[----:B------:R-:W-:Y:S02]  /*56b0*/  FSEL R10, R10, RZ, P3 ;  /* 0x000000ff0a0a7208 */ /* 0x000fe40001800000 */
[----:B------:R-:W-:Y:S02]  /*56c0*/  ISETP.GT.AND P4, PT, R0, 0x39, PT ;  /* 0x000000390000780c */ /* 0x000fe40003f84270 */
[----:B------:R-:W-:Y:S01]  /*56d0*/  FSEL R118, R118, -INF , P5 ;  /* 0xff80000076767808 */ /* 0x000fe20002800000 */
[----:B------:R-:W-:-:S01]  /*56e0*/  FFMA.FTZ R11, R124, UR43, -R10 ;  /* 0x0000002b7c0b7c23 */ /* 0x000fc2000801080a */
[--C-:B------:R-:W-:Y:S01]  /*56f0*/  FFMA.FTZ R124, R104, UR43, -R10.reuse ;  /* 0x0000002b687c7c23 */ /* 0x100fe2000801080a */
[----:B------:R-:W-:Y:S01]  /*5700*/  FMNMX.FTZ R104, R126, R21, !PT ;  /* 0x000000157e687209 */ /* 0x000fe20007810000 */
[--C-:B------:R-:W-:Y:S01]  /*5710*/  FFMA.FTZ R12, R121, UR43, -R10.reuse ;  /* 0x0000002b790c7c23 */ /* 0x100fe2000801080a */
        /* <DEDUP_REMOVED lines=11> */
[--C-:B0-----:R-:W-:Y:S01]  /*57d0*/  FFMA.FTZ R124, R108, UR43, -R10.reuse ;  /* 0x0000002b6c7c7c23 */ /* 0x101fe2000801080a */
[----:B------:R-:W-:Y:S01]  /*57e0*/  FSEL R90, R90, -INF , P5 ;  /* 0xff8000005a5a7808 */ /* 0x000fe20002800000 */
[--C-:B------:R-:W-:Y:S01]  /*57f0*/  FFMA.FTZ R8, R129, UR43, -R10.reuse ;  /* 0x0000002b81087c23 */ /* 0x100fe2000801080a */
[----:B------:R-:W-:Y:S01]  /*5800*/  FMNMX.FTZ R108, R134, R105, !PT ;  /* 0x00000069866c7209 */ /* 0x000fe20007810000 */
[--C-:B------:R-:W-:Y:S01]  /*5810*/  FFMA.FTZ R15, R132, UR43, -R10.reuse ;  /* 0x0000002b840f7c23 */ /* 0x100fe2000801080a */
        /* <DEDUP_REMOVED lines=9> */
[----:B0-----:R-:W-:-:S01]  /*58b0*/  FFMA.FTZ R124, R112, UR43, -R10 ;  /* 0x0000002b707c7c23 */ /* 0x001fc2000801080a */
        /* <DEDUP_REMOVED lines=27> */
[----:B------:R0:W-:Y:S01]  /*5a70*/  MUFU.EX2 R113, R124 ;  /* 0x0000007c00717308 */ /* 0x0001e20000000800 */
        /* <DEDUP_REMOVED lines=23> */
[----:B------:R-:W-:Y:S01]  /*5bf0*/  FFMA.FTZ R69, R69, UR43, -R10 ;  /* 0x0000002b45457c23 */ /* 0x000fe2000801080a */
[----:B------:R-:W-:Y:S01]  /*5c00*/  FMNMX.FTZ R117, R99, R120, !PT ;  /* 0x0000007863757209 */ /* 0x000fe20007810000 */
[----:B------:R-:W-:Y:S01]  /*5c10*/  MUFU.EX2 R9, R9 ;  /* 0x0000000900097308 */ /* 0x000fe20000000800 */
[----:B------:R-:W-:Y:S01]  /*5c20*/  FSEL R74, R74, -INF , P5 ;  /* 0xff8000004a4a7808 */ /* 0x000fe20002800000 */
[----:B------:R-:W-:Y:S01]  /*5c30*/  IMAD.U32 R129, RZ, RZ, UR20 ;  /* 0x00000014ff817e24 */ /* 0x000fe2000f8e00ff */
[----:B------:R-:W-:Y:S01]  /*5c40*/  FMNMX.FTZ R120, R102, R117, !PT ;  /* 0x0000007566787209 */ /* 0x000fe20007810000 */
[----:B------:R-:W-:-:S02]  /*5c50*/  WARPGROUP.DEPBAR.LE gsb0, 0x0 ;  /* 0x00008000000079c5 */ /* 0x000fc40000010000 */
[----:B------:R-:W-:Y:S02]  /*5c60*/  ISETP.GT.AND P6, PT, R0, 0x68, PT ;  /* 0x000000680000780c */ /* 0x000fe40003fc4270 */
[----:B------:R-:W-:Y:S01]  /*5c70*/  FMNMX.FTZ R117, R103, R120, !PT ;  /* 0x0000007867757209 */ /* 0x000fe20007810000 */
[----:B------:R-:W-:Y:S01]  /*5c80*/  MUFU.EX2 R12, R12 ;  /* 0x0000000c000c7308 */ /* 0x000fe20000000800 */
[----:B------:R-:W-:Y:S02]  /*5c90*/  FSEL R75, R75, -INF , P4 ;  /* 0xff8000004b4b7808 */ /* 0x000fe40002000000 */
[----:B------:R-:W-:Y:S02]  /*5ca0*/  FMNMX.FTZ R120, R74, R117, !PT ;  /* 0x000000754a787209 */ /* 0x000fe40007810000 */
[----:B------:R-:W-:Y:S02]  /*5cb0*/  ISETP.GT.AND P5, PT, R0, 0x69, PT ;  /* 0x000000690000780c */ /* 0x000fe40003fa4270 */
        /* <DEDUP_REMOVED lines=19> */
[----:B------:R-:W-:Y:S02]  /*5df0*/  ISETP.GT.AND P5, PT, R0, 0x80, PT ;  /* 0x000000800000780c */ /* 0x000fe40003fa4270 */
[----:B------:R-:W-:Y:S01]  /*5e00*/  FMNMX.FTZ R120, R86, R117, !PT ;  /* 0x0000007556787209 */ /* 0x000fe20007810000 */
[----:B------:R0:W-:Y:S01]  /*5e10*/  MUFU.EX2 R87, R121 ;  /* 0x0000007900577308 */ /* 0x0001e20000000800 */
[----:B------:R-:W-:Y:S02]  /*5e20*/  ISETP.GT.AND P4, PT, R0, 0x81, PT ;  /* 0x000000810000780c */ /* 0x000fe40003f84270 */
[----:B------:R-:W-:Y:S02]  /*5e30*/  FSEL R100, R58, -INF , P5 ;  /* 0xff8000003a647808 */ /* 0x000fe40002800000 */
[----:B------:R-:W-:-:S02]  /*5e40*/  FMNMX.FTZ R117, R97, R120, !PT ;  /* 0x0000007861757209 */ /* 0x000fc40007810000 */
[----:B------:R-:W-:Y:S01]  /*5e50*/  ISETP.GT.AND P6, PT, R0, 0x88, PT ;  /* 0x000000880000780c */ /* 0x000fe20003fc4270 */
[----:B------:R1:W-:Y:S01]  /*5e60*/  MUFU.EX2 R58, R124 ;  /* 0x0000007c003a7308 */ /* 0x0003e20000000800 */
        /* <DEDUP_REMOVED lines=13> */
[C---:B------:R-:W-:Y:S01]  /*5f40*/  ISETP.GT.AND P5, PT, R0.reuse, 0x98, PT ;  /* 0x000000980000780c */ /* 0x040fe20003fa4270 */
[----:B------:R-:W-:Y:S01]  /*5f50*/  MUFU.EX2 R104, R104 ;  /* 0x0000006800687308 */ /* 0x000fe20000000800 */
[----:B------:R-:W-:Y:S02]  /*5f60*/  ISETP.GT.AND P4, PT, R0, 0x99, PT ;  /* 0x000000990000780c */ /* 0x000fe40003f84270 */
[----:B------:R-:W-:Y:S02]  /*5f70*/  FSEL R67, R67, -INF , P6 ;  /* 0xff80000043437808 */ /* 0x000fe40003000000 */
[----:B------:R-:W-:Y:S02]  /*5f80*/  FMNMX.FTZ R0, R66, R117, !PT ;  /* 0x0000007542007209 */ /* 0x000fe40007810000 */
[----:B------:R-:W-:Y:S01]  /*5f90*/  FSEL R70, R70, -INF , P5 ;  /* 0xff80000046467808 */ /* 0x000fe20002800000 */
[----:B------:R-:W-:Y:S01]  /*5fa0*/  MUFU.EX2 R108, R108 ;  /* 0x0000006c006c7308 */ /* 0x000fe20000000800 */
[----:B------:R-:W-:-:S02]  /*5fb0*/  FMNMX.FTZ R117, R67, R0, !PT ;  /* 0x0000000043757209 */ /* 0x000fc40007810000 */
[----:B------:R-:W-:Y:S02]  /*5fc0*/  FSEL R71, R71, -INF , P4 ;  /* 0xff80000047477808 */ /* 0x000fe40002000000 */
[----:B------:R-:W-:-:S03]  /*5fd0*/  FMNMX.FTZ R0, R70, R117, !PT ;  /* 0x0000007546007209 */ /* 0x000fc60007810000 */
[----:B------:R-:W-:Y:S01]  /*5fe0*/  MUFU.EX2 R112, R112 ;  /* 0x0000007000707308 */ /* 0x000fe20000000800 */
[----:B------:R-:W-:-:S05]  /*5ff0*/  FMNMX.FTZ R0, R71, R0, !PT ;  /* 0x0000000047007209 */ /* 0x000fca0007810000 */
[----:B------:R-:W2:Y:S02]  /*6000*/  SHFL.BFLY PT, R117, R0, 0x2, 0x1f ;  /* 0x0c401f0000757f89 */ /* 0x000ea400000e0000 */
[----:B------:R-:W-:Y:S08]  /*6010*/  MUFU.EX2 R116, R116 ;  /* 0x0000007400747308 */ /* 0x000ff00000000800 */
        /* <DEDUP_REMOVED lines=8> */
[----:B--2---:R-:W-:Y:S01]  /*60a0*/  FMNMX.FTZ R0, R117, R0, !PT ;  /* 0x0000000075007209 */ /* 0x004fe20007810000 */
[----:B------:R-:W-:-:S03]  /*60b0*/  IMAD.U32 R117, RZ, RZ, UR43 ;  /* 0x0000002bff757e24 */ /* 0x000fc6000f8e00ff */
[C---:B------:R-:W-:Y:S01]  /*60c0*/  FSETP.NEU.FTZ.AND P4, PT, R0.reuse, -INF , PT ;  /* 0xff8000000000780b */ /* 0x040fe20003f9d000 */
[----:B------:R-:W-:-:S02]  /*60d0*/  FFMA.FTZ R117, R0, R117, -8 ;  /* 0xc100000000757423 */ /* 0x000fc40000010075 */
[----:B------:R-:W-:Y:S01]  /*60e0*/  MUFU.EX2 R72, R72 ;  /* 0x0000004800487308 */ /* 0x000fe20000000800 */
[----:B------:R-:W-:Y:S02]  /*60f0*/  FSEL R128, R0, RZ, P4 ;  /* 0x000000ff00807208 */ /* 0x000fe40002000000 */
[----:B------:R-:W-:-:S03]  /*6100*/  FSEL R10, R117, RZ, P4 ;  /* 0x000000ff750a7208 */ /* 0x000fc60002000000 */
[----:B------:R-:W-:Y:S02]  /*6110*/  FADD.FTZ R128, -R128, R7 ;  /* 0x0000000780807221 */ /* 0x000fe40000010100 */
[----:B------:R-:W-:Y:S01]  /*6120*/  MUFU.EX2 R73, R73 ;  /* 0x0000004900497308 */ /* 0x000fe20000000800 */
[----:B------:R-:W-:-:S01]  /*6130*/  FFMA.FTZ R120, R122, UR43, -R10 ;  /* 0x0000002b7a787c23 */ /* 0x000fc2000801080a */
[--C-:B------:R-:W-:Y:S01]  /*6140*/  FFMA.FTZ R122, R127, UR43, -R10.reuse ;  /* 0x0000002b7f7a7c23 */ /* 0x100fe2000801080a */
[----:B------:R-:W-:Y:S01]  /*6150*/  FSEL R127, R2, RZ, P3 ;  /* 0x000000ff027f7208 */ /* 0x000fe20001800000 */
[----:B------:R-:W-:Y:S01]  /*6160*/  FMUL.FTZ R7, R128, UR43 ;  /* 0x0000002b80077c20 */ /* 0x000fe20008410000 */
[----:B------:R-:W-:-:S01]  /*6170*/  FFMA.FTZ R117, R123, UR43, -R10 ;  /* 0x0000002b7b757c23 */ /* 0x000fc2000801080a */
[--C-:B0-----:R-:W-:Y:S01]  /*6180*/  FFMA.FTZ R121, R126, UR43, -R10.reuse ;  /* 0x0000002b7e797c23 */ /* 0x101fe2000801080a */
[----:B------:R-:W-:-:S01]  /*6190*/  FFMA.FTZ R123, R130, UR43, -R10 ;  /* 0x0000002b827b7c23 */ /* 0x000fc2000801080a */
[----:B------:R-:W-:Y:S01]  /*61a0*/  FADD.FTZ R127, -R127, R6 ;  /* 0x000000067f7f7221 */ /* 0x000fe20000010100 */
[----:B------:R-:W-:-:S01]  /*61b0*/  FFMA.FTZ R6, R94, UR43, -R10 ;  /* 0x0000002b5e067c23 */ /* 0x000fc2000801080a */
[----:B------:R-:W-:Y:S01]  /*61c0*/  MUFU.EX2 R120, R120 ;  /* 0x0000007800787308 */ /* 0x000fe20000000800 */
[----:B-1----:R-:W-:-:S01]  /*61d0*/  FFMA.FTZ R124, R131, UR43, -R10 ;  /* 0x0000002b837c7c23 */ /* 0x002fc2000801080a */
        /* <DEDUP_REMOVED lines=141> */
[----:B------:R-:W-:-:S05]  /*6ab0*/  @!P1 VIADD R3, R129, 0x13240 ;  /* 0x0001324081039836 */ /* 0x000fca0000000000 */
[----:B------:R-:W-:Y:S01]  /*6ac0*/  @!P1 PRMT R3, RZ, 0x654, R3 ;  /* 0x00000654ff039816 */ /* 0x000fe20000000003 */
[----:B------:R-:W0:Y:S01]  /*6ad0*/  MUFU.EX2 R59, R59 ;  /* 0x0000003b003b7308 */ /* 0x000e220000000800 */
[----:B-1----:R-:W-:-:S02]  /*6ae0*/  FADD.FTZ R128, R100, R127 ;  /* 0x0000007f64807221 */ /* 0x002fc40000010000 */
[----:B------:R1:W-:Y:S05]  /*6af0*/  @!P1 SYNCS.ARRIVE.TRANS64.RED.A1T0 RZ, [R3+URZ], RZ ;  /* 0x000000ff03ff99a7 */ /* 0x0003ea000810043f */
[----:B------:R-:W3:Y:S01]  /*6b00*/  MUFU.EX2 R60, R60 ;  /* 0x0000003c003c7308 */ /* 0x000ee20000000800 */
[----:B--2---:R-:W-:-:S07]  /*6b10*/  FADD.FTZ R127, R57, R4 ;  /* 0x00000004397f7221 */ /* 0x004fce0000010000 */
[----:B------:R-:W2:Y:S01]  /*6b20*/  MUFU.EX2 R62, R62 ;  /* 0x0000003e003e7308 */ /* 0x000ea20000000800 */
[----:B0-----:R-:W-:-:S07]  /*6b30*/  FADD.FTZ R129, R59, R128 ;  /* 0x000000803b817221 */ /* 0x001fce0000010000 */
[----:B------:R-:W1:Y:S01]  /*6b40*/  MUFU.EX2 R61, R61 ;  /* 0x0000003d003d7308 */ /* 0x000e620000000800 */
[----:B---3--:R-:W-:-:S07]  /*6b50*/  FADD.FTZ R4, R60, R127 ;  /* 0x0000007f3c047221 */ /* 0x008fce0000010000 */
        /* <DEDUP_REMOVED lines=22> */
.L_x_1698:
        /* <DEDUP_REMOVED lines=12> */
[----:B------:R-:W-:Y:S01]  /*6d80*/  FMUL.FTZ R26, R26, R7 ;  /* 0x000000071a1a7220 */ /* 0x000fe20000410000 */
        /* <DEDUP_REMOVED lines=70> */
.L_x_1689:
[----:B------:R-:W-:-:S13]  /*71f0*/  ISETP.LE.AND P2, PT, RZ, UR22, PT ;  /* 0x00000016ff007c0c */ /* 0x000fda000bf43270 */
[----:B------:R-:W-:Y:S05]  /*7200*/  @!P2 BRA `(.L_x_1700) ;  /* 0x00000020009ca947 */ /* 0x000fea0003800000 */
[----:B------:R-:W-:Y:S01]  /*7210*/  IMAD.MOV.U32 R9, RZ, RZ, R0 ;  /* 0x000000ffff097224 */ /* 0x000fe200078e0000 */
[----:B------:R-:W-:Y:S01]  /*7220*/  UMOV UR21, UR36 ;  /* 0x0000002400157c82 */ /* 0x000fe20008000000 */
[----:B------:R-:W-:Y:S01]  /*7230*/  IMAD.MOV.U32 R7, RZ, RZ, R2 ;  /* 0x000000ffff077224 */ /* 0x000fe200078e0002 */
[----:B------:R-:W-:-:S06]  /*7240*/  UMOV UR20, UR37 ;  /* 0x0000002500147c82 */ /* 0x000fcc0008000000 */
.L_x_1710:
[----:B------:R-:W-:-:S04]  /*7250*/  UIADD3 UR37, UR20, 0x1, URZ ;  /* 0x0000000114257890 */ /* 0x000fc8000fffe03f */
[----:B------:R-:W-:-:S04]  /*7260*/  UISETP.NE.AND UP0, UPT, UR37, 0x2, UPT ;  /* 0x000000022500788c */ /* 0x000fc8000bf05270 */
[----:B------:R-:W-:Y:S02]  /*7270*/  USEL UR36, URZ, 0x1, UP0 ;  /* 0x000000013f247887 */ /* 0x000fe40008000000 */
[----:B------:R-:W-:Y:S02]  /*7280*/  USEL UR37, UR37, URZ, UP0 ;  /* 0x0000003f25257287 */ /* 0x000fe40008000000 */
[----:B------:R-:W-:Y:S01]  /*7290*/  ULOP3.LUT UR36, UR21, UR36, URZ, 0x3c, !UPT ;  /* 0x0000002415247292 */ /* 0x000fe2000f8e3c3f */
[----:B------:R-:W-:Y:S11]  /*72a0*/  @!P0 BRA `(.L_x_1701) ;  /* 0x0000000000048947 */ /* 0x000ff60003800000 */
[----:B------:R-:W-:Y:S01]  /*72b0*/  BPT.TRAP 0x1 ;  /* 0x000000040000795c */ /* 0x000fe20000300000 */
.L_x_1701:
[----:B------:R-:W-:Y:S01]  /*72c0*/  ULEA UR6, UR37, UR45, 0x3 ;  /* 0x0000002d25067291 */ /* 0x000fe2000f8e183f */
[----:B------:R-:W-:-:S05]  /*72d0*/  IMAD.U32 R0, RZ, RZ, UR36 ;  /* 0x00000024ff007e24 */ /* 0x000fca000f8e00ff */
[----:B------:R-:W-:-:S04]  /*72e0*/  SHF.L.U32 R0, R0, 0x1f, RZ ;  /* 0x0000001f00007819 */ /* 0x000fc800000006ff */
[----:B------:R0:W1:Y:S01]  /*72f0*/  SYNCS.PHASECHK.TRANS64.TRYWAIT P2, [UR6+0x13230], R0 ;  /* 0x01323000ff0075a7 */ /* 0x0000620008040146 */
[----:B------:R-:W-:Y:S05]  /*7300*/  @!P0 BRA `(.L_x_1702) ;  /* 0x0000000000048947 */ /* 0x000fea0003800000 */
[----:B------:R-:W-:Y:S01]  /*7310*/  BPT.TRAP 0x1 ;  /* 0x000000040000795c */ /* 0x000fe20000300000 */
.L_x_1702:
[----:B-1----:R-:W-:Y:S05]  /*7320*/  @P2 BRA `(.L_x_1703) ;  /* 0x0000000000082947 */ /* 0x002fea0003800000 */
[----:B------:R-:W1:Y:S02]  /*7330*/  SYNCS.PHASECHK.TRANS64.TRYWAIT P2, [UR6+0x13230], R0 ;  /* 0x01323000ff0075a7 */ /* 0x000e640008040146 */
[----:B-1----:R-:W-:Y:S05]  /*7340*/  @!P2 BRA `(.L_x_1704) ;  /* 0x0000009400d0a947 */ /* 0x002fea0003800000 */
.L_x_1703:
        /* <DEDUP_REMOVED lines=64> */
.L_x_1705:
[----:B------:R-:W-:Y:S01]  /*7750*/  ULEA UR11, UR20, UR45, 0x3 ;  /* 0x0000002d140b7291 */ /* 0x000fe2000f8e183f */
[----:B01----:R-:W-:-:S05]  /*7760*/  IMAD.U32 R0, RZ, RZ, UR21 ;  /* 0x00000015ff007e24 */ /* 0x003fca000f8e00ff */
[----:B------:R-:W-:-:S04]  /*7770*/  SHF.L.U32 R0, R0, 0x1f, RZ ;  /* 0x0000001f00007819 */ /* 0x000fc800000006ff */
[----:B------:R0:W1:Y:S01]  /*7780*/  SYNCS.PHASECHK.TRANS64.TRYWAIT P2, [UR11+0x13250], R0 ;  /* 0x01325000ff0075a7 */ /* 0x000062000804014b */
[----:B------:R-:W-:Y:S05]  /*7790*/  @!P0 BRA `(.L_x_1706) ;  /* 0x0000000000048947 */ /* 0x000fea0003800000 */
[----:B------:R-:W-:Y:S01]  /*77a0*/  BPT.TRAP 0x1 ;  /* 0x000000040000795c */ /* 0x000fe20000300000 */
.L_x_1706:
[----:B-1----:R-:W-:Y:S05]  /*77b0*/  @P2 BRA `(.L_x_1707) ;  /* 0x0000000000082947 */ /* 0x002fea0003800000 */
[----:B------:R-:W1:Y:S02]  /*77c0*/  SYNCS.PHASECHK.TRANS64.TRYWAIT P2, [UR11+0x13250], R0 ;  /* 0x01325000ff0075a7 */ /* 0x000e64000804014b */
[----:B-1----:R-:W-:Y:S05]  /*77d0*/  @!P2 BRA `(.L_x_1708) ;  /* 0x0000009000c4a947 */ /* 0x002fea0003800000 */
.L_x_1707:
        /* <DEDUP_REMOVED lines=375> */
.L_x_1709:
        /* <DEDUP_REMOVED lines=83> */
.L_x_1700:
[----:B------:R-:W-:Y:S06]  /*9480*/  BAR.ARV 0x8, 0x200 ;  /* 0x0208000000007b1d */ /* 0x000fec0000002000 */
[----:B------:R-:W-:Y:S05]  /*9490*/  @!P0 BRA `(.L_x_1711) ;  /* 0x0000000000048947 */ /* 0x000fea0003800000 */
[----:B------:R-:W-:Y:S01]  /*94a0*/  BPT.TRAP 0x1 ;  /* 0x000000040000795c */ /* 0x000fe20000300000 */
.L_x_1711:
[----:B------:R-:W-:Y:S01]  /*94b0*/  ULEA UR14, UR37, UR45, 0x3 ;  /* 0x0000002d250e7291 */ /* 0x000fe2000f8e183f */
[----:B------:R-:W-:-:S05]  /*94c0*/  IMAD.U32 R5, RZ, RZ, UR36 ;  /* 0x00000024ff057e24 */ /* 0x000fca000f8e00ff */
[----:B------:R-:W-:-:S04]  /*94d0*/  SHF.L.U32 R5, R5, 0x1f, RZ ;  /* 0x0000001f05057819 */ /* 0x000fc800000006ff */
[----:B------:R0:W1:Y:S01]  /*94e0*/  SYNCS.PHASECHK.TRANS64.TRYWAIT P1, [UR14+0x13250], R5 ;  /* 0x01325005ff0075a7 */ /* 0x000062000802014e */
[----:B------:R-:W-:Y:S05]  /*94f0*/  @!P0 BRA `(.L_x_1712) ;  /* 0x0000000000048947 */ /* 0x000fea0003800000 */
[----:B------:R-:W-:Y:S01]  /*9500*/  BPT.TRAP 0x1 ;  /* 0x000000040000795c */ /* 0x000fe20000300000 */
.L_x_1712:
[----:B-1----:R-:W-:Y:S05]  /*9510*/  @P1 BRA `(.L_x_1713) ;  /* 0x0000000000081947 */ /* 0x002fea0003800000 */
[----:B------:R-:W1:Y:S02]  /*9520*/  SYNCS.PHASECHK.TRANS64.TRYWAIT P1, [UR14+0x13250], R5 ;  /* 0x01325005ff0075a7 */ /* 0x000e64000802014e */
[----:B-1----:R-:W-:Y:S05]  /*9530*/  @!P1 BRA `(.L_x_1714) ;  /* 0x0000007400849947 */ /* 0x002fea0003800000 */
.L_x_1713:
        /* <DEDUP_REMOVED lines=10> */
[----:B------:R-:W-:Y:S01]  /*95e0*/  @UP0 ULDC.64 UR10, c[0x0][0x9c8] ;  /* 0x00027200000a0ab9 */ /* 0x000fe20000000a00 */
[----:B------:R-:W-:Y:S02]  /*95f0*/  @UP0 USHF.R.S32.HI UR7, URZ, 0x1f, UR48 ;  /* 0x0000001f3f070899 */ /* 0x000fe40008011430 */
[----:B------:R-:W-:Y:S01]  /*9600*/  @UP0 UIMAD UR6, UR40, UR10, URZ ;  /* 0x0000000a280602a4 */ /* 0x000fe2000f8e023f */
[----:B------:R-:W-:Y:S01]  /*9610*/  @UP0 ULDC.64 UR12, c[0x0][0x9d0] ;  /* 0x00027400000c0ab9 */ /* 0x000fe20000000a00 */
[----:B------:R-:W-:Y:S02]  /*9620*/  @UP0 UIMAD.WIDE.U32 UR8, UR39, UR10, URZ ;  /* 0x0000000a270802a5 */ /* 0x000fe4000f8e003f */
[----:B------:R-:W-:Y:S02]  /*9630*/  @UP0 UIMAD UR6, UR39, UR11, UR6 ;  /* 0x0000000b270602a4 */ /* 0x000fe4000f8e0206 */
[----:B------:R-:W-:Y:S02]  /*9640*/  UIMAD UR10, UR37, 0x280, UR45 ;  /* 0x00000280250a78a4 */ /* 0x000fe4000f8e022d */
[----:B------:R-:W-:-:S02]  /*9650*/  @UP0 UIMAD UR7, UR7, UR12, URZ ;  /* 0x0000000c070702a4 */ /* 0x000fc4000f8e023f */
        /* <DEDUP_REMOVED lines=70> */
.L_x_1715:
[----:B------:R-:W-:Y:S01]  /*9ac0*/  UIADD3 UR4, UR14, 0x13260, URZ ;  /* 0x000132600e047890 */ /* 0x000fe2000fffe03f */
[-C--:B------:R-:W-:Y:S01]  /*9ad0*/  FMUL.FTZ R20, R33, R6.reuse ;  /* 0x0000000621147220 */ /* 0x080fe20000410000 */
[----:B------:R-:W-:Y:S01]  /*9ae0*/  UIADD3 UR37, UR37, 0x1, URZ ;  /* 0x0000000125257890 */ /* 0x000fe2000fffe03f */
[-C--:B------:R-:W-:Y:S01]  /*9af0*/  FMUL.FTZ R58, R24, R6.reuse ;  /* 0x00000006183a7220 */ /* 0x080fe20000410000 */
[----:B------:R-:W-:Y:S01]  /*9b00*/  UPRMT UR4, UR44, 0x654, UR4 ;  /* 0x000006542c047896 */ /* 0x000fe20008000004 */
[----:B------:R-:W-:Y:S01]  /*9b10*/  FMUL.FTZ R56, R25, R6 ;  /* 0x0000000619387220 */ /* 0x000fe20000410000 */
[----:B------:R-:W-:Y:S01]  /*9b20*/  UISETP.NE.AND UP0, UPT, UR37, 0x2, UPT ;  /* 0x000000022500788c */ /* 0x000fe2000bf05270 */
[----:B------:R-:W-:Y:S01]  /*9b30*/  FMUL.FTZ R33, R26, R0 ;  /* 0x000000001a217220 */ /* 0x000fe20000410000 */
        /* <DEDUP_REMOVED lines=34> */
.L_x_1682:
        /* <DEDUP_REMOVED lines=12> */
[----:B------:R-:W2:Y:S01]  /*9e20*/  LDL R32, [R1] ;  /* 0x0000000001207983 */ /* 0x000ea20000100800 */
        /* <DEDUP_REMOVED lines=26> */
[----:B------:R-:W-:Y:S01]  /*9fd0*/  ULDC.64 UR12, c[0x0][0xc08] ;  /* 0x00030200000c7ab9 */ /* 0x000fe20000000a00 */
[----:B------:R-:W-:Y:S02]  /*9fe0*/  ULDC.64 UR14, c[0x0][0xb98] ;  /* 0x0002e600000e7ab9 */ /* 0x000fe40000000a00 */
[----:B------:R0:W3:Y:S01]  /*9ff0*/  LDG.E.CONSTANT R28, desc[UR52][R6.64] ;  /* 0x00000034061c7981 */ /* 0x0000e2000c1e9900 */
[----:B------:R-:W-:-:S04]  /*a000*/  UISETP.NE.U32.AND UP0, UPT, UR6, URZ, UPT ;  /* 0x0000003f0600728c */ /* 0x000fc8000bf05070 */
[----:B------:R-:W-:-:S03]  /*a010*/  UISETP.NE.AND.EX UP0, UPT, UR7, URZ, UPT, UP0 ;  /* 0x0000003f0700728c */ /* 0x000fc6000bf05300 */
[----:B------:R-:W-:Y:S01]  /*a020*/  ULDC.64 UR6, c[0x0][0xc00] ;  /* 0x0003000000067ab9 */ /* 0x000fe20000000a00 */
[----:B0-----:R-:W-:Y:S01]  /*a030*/  LOP3.LUT P0, R6, R34, 0x3, RZ, 0xc0, !PT ;  /* 0x0000000322067812 */ /* 0x001fe2000780c0ff */
[----:B------:R-:W-:-:S03]  /*a040*/  UIMAD.WIDE UR6, UR39, 0x4, UR6 ;  /* 0x00000004270678a5 */ /* 0x000fc6000f8e0206 */
[----:B------:R-:W-:Y:S02]  /*a050*/  ISETP.EQ.OR P0, PT, R6, 0x3, !P0 ;  /* 0x000000030600780c */ /* 0x000fe40004702670 */
[----:B------:R-:W-:Y:S02]  /*a060*/  MOV R6, R0 ;  /* 0x0000000000067202 */ /* 0x000fe40000000f00 */
[----:B-1----:R-:W-:Y:S02]  /*a070*/  MOV R7, R41 ;  /* 0x0000002900077202 */ /* 0x002fe40000000f00 */
        /* <DEDUP_REMOVED lines=15> */
[----:B------:R-:W-:Y:S01]  /*a170*/  SEL R35, R12, R13, P0 ;  /* 0x0000000d0c237207 */ /* 0x000fe20000000000 */
[----:B--2---:R-:W-:-:S03]  /*a180*/  IMAD.WIDE R8, R32, 0x2, R6 ;  /* 0x0000000220087825 */ /* 0x004fc600078e0206 */
[C---:B------:R-:W-:Y:S02]  /*a190*/  IADD3 R53, P3, R8.reuse, 0x20, RZ ;  /* 0x0000002008357810 */ /* 0x040fe40007f7e0ff */
[C---:B------:R-:W-:Y:S02]  /*a1a0*/  IADD3 R59, P1, R8.reuse, 0x60, RZ ;  /* 0x00000060083b7810 */ /* 0x040fe40007f3e0ff */
[----:B------:R-:W-:Y:S02]  /*a1b0*/  IADD3 R55, P2, R8, 0x40, RZ ;  /* 0x0000004008377810 */ /* 0x000fe40007f5e0ff */
[----:B------:R-:W-:Y:S01]  /*a1c0*/  LOP3.LUT R2, R53, 0x380, RZ, 0xc0, !PT ;  /* 0x0000038035027812 */ /* 0x000fe200078ec0ff */
[--C-:B------:R-:W-:Y:S01]  /*a1d0*/  IMAD.X R11, RZ, RZ, R9.reuse, P1 ;  /* 0x000000ffff0b7224 */ /* 0x100fe200008e0609 */
[----:B------:R-:W-:Y:S01]  /*a1e0*/  LOP3.LUT R10, R55, 0x380, RZ, 0xc0, !PT ;  /* 0x00000380370a7812 */ /* 0x000fe200078ec0ff */
[----:B------:R-:W-:Y:S01]  /*a1f0*/  IMAD.X R13, RZ, RZ, R9, P2 ;  /* 0x000000ffff0d7224 */ /* 0x000fe200010e0609 */
[----:B------:R-:W-:-:S02]  /*a200*/  LOP3.LUT R20, R59, 0x380, RZ, 0xc0, !PT ;  /* 0x000003803b147812 */ /* 0x000fc400078ec0ff */
[----:B------:R-:W-:Y:S02]  /*a210*/  SHF.R.U64 R2, R2, 0x3, RZ ;  /* 0x0000000302027819 */ /* 0x000fe400000012ff */
[----:B------:R-:W-:Y:S02]  /*a220*/  SHF.R.U64 R10, R10, 0x3, RZ ;  /* 0x000000030a0a7819 */ /* 0x000fe400000012ff */
[----:B------:R-:W-:Y:S02]  /*a230*/  SHF.R.U64 R20, R20, 0x3, RZ ;  /* 0x0000000314147819 */ /* 0x000fe400000012ff */
[----:B------:R-:W-:Y:S02]  /*a240*/  LOP3.LUT R14, R2, R53, RZ, 0x3c, !PT ;  /* 0x00000035020e7212 */ /* 0x000fe400078e3cff */
[----:B------:R-:W-:Y:S02]  /*a250*/  LOP3.LUT R12, R10, R55, RZ, 0x3c, !PT ;  /* 0x000000370a0c7212 */ /* 0x000fe400078e3cff */
[----:B------:R-:W-:-:S02]  /*a260*/  LOP3.LUT R10, R20, R59, RZ, 0x3c, !PT ;  /* 0x0000003b140a7212 */ /* 0x000fc400078e3cff */
[----:B------:R-:W-:Y:S02]  /*a270*/  LOP3.LUT R15, R8, 0x380, RZ, 0xc0, !PT ;  /* 0x00000380080f7812 */ /* 0x000fe400078ec0ff */
[----:B------:R-:W-:Y:S02]  /*a280*/  MOV R44, R12 ;  /* 0x0000000c002c7202 */ /* 0x000fe40000000f00 */
[----:B------:R-:W-:Y:S02]  /*a290*/  SHF.R.U64 R15, R15, 0x3, RZ ;  /* 0x000000030f0f7819 */ /* 0x000fe400000012ff */
[----:B------:R-:W-:Y:S02]  /*a2a0*/  PLOP3.LUT P2, PT, PT, PT, UP0, 0x80, 0x0 ;  /* 0x000000000000781c */ /* 0x000fe40003f4f008 */
[----:B------:R-:W-:Y:S01]  /*a2b0*/  LOP3.LUT R8, R15, R8, RZ, 0x3c, !PT ;  /* 0x000000080f087212 */ /* 0x000fe200078e3cff */
[----:B------:R-:W-:-:S03]  /*a2c0*/  IMAD.X R15, RZ, RZ, R9, P3 ;  /* 0x000000ffff0f7224 */ /* 0x000fc600018e0609 */
[----:B------:R-:W-:Y:S02]  /*a2d0*/  MOV R48, R8 ;  /* 0x0000000800307202 */ /* 0x000fe40000000f00 */
[----:B------:R-:W-:Y:S02]  /*a2e0*/  MOV R46, R14 ;  /* 0x0000000e002e7202 */ /* 0x000fe40000000f00 */
[----:B---3--:R-:W-:Y:S01]  /*a2f0*/  LOP3.LUT R2, R28, 0x2, RZ, 0x3c, !PT ;  /* 0x000000021c027812 */ /* 0x008fe200078e3cff */
[----:B------:R-:W-:Y:S04]  /*a300*/  SHFL.IDX PT, R25, R25, R28, 0x1c1f ;  /* 0x001c1f1c19197589 */ /* 0x000fe800000e0000 */
[----:B------:R-:W0:Y:S04]  /*a310*/  SHFL.IDX PT, R20, R57, R2, 0x1c1f ;  /* 0x001c1f0239147589 */ /* 0x000e2800000e0000 */
[----:B------:R-:W-:Y:S04]  /*a320*/  SHFL.IDX PT, R29, R29, R28, 0x1c1f ;  /* 0x001c1f1c1d1d7589 */ /* 0x000fe800000e0000 */
[----:B------:R1:W2:Y:S04]  /*a330*/  SHFL.IDX PT, R24, R21, R2, 0x1c1f ;  /* 0x001c1f0215187589 */ /* 0x0002a800000e0000 */
[----:B------:R-:W-:Y:S04]  /*a340*/  SHFL.IDX PT, R41, R41, R28, 0x1c1f ;  /* 0x001c1f1c29297589 */ /* 0x000fe800000e0000 */
[----:B------:R-:W3:Y:S01]  /*a350*/  SHFL.IDX PT, R36, R27, R2, 0x1c1f ;  /* 0x001c1f021b247589 */ /* 0x000ee200000e0000 */
[----:B-1----:R-:W-:-:S03]  /*a360*/  IMAD.U32 R21, RZ, RZ, UR7 ;  /* 0x00000007ff157e24 */ /* 0x002fc6000f8e00ff */
[----:B------:R-:W-:Y:S04]  /*a370*/  SHFL.IDX PT, R33, R33, R28, 0x1c1f ;  /* 0x001c1f1c21217589 */ /* 0x000fe800000e0000 */
[----:B------:R-:W1:Y:S01]  /*a380*/  SHFL.IDX PT, R26, R35, R2, 0x1c1f ;  /* 0x001c1f02231a7589 */ /* 0x000e6200000e0000 */
[----:B0-----:R-:W-:-:S03]  /*a390*/  SEL R8, R25, R20, P0 ;  /* 0x0000001419087207 */ /* 0x001fc60000000000 */
[----:B------:R-:W-:Y:S04]  /*a3a0*/  SHFL.IDX PT, R43, R43, R28, 0x1c1f ;  /* 0x001c1f1c2b2b7589 */ /* 0x000fe800000e0000 */
[----:B------:R-:W0:Y:S01]  /*a3b0*/  SHFL.IDX PT, R38, R45, R2, 0x1c1f ;  /* 0x001c1f022d267589 */ /* 0x000e2200000e0000 */
[----:B--2---:R-:W-:Y:S02]  /*a3c0*/  SEL R12, R29, R24, P0 ;  /* 0x000000181d0c7207 */ /* 0x004fe40000000000 */
[----:B------:R-:W-:Y:S01]  /*a3d0*/  SEL R14, R24, R29, P0 ;  /* 0x0000001d180e7207 */ /* 0x000fe20000000000 */
[----:B------:R-:W-:Y:S04]  /*a3e0*/  SHFL.IDX PT, R47, R47, R28, 0x1c1f ;  /* 0x001c1f1c2f2f7589 */ /* 0x000fe800000e0000 */
[----:B------:R-:W2:Y:S01]  /*a3f0*/  SHFL.IDX PT, R40, R49, R2, 0x1c1f ;  /* 0x001c1f0231287589 */ /* 0x000ea200000e0000 */
[----:B---3--:R-:W-:-:S03]  /*a400*/  SEL R9, R41, R36, P0 ;  /* 0x0000002429097207 */ /* 0x008fc60000000000 */
[----:B------:R-:W-:Y:S04]  /*a410*/  SHFL.IDX PT, R37, R37, R28, 0x1c1f ;  /* 0x001c1f1c25257589 */ /* 0x000fe800000e0000 */
[----:B------:R3:W4:Y:S01]  /*a420*/  SHFL.IDX PT, R30, R39, R2, 0x1c1f ;  /* 0x001c1f02271e7589 */ /* 0x00072200000e0000 */
[----:B-1----:R-:W-:Y:S02]  /*a430*/  SEL R24, R33, R26, P0 ;  /* 0x0000001a21187207 */ /* 0x002fe40000000000 */
[----:B------:R-:W-:Y:S01]  /*a440*/  SEL R26, R26, R33, P0 ;  /* 0x000000211a1a7207 */ /* 0x000fe20000000000 */
[----:B------:R-:W-:Y:S04]  /*a450*/  SHFL.IDX PT, R51, R51, R28, 0x1c1f ;  /* 0x001c1f1c33337589 */ /* 0x000fe800000e0000 */
[----:B------:R-:W1:Y:S01]  /*a460*/  SHFL.IDX PT, R42, R5, R2, 0x1c1f ;  /* 0x001c1f02052a7589 */ /* 0x000e6200000e0000 */
[----:B0-----:R-:W-:-:S02]  /*a470*/  SEL R13, R43, R38, P0 ;  /* 0x000000262b0d7207 */ /* 0x001fc40000000000 */
[----:B---3--:R-:W-:Y:S02]  /*a480*/  MOV R39, R10 ;  /* 0x0000000a00277202 */ /* 0x008fe40000000f00 */
[----:B------:R-:W-:Y:S01]  /*a490*/  SEL R10, R20, R25, P0 ;  /* 0x00000019140a7207 */ /* 0x000fe20000000000 */
[----:B------:R-:W-:Y:S01]  /*a4a0*/  IMAD.U32 R20, RZ, RZ, UR6 ;  /* 0x00000006ff147e24 */ /* 0x000fe2000f8e00ff */
[----:B------:R-:W-:Y:S02]  /*a4b0*/  SEL R11, R36, R41, P0 ;  /* 0x00000029240b7207 */ /* 0x000fe40000000000 */
[----:B------:R-:W-:Y:S02]  /*a4c0*/  SEL R15, R38, R43, P0 ;  /* 0x0000002b260f7207 */ /* 0x000fe40000000000 */
[----:B--2---:R-:W-:Y:S01]  /*a4d0*/  SEL R25, R47, R40, P0 ;  /* 0x000000282f197207 */ /* 0x004fe20000000000 */
[----:B------:R0:W-:Y:S01]  /*a4e0*/  STSM.16.M88.4 [R48], R8 ;  /* 0x0000000830007844 */ /* 0x0001e20000000200 */
[----:B------:R-:W-:-:S02]  /*a4f0*/  SEL R27, R40, R47, P0 ;  /* 0x0000002f281b7207 */ /* 0x000fc40000000000 */
[----:B----4-:R-:W-:Y:S01]  /*a500*/  SEL R32, R37, R30, P0 ;  /* 0x0000001e25207207 */ /* 0x010fe20000000000 */
[----:B------:R2:W-:Y:S01]  /*a510*/  STSM.16.M88.4 [R46], R12 ;  /* 0x0000000c2e007844 */ /* 0x0005e20000000200 */
[----:B------:R-:W-:Y:S02]  /*a520*/  SEL R34, R30, R37, P0 ;  /* 0x000000251e227207 */ /* 0x000fe40000000000 */
[----:B------:R-:W3:Y:S01]  /*a530*/  LDC R37, c[0x0][0xbe8] ;  /* 0x0002fa00ff257b82 */ /* 0x000ee20000000800 */
[----:B------:R2:W-:Y:S01]  /*a540*/  STSM.16.M88.4 [R44], R24 ;  /* 0x000000182c007844 */ /* 0x0005e20000000200 */
[----:B-1----:R-:W-:Y:S02]  /*a550*/  SEL R33, R51, R42, P0 ;  /* 0x0000002a33217207 */ /* 0x002fe40000000000 */
[----:B------:R-:W-:-:S05]  /*a560*/  SEL R35, R42, R51, P0 ;  /* 0x000000332a237207 */ /* 0x000fca0000000000 */
[----:B------:R2:W-:Y:S01]  /*a570*/  STSM.16.M88.4 [R39], R32 ;  /* 0x0000002027007844 */ /* 0x0005e20000000200 */
[----:B------:R-:W-:Y:S06]  /*a580*/  BAR.SYNC.DEFER_BLOCKING 0x1, 0x180 ;  /* 0x0046000000007b1d */ /* 0x000fec0000010000 */
[----:B------:R-:W4:Y:S01]  /*a590*/  @P2 LDG.E R2, desc[UR52][R20.64] ;  /* 0x0000003414022981 */ /* 0x000f22000c1e1900 */
[----:B---3--:R-:W-:Y:S01]  /*a5a0*/  ISETP.NE.AND P1, PT, R37, 0x1, PT ;  /* 0x000000012500780c */ /* 0x008fe20003f25270 */
[----:B------:R-:W-:Y:S01]  /*a5b0*/  UIMAD UR6, UR17, UR8, URZ ;  /* 0x00000008110672a4 */ /* 0x000fe2000f8e023f */
[----:B0-----:R-:W-:Y:S01]  /*a5c0*/  VIADD R10, R17, UR42 ;  /* 0x0000002a110a7c36 */ /* 0x001fe20008000000 */
[----:B------:R-:W-:-:S02]  /*a5d0*/  USEL UR16, UR40, URZ, !UP0 ;  /* 0x0000003f28107287 */ /* 0x000fc4000c000000 */
[----:B------:R-:W-:Y:S01]  /*a5e0*/  UIMAD UR9, UR41, UR9, UR6 ;  /* 0x00000009290972a4 */ /* 0x000fe2000f8e0206 */
[----:B------:R-:W-:Y:S01]  /*a5f0*/  IMAD.MOV.U32 R8, RZ, RZ, R10 ;  /* 0x000000ffff087224 */ /* 0x000fe200078e000a */
[----:B------:R-:W-:-:S06]  /*a600*/  UISETP.NE.U32.AND UP1, UPT, UR12, URZ, UPT ;  /* 0x0000003f0c00728c */ /* 0x000fcc000bf25070 */
[----:B------:R-:W0:Y:S08]  /*a610*/  @P1 LDC R5, c[0x0][0xbec] ;  /* 0x0002fb00ff051b82 */ /* 0x000e300000000800 */
[----:B------:R-:W1:Y:S01]  /*a620*/  @P1 LDC R9, c[0x0][0xbf0] ;  /* 0x0002fc00ff091b82 */ /* 0x000e620000000800 */
[----:B----4-:R-:W-:Y:S01]  /*a630*/  @P2 R2UR UR4, R2 ;  /* 0x00000000020422ca */ /* 0x010fe200000e0000 */
[----:B0-----:R-:W-:-:S05]  /*a640*/  @P1 IMAD.HI.U32 R2, R10, R5, RZ ;  /* 0x000000050a021227 */ /* 0x001fca00078e00ff */
[----:B-1----:R-:W-:-:S04]  /*a650*/  @P1 SHF.R.U32.HI R8, RZ, R9, R2 ;  /* 0x00000009ff081219 */ /* 0x002fc80000011602 */
[--C-:B------:R-:W-:Y:S01]  /*a660*/  SHF.R.S32.HI R9, RZ, 0x1f, R8.reuse ;  /* 0x0000001fff097819 */ /* 0x100fe20000011408 */
[----:B------:R-:W-:Y:S02]  /*a670*/  IMAD.MOV R2, RZ, RZ, -R8 ;  /* 0x000000ffff027224 */ /* 0x000fe400078e0a08 */
[----:B------:R-:W-:Y:S02]  /*a680*/  USHF.R.S32.HI UR7, URZ, 0x1f, UR4 ;  /* 0x0000001f3f077899 */ /* 0x000fe40008011404 */
[----:B------:R-:W-:Y:S01]  /*a690*/  UMOV UR6, UR4 ;  /* 0x0000000400067c82 */ /* 0x000fe20008000000 */
[----:B------:R-:W-:Y:S01]  /*a6a0*/  IMAD R5, R37, R2, R10 ;  /* 0x0000000225057224 */ /* 0x000fe200078e020a */
[----:B------:R-:W-:Y:S02]  /*a6b0*/  UIMAD.WIDE.U32 UR10, UR41, UR8, UR6 ;  /* 0x00000008290a72a5 */ /* 0x000fe4000f8e0006 */
[----:B------:R-:W-:Y:S02]  /*a6c0*/  USEL UR8, UR39, URZ, !UP0 ;  /* 0x0000003f27087287 */ /* 0x000fe4000c000000 */
[----:B------:R-:W-:Y:S01]  /*a6d0*/  UIADD3 UR11, UR11, UR9, URZ ;  /* 0x000000090b0b7290 */ /* 0x000fe2000fffe03f */
[----:B------:R-:W-:Y:S01]  /*a6e0*/  SHF.R.S32.HI R2, RZ, 0x1f, R5 ;  /* 0x0000001fff027819 */ /* 0x000fe20000011405 */
[----:B------:R-:W-:-:S02]  /*a6f0*/  UIMAD UR9, UR16, UR14, URZ ;  /* 0x0000000e100972a4 */ /* 0x000fc4000f8e023f */
[----:B------:R-:W-:Y:S02]  /*a700*/  UISETP.NE.AND.EX UP0, UPT, UR13, URZ, UPT, UP1 ;  /* 0x0000003f0d00728c */ /* 0x000fe4000bf05310 */
[----:B------:R-:W-:Y:S02]  /*a710*/  UIMAD UR9, UR8, UR15, UR9 ;  /* 0x0000000f080972a4 */ /* 0x000fe4000f8e0209 */
[----:B------:R-:W-:Y:S02]  /*a720*/  UIMAD.WIDE.U32 UR10, UR8, UR14, UR10 ;  /* 0x0000000e080a72a5 */ /* 0x000fe4000f8e000a */
[----:B------:R-:W-:Y:S01]  /*a730*/  PLOP3.LUT P3, PT, PT, PT, UP0, 0x80, 0x0 ;  /* 0x000000000000781c */ /* 0x000fe20003f6f008 */
[----:B------:R-:W-:Y:S01]  /*a740*/  ULDC.64 UR14, c[0x0][0xb88] ;  /* 0x0002e200000e7ab9 */ /* 0x000fe20000000a00 */
[----:B------:R-:W-:Y:S01]  /*a750*/  IMAD.U32 R10, RZ, RZ, UR9 ;  /* 0x00000009ff0a7e24 */ /* 0x000fe2000f8e00ff */
[----:B------:R-:W-:Y:S01]  /*a760*/  ULDC UR9, c[0x0][0xa88] ;  /* 0x0002a20000097ab9 */ /* 0x000fe20000000800 */
[----:B------:R-:W-:Y:S01]  /*a770*/  IADD3 R8, P0, R8, UR10, RZ ;  /* 0x0000000a08087c10 */ /* 0x000fe2000ff1e0ff */
[----:B------:R-:W-:Y:S01]  /*a780*/  @UP0 ULEA UR10, UP1, UR39, UR12, 0x2 ;  /* 0x0000000c270a0291 */ /* 0x000fe2000f82103f */
[----:B------:R-:W-:-:S02]  /*a790*/  IMAD R2, R2, UR14, RZ ;  /* 0x0000000e02027c24 */ /* 0x000fc4000f8e02ff */
[----:B------:R-:W-:Y:S01]  /*a7a0*/  IADD3.X R9, R9, UR11, R10, P0, !PT ;  /* 0x0000000b09097c10 */ /* 0x000fe200087fe40a */
[----:B------:R-:W-:Y:S01]  /*a7b0*/  @UP0 ULEA.HI.X UR11, UR39, UR13, UR40, 0x2, UP1 ;  /* 0x0000000d270b0291 */ /* 0x000fe200088f1428 */
[C---:B------:R-:W-:Y:S02]  /*a7c0*/  IMAD R11, R5.reuse, UR15, R2 ;  /* 0x0000000f050b7c24 */ /* 0x040fe4000f8e0202 */
[----:B------:R-:W-:Y:S01]  /*a7d0*/  IMAD.U32 R2, RZ, RZ, UR9 ;  /* 0x00000009ff027e24 */ /* 0x000fe2000f8e00ff */
[----:B------:R-:W-:Y:S01]  /*a7e0*/  ULDC.64 UR12, c[0x0][0xb50] ;  /* 0x0002d400000c7ab9 */ /* 0x000fe20000000a00 */
[----:B------:R-:W-:-:S04]  /*a7f0*/  IMAD.WIDE.U32 R8, R5, UR14, R8 ;  /* 0x0000000e05087c25 */ /* 0x000fc8000f8e0008 */
[----:B------:R-:W-:Y:S01]  /*a800*/  IMAD.IADD R5, R9, 0x1, R11 ;  /* 0x0000000109057824 */ /* 0x000fe200078e020b */
[C---:B------:R-:W-:Y:S01]  /*a810*/  LEA R9, P0, R8.reuse, UR12, 0x2 ;  /* 0x0000000c08097c11 */ /* 0x040fe2000f8010ff */
[----:B------:R-:W-:Y:S02]  /*a820*/  IMAD.U32 R10, RZ, RZ, UR10 ;  /* 0x0000000aff0a7e24 */ /* 0x000fe4000f8e00ff */
[----:B------:R-:W-:Y:S01]  /*a830*/  IMAD.U32 R11, RZ, RZ, UR11 ;  /* 0x0000000bff0b7e24 */ /* 0x000fe2000f8e00ff */
[----:B------:R-:W-:Y:S01]  /*a840*/  LEA.HI.X R8, R8, UR13, R5, 0x2, P0 ;  /* 0x0000000d08087c11 */ /* 0x000fe200080f1405 */
[----:B------:R-:W-:-:S03]  /*a850*/  IMAD R5, R22, 0x40, R19 ;  /* 0x0000004016057824 */ /* 0x000fc600078e0213 */
[----:B------:R2:W5:Y:S01]  /*a860*/  @P3 LDG.E R2, desc[UR52][R10.64] ;  /* 0x000000340a023981 */ /* 0x000562000c1e1900 */
[----:B------:R-:W-:Y:S05]  /*a870*/  @P3 BRA `(.L_x_1718) ;  /* 0x0000000000103947 */ /* 0x000fea0003800000 */
[----:B------:R-:W-:Y:S05]  /*a880*/  @!P2 BRA `(.L_x_1718) ;  /* 0x00000000000ca947 */ /* 0x000fea0003800000 */
[----:B--2---:R-:W2:Y:S04]  /*a890*/  LDG.E R11, desc[UR52][R20.64] ;  /* 0x00000034140b7981 */ /* 0x004ea8000c1e1900 */
[----:B-----5:R-:W2:Y:S02]  /*a8a0*/  LDG.E R2, desc[UR52][R20.64+0x4] ;  /* 0x0000043414027981 */ /* 0x020ea4000c1e1900 */
[----:B--2---:R-:W-:-:S07]  /*a8b0*/  IMAD.IADD R2, R2, 0x1, -R11 ;  /* 0x0000000102027824 */ /* 0x004fce00078e0a0b */
.L_x_1718:
[----:B------:R-:W-:Y:S01]  /*a8c0*/  SHFL.IDX PT, R20, R9, RZ, 0x1c1f ;  /* 0x001c1fff09147589 */ /* 0x000fe200000e0000 */
[----:B------:R-:W-:Y:S01]  /*a8d0*/  IMAD.WIDE R6, R5, 0x2, R6 ;  /* 0x0000000205067825 */ /* 0x000fe200078e0206 */
[----:B------:R-:W-:Y:S01]  /*a8e0*/  LOP3.LUT P0, RZ, R23, 0x3, RZ, 0xc0, !PT ;  /* 0x0000000317ff7812 */ /* 0x000fe2000780c0ff */
[----:B------:R-:W-:Y:S01]  /*a8f0*/  ULDC.64 UR10, c[0x0][0xaa0] ;  /* 0x0002a800000a7ab9 */ /* 0x000fe20000000a00 */
[----:B------:R-:W0:Y:S01]  /*a900*/  SHFL.IDX PT, R21, R8, RZ, 0x1c1f ;  /* 0x001c1fff08157589 */ /* 0x000e2200000e0000 */
[----:B--2---:R-:W-:Y:S01]  /*a910*/  VIADD R10, R157, UR42 ;  /* 0x0000002a9d0a7c36 */ /* 0x004fe20008000000 */
[----:B------:R-:W-:Y:S01]  /*a920*/  IADD3 R13, P3, R6, 0x1800, RZ ;  /* 0x00001800060d7810 */ /* 0x000fe20007f7e0ff */
[----:B-----5:R-:W-:Y:S01]  /*a930*/  IMAD R35, R2, R37, RZ ;  /* 0x0000002502237224 */ /* 0x020fe200078e02ff */
[----:B------:R1:W-:Y:S01]  /*a940*/  SHFL.IDX PT, R28, R9, 0x1, 0x1c1f ;  /* 0x003c1f00091c7f89 */ /* 0x0003e200000e0000 */
[----:B------:R-:W-:Y:S01]  /*a950*/  VIADD R2, R10, 0x8 ;  /* 0x000000080a027836 */ /* 0x000fe20000000000 */
[----:B------:R-:W-:-:S02]  /*a960*/  IADD3 R25, P4, R6, 0x3000, RZ ;  /* 0x0000300006197810 */ /* 0x000fc40007f9e0ff */
[----:B------:R2:W3:Y:S01]  /*a970*/  SHFL.IDX PT, R29, R8, 0x1, 0x1c1f ;  /* 0x003c1f00081d7f89 */ /* 0x0004e200000e0000 */
[-C--:B------:R-:W-:Y:S02]  /*a980*/  ISETP.GE.OR P2, PT, R10, R35.reuse, P0 ;  /* 0x000000230a00720c */ /* 0x080fe40000746670 */
[----:B------:R-:W-:Y:S02]  /*a990*/  LOP3.LUT R12, R13, 0x380, RZ, 0xc0, !PT ;  /* 0x000003800d0c7812 */ /* 0x000fe400078ec0ff */
[----:B-1----:R-:W-:Y:S02]  /*a9a0*/  LOP3.LUT R9, R6, 0x380, RZ, 0xc0, !PT ;  /* 0x0000038006097812 */ /* 0x002fe400078ec0ff */
[----:B------:R-:W-:Y:S02]  /*a9b0*/  ISETP.GE.OR P0, PT, R2, R35, P0 ;  /* 0x000000230200720c */ /* 0x000fe40000706670 */
[----:B------:R-:W-:Y:S02]  /*a9c0*/  LOP3.LUT R24, R25, 0x380, RZ, 0xc0, !PT ;  /* 0x0000038019187812 */ /* 0x000fe400078ec0ff */
[----:B------:R-:W-:-:S02]  /*a9d0*/  SHF.R.U64 R9, R9, 0x3, RZ ;  /* 0x0000000309097819 */ /* 0x000fc400000012ff */
[----:B------:R-:W-:Y:S02]  /*a9e0*/  SHF.R.U64 R12, R12, 0x3, RZ ;  /* 0x000000030c0c7819 */ /* 0x000fe400000012ff */
[----:B------:R-:W-:Y:S01]  /*a9f0*/  SHF.R.U64 R24, R24, 0x3, RZ ;  /* 0x0000000318187819 */ /* 0x000fe200000012ff */
[----:B0-----:R0:W-:Y:S01]  /*aa00*/  @!P2 ST.E desc[UR52][R20.64], R4 ;  /* 0x000000041400a985 */ /* 0x0011e2000c101934 */
[----:B--2---:R-:W-:Y:S01]  /*aa10*/  LOP3.LUT R8, R9, R6, RZ, 0x3c, !PT ;  /* 0x0000000609087212 */ /* 0x004fe200078e3cff */
[--C-:B------:R-:W-:Y:S01]  /*aa20*/  IMAD.MOV.U32 R9, RZ, RZ, R7.reuse ;  /* 0x000000ffff097224 */ /* 0x100fe200078e0007 */
[----:B------:R-:W-:Y:S01]  /*aa30*/  LOP3.LUT R12, R12, R13, RZ, 0x3c, !PT ;  /* 0x0000000d0c0c7212 */ /* 0x000fe200078e3cff */
[--C-:B------:R-:W-:Y:S01]  /*aa40*/  IMAD.X R13, RZ, RZ, R7.reuse, P3 ;  /* 0x000000ffff0d7224 */ /* 0x100fe200018e0607 */
[----:B------:R-:W-:Y:S01]  /*aa50*/  LOP3.LUT R24, R24, R25, RZ, 0x3c, !PT ;  /* 0x0000001918187212 */ /* 0x000fe200078e3cff */
[----:B------:R-:W-:Y:S01]  /*aa60*/  IMAD.X R25, RZ, RZ, R7, P4 ;  /* 0x000000ffff197224 */ /* 0x000fe200020e0607 */
[----:B---3--:R1:W-:Y:S04]  /*aa70*/  @!P0 ST.E desc[UR52][R28.64], R3 ;  /* 0x000000031c008985 */ /* 0x0083e8000c101934 */
[----:B------:R-:W2:Y:S01]  /*aa80*/  LD.E.128 R8, desc[UR52][R8.64] ;  /* 0x0000003408087980 */ /* 0x000ea2000c101d00 */
[----:B0-----:R-:W0:Y:S03]  /*aa90*/  @P1 LDC R20, c[0x0][0xbec] ;  /* 0x0002fb00ff141b82 */ /* 0x001e260000000800 */
[----:B------:R-:W3:Y:S04]  /*aaa0*/  LD.E.128 R12, desc[UR52][R12.64] ;  /* 0x000000340c0c7980 */ /* 0x000ee8000c101d00 */
[----:B------:R-:W4:Y:S01]  /*aab0*/  LD.E.128 R24, desc[UR52][R24.64] ;  /* 0x0000003418187980 */ /* 0x000f22000c101d00 */
[----:B------:R-:W-:Y:S01]  /*aac0*/  IADD3 R5, P0, R6, 0x4800, RZ ;  /* 0x0000480006057810 */ /* 0x000fe20007f1e0ff */
[----:B-1----:R-:W1:Y:S01]  /*aad0*/  @P1 LDC R3, c[0x0][0xbf0] ;  /* 0x0002fc00ff031b82 */ /* 0x002e620000000800 */
[----:B------:R-:W-:-:S02]  /*aae0*/  UIMAD UR9, UR7, UR10, URZ ;  /* 0x0000000a070972a4 */ /* 0x000fc4000f8e023f */
[----:B------:R-:W-:Y:S01]  /*aaf0*/  LOP3.LUT R2, R5, 0x380, RZ, 0xc0, !PT ;  /* 0x0000038005027812 */ /* 0x000fe200078ec0ff */
[----:B------:R-:W-:Y:S01]  /*ab00*/  UIMAD.WIDE.U32 UR6, UR4, UR10, URZ ;  /* 0x0000000a040672a5 */ /* 0x000fe2000f8e003f */
[----:B------:R-:W-:Y:S01]  /*ab10*/  IMAD.X R7, RZ, RZ, R7, P0 ;  /* 0x000000ffff077224 */ /* 0x000fe200000e0607 */
[----:B------:R-:W-:Y:S01]  /*ab20*/  UIMAD UR9, UR4, UR11, UR9 ;  /* 0x0000000b040972a4 */ /* 0x000fe2000f8e0209 */
[----:B------:R-:W-:Y:S02]  /*ab30*/  SHF.R.U64 R2, R2, 0x3, RZ ;  /* 0x0000000302027819 */ /* 0x000fe400000012ff */
[----:B------:R-:W-:Y:S01]  /*ab40*/  ULDC.64 UR10, c[0x0][0xae8] ;  /* 0x0002ba00000a7ab9 */ /* 0x000fe20000000a00 */
[----:B------:R-:W-:Y:S01]  /*ab50*/  UIADD3 UR7, UR7, UR9, URZ ;  /* 0x0000000907077290 */ /* 0x000fe2000fffe03f */
[----:B------:R-:W-:Y:S01]  /*ab60*/  LOP3.LUT R6, R2, R5, RZ, 0x3c, !PT ;  /* 0x0000000502067212 */ /* 0x000fe200078e3cff */
[----:B------:R-:W-:Y:S01]  /*ab70*/  UIMAD UR4, UR17, UR10, URZ ;  /* 0x0000000a110472a4 */ /* 0x000fe2000f8e023f */
[----:B------:R-:W-:Y:S01]  /*ab80*/  IMAD R2, R18, 0x30, R22 ;  /* 0x0000003012027824 */ /* 0x000fe200078e0216 */
[----:B------:R-:W-:-:S02]  /*ab90*/  UIMAD.WIDE.U32 UR6, UR41, UR10, UR6 ;  /* 0x0000000a290672a5 */ /* 0x000fc4000f8e0006 */
[----:B------:R-:W-:Y:S01]  /*aba0*/  UIMAD UR4, UR41, UR11, UR4 ;  /* 0x0000000b290472a4 */ /* 0x000fe2000f8e0204 */
[----:B------:R-:W-:Y:S01]  /*abb0*/  VIADD R29, R2, UR42 ;  /* 0x0000002a021d7c36 */ /* 0x000fe20008000000 */
[----:B------:R-:W5:Y:S01]  /*abc0*/  LD.E.128 R4, desc[UR52][R6.64] ;  /* 0x0000003406047980 */ /* 0x000f62000c101d00 */
[----:B------:R-:W-:Y:S01]  /*abd0*/  ULDC.64 UR10, c[0x0][0xaf0] ;  /* 0x0002bc00000a7ab9 */ /* 0x000fe20000000a00 */
[----:B------:R-:W-:Y:S01]  /*abe0*/  UIADD3 UR7, UR7, UR4, URZ ;  /* 0x0000000407077290 */ /* 0x000fe2000fffe03f */
[----:B0-----:R-:W-:Y:S01]  /*abf0*/  @P1 IMAD.HI.U32 R2, R29, R20, RZ ;  /* 0x000000141d021227 */ /* 0x001fe200078e00ff */
[----:B------:R-:W-:Y:S01]  /*ac00*/  UIMAD UR4, UR16, UR10, URZ ;  /* 0x0000000a100472a4 */ /* 0x000fe2000f8e023f */
[----:B------:R-:W-:Y:S01]  /*ac10*/  @!PT LDS RZ, [RZ] ;  /* 0x00000000fffff984 */ /* 0x000fe20000000800 */
[----:B------:R-:W-:Y:S01]  /*ac20*/  @!PT LDS RZ, [RZ] ;  /* 0x00000000fffff984 */ /* 0x000fe20000000800 */
[----:B------:R-:W-:Y:S01]  /*ac30*/  @!PT LDS RZ, [RZ] ;  /* 0x00000000fffff984 */ /* 0x000fe20000000800 */
[----:B------:R-:W-:Y:S01]  /*ac40*/  @!PT LDS RZ, [RZ] ;  /* 0x00000000fffff984 */ /* 0x000fe20000000800 */
[----:B------:R0:W-:Y:S06]  /*ac50*/  MEMBAR.ALL.CTA ;  /* 0x0000000000007992 */ /* 0x0001ec0000008000 */
[----:B0-----:R-:W0:Y:S01]  /*ac60*/  FENCE.VIEW.ASYNC.S ;  /* 0x00000000000073c6 */ /* 0x001e220000000000 */
[----:B------:R-:W-:Y:S01]  /*ac70*/  SHF.R.S32.HI R39, RZ, 0x1f, R19 ;  /* 0x0000001fff277819 */ /* 0x000fe20000011413 */
[----:B------:R-:W-:Y:S01]  /*ac80*/  IMAD.MOV.U32 R21, RZ, RZ, R29 ;  /* 0x000000ffff157224 */ /* 0x000fe200078e001d */
[----:B------:R-:W-:Y:S01]  /*ac90*/  UIMAD UR4, UR8, UR11, UR4 ;  /* 0x0000000b080472a4 */ /* 0x000fe2000f8e0204 */
[----:B-1----:R-:W-:Y:S01]  /*aca0*/  @P1 SHF.R.U32.HI R21, RZ, R3, R2 ;  /* 0x00000003ff151219 */ /* 0x002fe20000011602 */
[----:B------:R-:W-:Y:S01]  /*acb0*/  UIMAD.WIDE.U32 UR8, UR8, UR10, UR6 ;  /* 0x0000000a080872a5 */ /* 0x000fe2000f8e0006 */
[----:B------:R-:W-:-:S02]  /*acc0*/  VIADD R36, R22, UR42 ;  /* 0x0000002a16247c36 */ /* 0x000fc40008000000 */
[--C-:B------:R-:W-:Y:S01]  /*acd0*/  SHF.R.S32.HI R20, RZ, 0x1f, R21.reuse ;  /* 0x0000001fff147819 */ /* 0x100fe20000011415 */
[----:B------:R-:W-:Y:S01]  /*ace0*/  UIADD3 UR4, UR9, UR4, URZ ;  /* 0x0000000409047290 */ /* 0x000fe2000fffe03f */
[----:B------:R-:W-:Y:S01]  /*acf0*/  IMAD.MOV R28, RZ, RZ, -R21 ;  /* 0x000000ffff1c7224 */ /* 0x000fe200078e0a15 */
[----:B------:R-:W-:Y:S01]  /*ad00*/  ULDC.64 UR6, c[0x0][0xae0] ;  /* 0x0002b80000067ab9 */ /* 0x000fe20000000a00 */
[----:B------:R-:W-:Y:S02]  /*ad10*/  IMAD.U32 R3, RZ, RZ, UR9 ;  /* 0x00000009ff037e24 */ /* 0x000fe4000f8e00ff */
[----:B------:R-:W-:Y:S02]  /*ad20*/  IMAD R20, R20, UR6, RZ ;  /* 0x0000000614147c24 */ /* 0x000fe4000f8e02ff */
[----:B------:R-:W-:Y:S02]  /*ad30*/  IMAD R29, R37, R28, R29 ;  /* 0x0000001c251d7224 */ /* 0x000fe400078e021d */
[----:B------:R-:W-:-:S02]  /*ad40*/  IMAD.U32 R2, RZ, RZ, UR8 ;  /* 0x00000008ff027e24 */ /* 0x000fc4000f8e00ff */
        /* <DEDUP_REMOVED lines=13> */
[----:B------:R-:W-:-:S03]  /*ae20*/  IMAD.IADD R3, R3, 0x1, R21 ;  /* 0x0000000103037824 */ /* 0x000fc600078e0215 */
[----:B------:R-:W-:Y:S01]  /*ae30*/  PRMT R0, RZ, 0x654, R0 ;  /* 0x00000654ff007816 */ /* 0x000fe20000000000 */
[----:B0-----:R-:W0:Y:S01]  /*ae40*/  SHFL.IDX PT, R20, R30, RZ, 0x181f ;  /* 0x00181fff1e147589 */ /* 0x001e2200000e0000 */
[----:B------:R-:W-:Y:S01]  /*ae50*/  LEA.HI.X R32, R2, UR7, R3, 0x1, P0 ;  /* 0x0000000702207c11 */ /* 0x000fe200080f0c03 */
[C---:B------:R-:W-:Y:S01]  /*ae60*/  VIADD R2, R36.reuse, 0x30 ;  /* 0x0000003024027836 */ /* 0x040fe20000000000 */
[----:B------:R-:W-:Y:S01]  /*ae70*/  ISETP.GE.AND P0, PT, R19, UR4, PT ;  /* 0x0000000413007c0c */ /* 0x000fe2000bf06270 */
[----:B------:R-:W1:Y:S01]  /*ae80*/  SHFL.IDX PT, R28, R30, 0x1, 0x181f ;  /* 0x00381f001e1c7f89 */ /* 0x000e6200000e0000 */
[C---:B------:R-:W-:Y:S01]  /*ae90*/  VIADD R3, R36.reuse, 0x60 ;  /* 0x0000006024037836 */ /* 0x040fe20000000000 */
[----:B------:R0:W-:Y:S01]  /*aea0*/  SYNCS.ARRIVE.TRANS64.RED.A1T0 RZ, [R0+URZ], RZ ;  /* 0x000000ff00ff79a7 */ /* 0x0001e2000810043f */
[-C--:B------:R-:W-:Y:S01]  /*aeb0*/  ISETP.GE.OR P1, PT, R36, R35.reuse, P0 ;  /* 0x000000232400720c */ /* 0x080fe20000726670 */
[----:B------:R-:W1:Y:S01]  /*aec0*/  SHFL.IDX PT, R42, R30, 0x2, 0x181f ;  /* 0x00581f001e2a7f89 */ /* 0x000e6200000e0000 */
[----:B------:R-:W-:-:S02]  /*aed0*/  ISETP.GE.OR P2, PT, R2, R35, P0 ;  /* 0x000000230200720c */ /* 0x000fc40000746670 */
[----:B------:R-:W-:Y:S01]  /*aee0*/  ISETP.GE.OR P3, PT, R3, R35, P0 ;  /* 0x000000230300720c */ /* 0x000fe20000766670 */
[----:B------:R-:W1:Y:S01]  /*aef0*/  SHFL.IDX PT, R34, R32, RZ, 0x181f ;  /* 0x00181fff20227589 */ /* 0x000e6200000e0000 */
[----:B0-----:R-:W-:-:S03]  /*af00*/  VIADD R0, R36, 0x90 ;  /* 0x0000009024007836 */ /* 0x001fc60000000000 */
[----:B------:R-:W0:Y:S02]  /*af10*/  SHFL.IDX PT, R38, R32, 0x1, 0x181f ;  /* 0x00381f0020267f89 */ /* 0x000e2400000e0000 */
[----:B------:R-:W-:Y:S02]  /*af20*/  ISETP.GE.OR P0, PT, R0, R35, P0 ;  /* 0x000000230000720c */ /* 0x000fe40000706670 */
[----:B------:R-:W0:Y:S01]  /*af30*/  SHFL.IDX PT, R40, R32, 0x2, 0x181f ;  /* 0x00581f0020287f89 */ /* 0x000e2200000e0000 */
[----:B------:R-:W-:-:S03]  /*af40*/  @!P1 LEA R2, P4, R19, R20, 0x1 ;  /* 0x0000001413029211 */ /* 0x000fc600078808ff */
[----:B------:R-:W2:Y:S01]  /*af50*/  SHFL.IDX PT, R30, R30, 0x3, 0x181f ;  /* 0x00781f001e1e7f89 */ /* 0x000ea200000e0000 */
[----:B-1----:R-:W-:-:S03]  /*af60*/  @!P2 LEA R20, P5, R19, R28, 0x1 ;  /* 0x0000001c1314a211 */ /* 0x002fc600078a08ff */
[----:B------:R-:W1:Y:S01]  /*af70*/  SHFL.IDX PT, R32, R32, 0x3, 0x181f ;  /* 0x00781f0020207f89 */ /* 0x000e6200000e0000 */
[C---:B------:R-:W-:Y:S02]  /*af80*/  @!P3 LEA R28, P6, R19.reuse, R42, 0x1 ;  /* 0x0000002a131cb211 */ /* 0x040fe400078c08ff */
[C-C-:B------:R-:W-:Y:S02]  /*af90*/  @!P1 LEA.HI.X R3, R19.reuse, R34, R39.reuse, 0x1, P4 ;  /* 0x0000002213039211 */ /* 0x140fe400020f0c27 */
[C-C-:B0-----:R-:W-:Y:S02]  /*afa0*/  @!P2 LEA.HI.X R21, R19.reuse, R38, R39.reuse, 0x1, P5 ;  /* 0x000000261315a211 */ /* 0x141fe400028f0c27 */
[----:B------:R-:W-:Y:S01]  /*afb0*/  @!P3 LEA.HI.X R29, R19, R40, R39, 0x1, P6 ;  /* 0x00000028131db211 */ /* 0x000fe200030f0c27 */
[----:B--2---:R0:W-:Y:S04]  /*afc0*/  @!P1 ST.E.128 desc[UR52][R2.64], R8 ;  /* 0x0000000802009985 */ /* 0x0041e8000c101d34 */
[----:B---3--:R0:W-:Y:S04]  /*afd0*/  @!P2 ST.E.128 desc[UR52][R20.64], R12 ;  /* 0x0000000c1400a985 */ /* 0x0081e8000c101d34 */
[----:B----4-:R0:W-:Y:S01]  /*afe0*/  @!P3 ST.E.128 desc[UR52][R28.64], R24 ;  /* 0x000000181c00b985 */ /* 0x0101e2000c101d34 */
[----:B-1----:R-:W-:Y:S05]  /*aff0*/  @P0 BRA `(.L_x_1719) ;  /* 0x0000000800780947 */ /* 0x002fea0003800000 */
[----:B0-----:R-:W-:-:S04]  /*b000*/  LEA R2, P0, R19, R30, 0x1 ;  /* 0x0000001e13027211 */ /* 0x001fc800078008ff */
[----:B------:R-:W-:-:S05]  /*b010*/  LEA.HI.X R3, R19, R32, R39, 0x1, P0 ;  /* 0x0000002013037211 */ /* 0x000fca00000f0c27 */
[----:B-----5:R1:W-:Y:S01]  /*b020*/  ST.E.128 desc[UR52][R2.64], R4 ;  /* 0x0000000402007985 */ /* 0x0203e2000c101d34 */
[----:B------:R-:W-:Y:S05]  /*b030*/  BRA `(.L_x_1719) ;  /* 0x0000000800687947 */ /* 0x000fea0003800000 */
.L_x_1717:
        /* <DEDUP_REMOVED lines=35> */
.L_x_1720:
[----:B------:R-:W-:Y:S01]  /*b270*/  USEL UR39, UR39, URZ, !UP0 ;  /* 0x0000003f27277287 */ /* 0x000fe2000c000000 */
[----:B------:R-:W-:Y:S01]  /*b280*/  BSSY B1, `(.L_x_1721) ;  /* 0x000002c000017945 */ /* 0x000fe20003800000 */
[----:B------:R-:W-:-:S03]  /*b290*/  USEL UR40, UR40, URZ, !UP0 ;  /* 0x0000003f28287287 */ /* 0x000fc6000c000000 */
[----:B------:R-:W-:Y:S09]  /*b2a0*/  @P1 BRA `(.L_x_1722) ;  /* 0x0000000000a41947 */ /* 0x000ff20003800000 */
[----:B------:R-:W0:Y:S01]  /*b2b0*/  S2R R3, SR_TID.X ;  /* 0x0000000000037919 */ /* 0x000e220000002100 */
[----:B------:R-:W1:Y:S01]  /*b2c0*/  LDC R7, c[0x0][0xbe8] ;  /* 0x0002fa00ff077b82 */ /* 0x000e620000000800 */
[----:B------:R-:W-:Y:S02]  /*b2d0*/  IMAD.U32 R4, RZ, RZ, UR42 ;  /* 0x0000002aff047e24 */ /* 0x000fe4000f8e00ff */
[----:B-1---5:R-:W-:-:S03]  /*b2e0*/  IMAD R2, R0, R7, RZ ;  /* 0x0000000700027224 */ /* 0x022fc600078e02ff */
[----:B0-----:R-:W-:-:S04]  /*b2f0*/  IADD3 R4, R4, -0x80, R3 ;  /* 0xffffff8004047810 */ /* 0x001fc80007ffe003 */
        /* <DEDUP_REMOVED lines=36> */
.L_x_1722:
[----:B------:R-:W-:Y:S05]  /*b540*/  BSYNC B1 ;  /* 0x0000000000017941 */ /* 0x000fea0003800000 */
.L_x_1721:
[----:B0-----:R-:W0:Y:S01]  /*b550*/  @P0 LDC R3, c[0x0][0xbf0] ;  /* 0x0002fc00ff030b82 */ /* 0x001e220000000800 */
[----:B------:R-:W-:Y:S01]  /*b560*/  ULDC.64 UR12, c[0x0][0xaa0] ;  /* 0x0002a800000c7ab9 */ /* 0x000fe20000000a00 */
[----:B------:R-:W-:Y:S01]  /*b570*/  IMAD R2, R18, 0x30, R22 ;  /* 0x0000003012027824 */ /* 0x000fe200078e0216 */
[----:B------:R-:W-:Y:S01]  /*b580*/  UIMAD UR8, UR9, UR12, URZ ;  /* 0x0000000c090872a4 */ /* 0x000fe2000f8e023f */
[----:B------:R-:W-:Y:S01]  /*b590*/  VIADD R30, R22, UR42 ;  /* 0x0000002a161e7c36 */ /* 0x000fe20008000000 */
[----:B------:R-:W-:Y:S01]  /*b5a0*/  UIMAD.WIDE.U32 UR6, UR4, UR12, URZ ;  /* 0x0000000c040672a5 */ /* 0x000fe2000f8e003f */
[----:B------:R-:W-:Y:S01]  /*b5b0*/  VIADD R4, R2, UR42 ;  /* 0x0000002a02047c36 */ /* 0x000fe20008000000 */
[----:B------:R-:W-:Y:S01]  /*b5c0*/  UIMAD UR8, UR4, UR13, UR8 ;  /* 0x0000000d040872a4 */ /* 0x000fe2000f8e0208 */
[----:B------:R-:W-:Y:S02]  /*b5d0*/  SHF.R.S32.HI R13, RZ, 0x1f, R19 ;  /* 0x0000001fff0d7819 */ /* 0x000fe40000011413 */
        /* <DEDUP_REMOVED lines=34> */
[----:B-----5:R-:W-:Y:S02]  /*b800*/  IMAD R11, R0, R11, RZ ;  /* 0x0000000b000b7224 */ /* 0x020fe400078e02ff */
[----:B------:R-:W-:Y:S01]  /*b810*/  VIADD R0, R30, 0x30 ;  /* 0x000000301e007836 */ /* 0x000fe20000000000 */
        /* <DEDUP_REMOVED lines=28> */
.L_x_1719:
[----:B------:R-:W-:Y:S05]  /*b9e0*/  BSYNC B0 ;  /* 0x0000000000007941 */ /* 0x000fea0003800000 */
.L_x_1716:
[----:B------:R-:W-:Y:S02]  /*b9f0*/  ULDC UR4, c[0x0][0xc3c] ;  /* 0x00030f0000047ab9 */ /* 0x000fe40000000800 */
[----:B------:R-:W-:-:S13]  /*ba00*/  ISETP.GE.AND P0, PT, R31, UR4, PT ;  /* 0x000000041f007c0c */ /* 0x000fda000bf06270 */
[----:B------:R-:W-:Y:S05]  /*ba10*/  @!P0 BRA `(.L_x_1723) ;  /* 0xffffff5000e88947 */ /* 0x000fea000383ffff */
[----:B------:R-:W-:Y:S05]  /*ba20*/  EXIT ;  /* 0x000000000000794d */ /* 0x000fea0003800000 */
.L_x_1677:
[----:B------:R-:W-:-:S08]  /*ba30*/  NOP ;  /* 0x0000000000007918 */ /* 0x000fd00000000000 */
[----:B------:R-:W0:-:S00]  /*ba40*/  USETMAXREG.DEALLOC.CTAPOOL 0x20 ;  /* 0x00000020000079c8 */ /* 0x000e0000080e0500 */
[----:B0-----:R-:W-:-:S06]  /*ba50*/  LOP3.LUT R0, R0, 0x3, RZ, 0xc0, !PT ;  /* 0x0000000300007812 */ /* 0x001fcc00078ec0ff */
[----:B------:R-:W0:Y:S02]  /*ba60*/  SHFL.IDX PT, R0, R0, RZ, 0x1f ;  /* 0x00001fff00007589 */ /* 0x000e2400000e0000 */
[----:B0-----:R-:W-:Y:S01]  /*ba70*/  ISETP.NE.AND P0, PT, R0, RZ, PT ;  /* 0x000000ff0000720c */ /* 0x001fe20003f05270 */
[----:B------:R-:W-:-:S03]  /*ba80*/  IMAD.MOV.U32 R0, RZ, RZ, RZ ;  /* 0x000000ffff007224 */ /* 0x000fc600078e00ff */
[----:B------:R-:W-:-:S05]  /*ba90*/  P2R R2, PR, RZ, 0x1 ;  /* 0x00000001ff027803 */ /* 0x000fca0000000000 */
[----:B------:R0:W-:Y:S04]  /*baa0*/  STL [R1+0xc], R2 ;  /* 0x00000c0201007387 */ /* 0x0001e80000100800 */
        /* <DEDUP_REMOVED lines=10> */
.L_x_1724:
        /* <DEDUP_REMOVED lines=41> */
.L_x_1730:
        /* <DEDUP_REMOVED lines=14> */
.L_x_1729:
[----:B------:R-:W-:Y:S05]  /*bec0*/  BSYNC B0 ;  /* 0x0000000000007941 */ /* 0x000fea0003800000 */
.L_x_1728:
        /* <DEDUP_REMOVED lines=21> */
.L_x_1726:
        /* <DEDUP_REMOVED lines=25> */
.L_x_1731:
        /* <DEDUP_REMOVED lines=60> */
.L_x_1727:
[----:B------:R-:W-:Y:S01]  /*c570*/  IMAD.MOV.U32 R24, RZ, RZ, R7 ;  /* 0x000000ffff187224 */ /* 0x000fe200078e0007 */
[----:B------:R-:W-:Y:S01]  /*c580*/  UMOV UR36, URZ ;  /* 0x0000003f00247c82 */ /* 0x000fe20008000000 */
[----:B------:R-:W-:-:S07]  /*c590*/  IMAD.MOV.U32 R25, RZ, RZ, RZ ;  /* 0x000000ffff197224 */ /* 0x000fce00078e00ff */
.L_x_1732:
        /* <DEDUP_REMOVED lines=8> */
.L_x_1725:
[----:B------:R-:W-:Y:S01]  /*c620*/  ULDC UR4, c[0x0][0xc3c] ;  /* 0x00030f0000047ab9 */ /* 0x000fe20000000800 */
[----:B------:R1:W-:Y:S01]  /*c630*/  STL [R1+0x8], RZ ;  /* 0x000008ff01007387 */ /* 0x0003e20000100800 */
[----:B------:R-:W-:Y:S01]  /*c640*/  UISETP.GE.AND UP0, UPT, UR43, UR4, UPT ;  /* 0x000000042b00728c */ /* 0x000fe2000bf06270 */
[----:B------:R-:W-:Y:S02]  /*c650*/  IMAD.MOV.U32 R19, RZ, RZ, 0x1 ;  /* 0x00000001ff137424 */ /* 0x000fe400078e00ff */
[----:B------:R-:W-:-:S03]  /*c660*/  IMAD.MOV.U32 R18, RZ, RZ, RZ ;  /* 0x000000ffff127224 */ /* 0x000fc600078e00ff */
[----:B------:R-:W-:-:S13]  /*c670*/  PLOP3.LUT P0, PT, PT, PT, UP0, 0x80, 0x0 ;  /* 0x000000000000781c */ /* 0x000fda0003f0f008 */
[----:B-1----:R-:W-:Y:S05]  /*c680*/  @P0 BRA `(.L_x_1733) ;  /* 0x0000003c00a00947 */ /* 0x002fea0003800000 */
[----:B------:R-:W1:Y:S01]  /*c690*/  S2R R11, SR_TID.X ;  /* 0x00000000000b7919 */ /* 0x000e620000002100 */
[----:B------:R-:W2:Y:S01]  /*c6a0*/  S2UR UR5, SR_CgaCtaId ;  /* 0x00000000000579c3 */ /* 0x000ea20000008800 */
        /* <DEDUP_REMOVED lines=8> */
[----:B--2---:R-:W-:-:S06]  /*c730*/  ULEA UR4, UR5, UR4, 0x18 ;  /* 0x0000000405047291 */ /* 0x004fcc000f8ec03f */
[----:B------:R-:W-:Y:S01]  /*c740*/  IMAD.U32 R16, RZ, RZ, UR4 ;  /* 0x00000004ff107e24 */ /* 0x000fe2000f8e00ff */
[C---:B-1----:R-:W-:Y:S01]  /*c750*/  LOP3.LUT R10, R11.reuse, 0x7f, RZ, 0xc0, !PT ;  /* 0x0000007f0b0a7812 */ /* 0x042fe200078ec0ff */
[C---:B------:R-:W-:Y:S01]  /*c760*/  IMAD.SHL.U32 R29, R11.reuse, 0x40, RZ ;  /* 0x000000400b1d7824 */ /* 0x040fe200078e00ff */
[----:B------:R-:W-:Y:S01]  /*c770*/  SHF.R.U32.HI R4, RZ, 0x1, R11 ;  /* 0x00000001ff047819 */ /* 0x000fe2000001160b */
[----:B0-----:R-:W-:Y:S02]  /*c780*/  IMAD.SHL.U32 R2, R11, 0x10, RZ ;  /* 0x000000100b027824 */ /* 0x001fe400078e00ff */
[----:B------:R-:W-:Y:S01]  /*c790*/  IMAD.SHL.U32 R6, R10, 0x10, RZ ;  /* 0x000000100a067824 */ /* 0x000fe200078e00ff */
[----:B------:R-:W-:Y:S01]  /*c7a0*/  LOP3.LUT R3, R29, 0x180, RZ, 0xc0, !PT ;  /* 0x000001801d037812 */ /* 0x000fe200078ec0ff */
[C---:B------:R-:W-:Y:S01]  /*c7b0*/  IMAD.SHL.U32 R8, R11.reuse, 0x2, RZ ;  /* 0x000000020b087824 */ /* 0x040fe200078e00ff */
[----:B------:R-:W-:Y:S01]  /*c7c0*/  LOP3.LUT R5, R2, 0x1b0, RZ, 0xc0, !PT ;  /* 0x000001b002057812 */ /* 0x000fe200078ec0ff */
[----:B------:R-:W-:Y:S01]  /*c7d0*/  IMAD.SHL.U32 R0, R11, 0x20, RZ ;  /* 0x000000200b007824 */ /* 0x000fe200078e00ff */
        /* <DEDUP_REMOVED lines=19> */
.L_x_1800:
        /* <DEDUP_REMOVED lines=28> */
[----:B---3--:R0:W5:Y:S01]  /*cad0*/  @P2 LDG.E R0, desc[UR52][R2.64] ;  /* 0x0000003402002981 */ /* 0x008162000c1e1900 */
[----:B------:R-:W-:Y:S01]  /*cae0*/  UISETP.NE.U32.AND UP0, UPT, UR8, URZ, UPT ;  /* 0x0000003f0800728c */ /* 0x000fe2000bf05070 */
[----:B------:R-:W-:Y:S02]  /*caf0*/  IMAD.U32 R4, RZ, RZ, UR7 ;  /* 0x00000007ff047e24 */ /* 0x000fe4000f8e00ff */
        /* <DEDUP_REMOVED lines=13> */
[----:B------:R-:W2:Y:S04]  /*cbd0*/  @P3 LDG.E R10, desc[UR52][R6.64] ;  /* 0x00000034060a3981 */ /* 0x000ea8000c1e1900 */
[----:B--2---:R1:W-:Y:S01]  /*cbe0*/  STL [R1], R10 ;  /* 0x0000000a01007387 */ /* 0x0043e20000100800 */
[----:B------:R-:W-:Y:S05]  /*cbf0*/  @P3 BRA `(.L_x_1734) ;  /* 0x0000000000143947 */ /* 0x000fea0003800000 */
[----:B------:R-:W-:Y:S05]  /*cc00*/  @!P0 BRA `(.L_x_1734) ;  /* 0x0000000000108947 */ /* 0x000fea0003800000 */
[----:B------:R-:W1:Y:S04]  /*cc10*/  LDG.E R7, desc[UR52][R2.64] ;  /* 0x0000003402077981 */ /* 0x000e68000c1e1900 */
[----:B------:R-:W1:Y:S02]  /*cc20*/  LDG.E R6, desc[UR52][R2.64+0x4] ;  /* 0x0000043402067981 */ /* 0x000e64000c1e1900 */
[----:B-1----:R-:W-:-:S05]  /*cc30*/  IMAD.IADD R2, R6, 0x1, -R7 ;  /* 0x0000000106027824 */ /* 0x002fca00078e0a07 */
[----:B------:R0:W-:Y:S02]  /*cc40*/  STL [R1], R2 ;  /* 0x0000000201007387 */ /* 0x0001e40000100800 */
.L_x_1734:
[----:B------:R-:W-:Y:S01]  /*cc50*/  ULDC.64 UR6, c[0x0][0x418] ;  /* 0x0001060000067ab9 */ /* 0x000fe20000000a00 */
[----:B------:R-:W-:Y:S01]  /*cc60*/  UMOV UR50, URZ ;  /* 0x0000003f00327c82 */ /* 0x000fe20008000000 */
[----:B------:R-:W-:Y:S01]  /*cc70*/  UISETP.NE.U32.AND UP0, UPT, UR6, URZ, UPT ;  /* 0x0000003f0600728c */ /* 0x000fe2000bf05070 */
[----:B-----5:R-:W-:Y:S01]  /*cc80*/  @P0 R2UR UR50, R8 ;  /* 0x00000000083202ca */ /* 0x020fe200000e0000 */
[----:B------:R-:W-:Y:S01]  /*cc90*/  ULDC.64 UR8, c[0x0][0xa20] ;  /* 0x0002880000087ab9 */ /* 0x000fe20000000a00 */
[----:B------:R-:W-:Y:S01]  /*cca0*/  UMOV UR4, URZ ;  /* 0x0000003f00047c82 */ /* 0x000fe20008000000 */
[----:B------:R-:W-:Y:S01]  /*ccb0*/  ISETP.NE.U32.AND P0, PT, RZ, UR8, PT ;  /* 0x00000008ff007c0c */ /* 0x000fe2000bf05070 */
[----:B------:R-:W-:Y:S01]  /*ccc0*/  UMOV UR40, URZ ;  /* 0x0000003f00287c82 */ /* 0x000fe20008000000 */
[----:B------:R-:W-:Y:S01]  /*ccd0*/  UISETP.NE.AND.EX UP0, UPT, UR7, URZ, UPT, UP0 ;  /* 0x0000003f0700728c */ /* 0x000fe2000bf05300 */
[----:B------:R-:W-:Y:S01]  /*cce0*/  @P2 R2UR UR4, R0 ;  /* 0x00000000000422ca */ /* 0x000fe200000e0000 */
[----:B------:R-:W-:Y:S01]  /*ccf0*/  ULDC UR5, c[0x0][0x424] ;  /* 0x0001090000057ab9 */ /* 0x000fe20000000800 */
[----:B------:R-:W-:Y:S01]  /*cd00*/  @P1 R2UR UR40, R9 ;  /* 0x00000000092812ca */ /* 0x000fe200000e0000 */
[----:B------:R-:W-:Y:S01]  /*cd10*/  USEL UR5, UR5, 0x1, UP0 ;  /* 0x0000000105057887 */ /* 0x000fe20008000000 */
[----:B------:R-:W-:Y:S01]  /*cd20*/  ISETP.NE.AND.EX P0, PT, RZ, UR9, PT, P0 ;  /* 0x00000009ff007c0c */ /* 0x000fe2000bf05300 */
[----:B------:R-:W-:Y:S01]  /*cd30*/  ULDC UR6, c[0x0][0x2f0] ;  /* 0x0000bc0000067ab9 */ /* 0x000fe20000000800 */
[----:B------:R-:W-:Y:S01]  /*cd40*/  IMAD.U32 R22, RZ, RZ, UR44 ;  /* 0x0000002cff167e24 */ /* 0x000fe2000f8e00ff */
[----:B------:R-:W-:-:S06]  /*cd50*/  UIMAD UR5, UR5, UR6, URZ ;  /* 0x00000006050572a4 */ /* 0x000fcc000f8e023f */
[----:B01----:R-:W-:Y:S02]  /*cd60*/  IMAD.U32 R2, RZ, RZ, UR5 ;  /* 0x00000005ff027e24 */ /* 0x003fe4000f8e00ff */
[----:B------:R-:W-:Y:S02]  /*cd70*/  UIADD3 UR40, UR40, UR4, URZ ;  /* 0x0000000428287290 */ /* 0x000fe4000fffe03f */
[----:B------:R-:W-:Y:S10]  /*cd80*/  @!P0 BRA `(.L_x_1735) ;  /* 0x0000000000188947 */ /* 0x000ff40003800000 */
[----:B------:R-:W-:-:S04]  /*cd90*/  UIADD3 UR5, UP0, UR47, UR8, URZ ;  /* 0x000000082f057290 */ /* 0x000fc8000ff1e03f */
[----:B------:R-:W-:Y:S02]  /*cda0*/  UIADD3.X UR6, UR45, UR9, URZ, UP0, !UPT ;  /* 0x000000092d067290 */ /* 0x000fe400087fe43f */
[----:B------:R-:W-:-:S04]  /*cdb0*/  IMAD.U32 R2, RZ, RZ, UR5 ;  /* 0x00000005ff027e24 */ /* 0x000fc8000f8e00ff */
[----:B------:R-:W-:-:S05]  /*cdc0*/  IMAD.U32 R3, RZ, RZ, UR6 ;  /* 0x00000006ff037e24 */ /* 0x000fca000f8e00ff */
[----:B------:R0:W5:Y:S01]  /*cdd0*/  LDG.E R2, desc[UR52][R2.64] ;  /* 0x0000003402027981 */ /* 0x000162000c1e1900 */
[----:B------:R-:W-:Y:S05]  /*cde0*/  BRA `(.L_x_1736) ;  /* 0x0000000000107947 */ /* 0x000fea0003800000 */
.L_x_1735:
[----:B------:R-:W-:Y:S05]  /*cdf0*/  @!P1 BRA `(.L_x_1736) ;  /* 0x00000000000c9947 */ /* 0x000fea0003800000 */
[----:B------:R-:W2:Y:S04]  /*ce00*/  LDG.E R3, desc[UR52][R4.64] ;  /* 0x0000003404037981 */ /* 0x000ea8000c1e1900 */
[----:B------:R-:W2:Y:S02]  /*ce10*/  LDG.E R2, desc[UR52][R4.64+0x4] ;  /* 0x0000043404027981 */ /* 0x000ea4000c1e1900 */
[----:B--2---:R-:W-:-:S07]  /*ce20*/  IMAD.IADD R2, R2, 0x1, -R3 ;  /* 0x0000000102027824 */ /* 0x004fce00078e0a03 */
.L_x_1736:
[----:B------:R-:W2:Y:S01]  /*ce30*/  LDL R5, [R1] ;  /* 0x0000000001057983 */ /* 0x000ea20000100800 */
[----:B------:R-:W1:Y:S01]  /*ce40*/  LDC R0, c[0x0][0x448] ;  /* 0x00011200ff007b82 */ /* 0x000e620000000800 */
[----:B------:R-:W-:Y:S01]  /*ce50*/  BSSY B7, `(.L_x_1737) ;  /* 0x00002ab000077945 */ /* 0x000fe20003800000 */
[----:B-1----:R-:W-:Y:S01]  /*ce60*/  ISETP.NE.AND P0, PT, R0, 0x1, PT ;  /* 0x000000010000780c */ /* 0x002fe20003f05270 */
[----:B------:R-:W-:-:S04]  /*ce70*/  IMAD R0, R25, 0xc0, RZ ;  /* 0x000000c019007824 */ /* 0x000fc800078e02ff */
[----:B------:R-:W-:-:S08]  /*ce80*/  VIADD R0, R0, 0xbf ;  /* 0x000000bf00007836 */ /* 0x000fd00000000000 */
[----:B0-----:R-:W0:Y:S08]  /*ce90*/  @P0 LDC R3, c[0x0][0x44c] ;  /* 0x00011300ff030b82 */ /* 0x001e300000000800 */
[----:B------:R-:W1:Y:S01]  /*cea0*/  @P0 LDC R4, c[0x0][0x450] ;  /* 0x00011400ff040b82 */ /* 0x000e620000000800 */
[----:B0-----:R-:W-:-:S05]  /*ceb0*/  @P0 IMAD.HI.U32 R3, R0, R3, RZ ;  /* 0x0000000300030227 */ /* 0x001fca00078e00ff */
[----:B-1----:R-:W-:Y:S01]  /*cec0*/  @P0 SHF.R.U32.HI R0, RZ, R4, R3 ;  /* 0x00000004ff000219 */ /* 0x002fe20000011603 */
[----:B-----5:R-:W-:-:S04]  /*ced0*/  VIADD R3, R2, -UR4 ;  /* 0x8000000402037c36 */ /* 0x020fc80008000000 */
[----:B------:R-:W-:-:S04]  /*cee0*/  VIADD R2, R3, 0x9f ;  /* 0x0000009f03027836 */ /* 0x000fc80000000000 */
[----:B------:R-:W-:Y:S01]  /*cef0*/  IMAD.HI R2, R2, 0x66666667, RZ ;  /* 0x6666666702027827 */ /* 0x000fe200078e02ff */
[----:B--2---:R-:W-:-:S05]  /*cf00*/  IADD3 R3, R3, 0xa0, -R5 ;  /* 0x000000a003037810 */ /* 0x004fca0007ffe805 */
[----:B------:R-:W-:Y:S01]  /*cf10*/  IMAD.IADD R0, R3, 0x1, R0 ;  /* 0x0000000103007824 */ /* 0x000fe200078e0200 */
[----:B------:R-:W-:-:S03]  /*cf20*/  SHF.R.U32.HI R3, RZ, 0x1f, R2 ;  /* 0x0000001fff037819 */ /* 0x000fc60000011602 */
[----:B------:R-:W-:Y:S01]  /*cf30*/  IMAD.HI R0, R0, 0x66666667, RZ ;  /* 0x6666666700007827 */ /* 0x000fe200078e02ff */
[----:B------:R-:W-:-:S04]  /*cf40*/  LEA.HI.SX32 R3, R2, R3, 0x1a ;  /* 0x0000000302037211 */ /* 0x000fc800078fd2ff */
[----:B------:R-:W-:-:S04]  /*cf50*/  SHF.R.U32.HI R5, RZ, 0x1f, R0 ;  /* 0x0000001fff057819 */ /* 0x000fc80000011600 */
[----:B------:R-:W-:-:S04]  /*cf60*/  LEA.HI.SX32 R0, R0, R5, 0x1a ;  /* 0x0000000500007211 */ /* 0x000fc800078fd2ff */
[----:B------:R-:W-:-:S04]  /*cf70*/  VIMNMX R27, R3, R0, PT ;  /* 0x00000000031b7248 */ /* 0x000fc80003fe0100 */
[----:B------:R-:W-:-:S13]  /*cf80*/  ISETP.GT.AND P0, PT, R27, RZ, PT ;  /* 0x000000ff1b00720c */ /* 0x000fda0003f04270 */
        /* <DEDUP_REMOVED lines=18> */
.L_x_1738:
        /* <DEDUP_REMOVED lines=20> */
.L_x_1741:
[----:B------:R-:W-:Y:S05]  /*d1f0*/  BSYNC B6 ;  /* 0x0000000000067941 */ /* 0x000fea0003800000 */
.L_x_1740:
[----:B------:R-:W-:Y:S01]  /*d200*/  VIADD R0, R16, 0x6000 ;  /* 0x0000600010007836 */ /* 0x000fe20000000000 */
[----:B------:R-:W-:Y:S04]  /*d210*/  BSSY B6, `(.L_x_1742) ;  /* 0x0000014000067945 */ /* 0x000fe80003800000 */
[----:B------:R-:W-:-:S04]  /*d220*/  LOP3.LUT P0, RZ, R0, 0x1bf, RZ, 0xc0, !PT ;  /* 0x000001bf00ff7812 */ /* 0x000fc8000780c0ff */
[----:B------:R-:W-:-:S09]  /*d230*/  P2R R17, PR, RZ, 0x1 ;  /* 0x00000001ff117803 */ /* 0x000fd20000000000 */
        /* <DEDUP_REMOVED lines=17> */
.L_x_1743:
[----:B------:R-:W-:Y:S05]  /*d350*/  BSYNC B6 ;  /* 0x0000000000067941 */ /* 0x000fea0003800000 */
.L_x_1742:
        /* <DEDUP_REMOVED lines=20> */
.L_x_1745:
[----:B------:R-:W-:Y:S05]  /*d4a0*/  BSYNC B6 ;  /* 0x0000000000067941 */ /* 0x000fea0003800000 */
.L_x_1744:
[----:B------:R-:W-:Y:S01]  /*d4b0*/  ISETP.NE.AND P6, PT, R17, RZ, PT ;  /* 0x000000ff1100720c */ /* 0x000fe20003fc5270 */
        /* <DEDUP_REMOVED lines=18> */
.L_x_1747:
[----:B------:R-:W-:Y:S05]  /*d5e0*/  BSYNC B6 ;  /* 0x0000000000067941 */ /* 0x000fea0003800000 */
.L_x_1746:
[----:B------:R-:W-:Y:S02]  /*d5f0*/  ULDC.64 UR4, c[0x0][0x9f8] ;  /* 0x00027e0000047ab9 */ /* 0x000fe40000000a00 */
[----:B------:R-:W-:-:S04]  /*d600*/  UISETP.NE.U32.AND UP0, UPT, UR4, URZ, UPT ;  /* 0x0000003f0400728c */ /* 0x000fc8000bf05070 */
[----:B------:R-:W-:-:S06]  /*d610*/  UISETP.NE.AND.EX UP0, UPT, UR5, URZ, UPT, UP0 ;  /* 0x0000003f0500728c */ /* 0x000fcc000bf05300 */
[----:B------:R-:W-:-:S05]  /*d620*/  PLOP3.LUT P0, PT, PT, PT, UP0, 0x80, 0x0 ;  /* 0x000000000000781c */ /* 0x000fca0003f0f008 */
[----:B------:R-:W-:-:S04]  /*d630*/  @UP0 UIADD3 UR4, UP1, UR47, UR4, URZ ;  /* 0x000000042f040290 */ /* 0x000fc8000ff3e03f */
[----:B------:R-:W-:Y:S02]  /*d640*/  @UP0 UIADD3.X UR5, UR45, UR5, URZ, UP1, !UPT ;  /* 0x000000052d050290 */ /* 0x000fe40008ffe43f */
[----:B------:R-:W-:-:S04]  /*d650*/  IMAD.U32 R2, RZ, RZ, UR4 ;  /* 0x00000004ff027e24 */ /* 0x000fc8000f8e00ff */
        /* <DEDUP_REMOVED lines=14> */
.L_x_1819:
[----:B-1----:R-:W-:Y:S02]  /*d740*/  ISETP.NE.AND P0, PT, R14, RZ, PT ;  /* 0x000000ff0e00720c */ /* 0x002fe40003f05270 */
[----:B------:R-:W-:-:S04]  /*d750*/  PLOP3.LUT P1, PT, PT, PT, PT, 0x8, 0x0 ;  /* 0x000000000000781c */ /* 0x000fc80003f2e170 */
[----:B------:R-:W-:-:S07]  /*d760*/  P2R R26, PR, RZ, 0x2 ;  /* 0x00000002ff1a7803 */ /* 0x000fce0000000000 */
[----:B------:R-:W-:Y:S05]  /*d770*/  @P0 BRA `(.L_x_1749) ;  /* 0x0000000400440947 */ /* 0x000fea0003800000 */
[----:B------:R-:W-:Y:S01]  /*d780*/  UMOV UR4, 0xffffffff ;  /* 0xffffffff00047882 */ /* 0x000fe20000000000 */
[----:B------:R-:W-:Y:S02]  /*d790*/  VIADD R0, R27, 0xffffffff ;  /* 0xffffffff1b007836 */ /* 0x000fe40000000000 */
[----:B------:R-:W-:Y:S05]  /*d7a0*/  BRA.DIV UR4, `(.L_x_1750) ;  /* 0x0000003604207947 */ /* 0x000fea000b800000 */
[----:B------:R-:W-:-:S13]  /*d7b0*/  ELECT P6, URZ, PT ;  /* 0x00000000003f782f */ /* 0x000fda00038c0000 */
.L_x_1822:
[----:B------:R-:W-:Y:S05]  /*d7c0*/  @!P6 BRA `(.L_x_1749) ;  /* 0x000000040030e947 */ /* 0x000fea0003800000 */
[----:B------:R-:W-:-:S04]  /*d7d0*/  ISETP.NE.U32.AND P0, PT, R2, RZ, PT ;  /* 0x000000ff0200720c */ /* 0x000fc80003f05070 */
[----:B------:R-:W-:-:S13]  /*d7e0*/  ISETP.NE.AND.EX P0, PT, R3, RZ, PT, P0 ;  /* 0x000000ff0300720c */ /* 0x000fda0003f05300 */
[----:B------:R-:W-:Y:S05]  /*d7f0*/  @!P0 BRA `(.L_x_1751) ;  /* 0x0000000000448947 */ /* 0x000fea0003800000 */
[----:B------:R-:W1:Y:S01]  /*d800*/  LDC R7, c[0x0][0x43c] ;  /* 0x00010f00ff077b82 */ /* 0x000e620000000800 */
[----:B------:R-:W-:Y:S01]  /*d810*/  ULDC.64 UR4, c[0x0][0x428] ;  /* 0x00010a0000047ab9 */ /* 0x000fe20000000a00 */
[----:B-1----:R-:W-:-:S13]  /*d820*/  ISETP.NE.AND P0, PT, R7, 0x1, PT ;  /* 0x000000010700780c */ /* 0x002fda0003f05270 */
[----:B------:R-:W1:Y:S02]  /*d830*/  @P0 LDC.64 R4, c[0x0][0x440] ;  /* 0x00011000ff040b82 */ /* 0x000e640000000a00 */
[----:B-1----:R-:W-:-:S04]  /*d840*/  @P0 IMAD.HI.U32 R6, R0, R4, RZ ;  /* 0x0000000400060227 */ /* 0x002fc800078e00ff */
[----:B------:R-:W-:Y:S01]  /*d850*/  IMAD.MOV.U32 R4, RZ, RZ, R0 ;  /* 0x000000ffff047224 */ /* 0x000fe200078e0000 */
[----:B------:R-:W-:-:S05]  /*d860*/  @P0 SHF.R.U32.HI R4, RZ, R5, R6 ;  /* 0x00000005ff040219 */ /* 0x000fca0000011606 */
[----:B------:R-:W-:-:S04]  /*d870*/  IMAD.MOV R5, RZ, RZ, -R4 ;  /* 0x000000ffff057224 */ /* 0x000fc800078e0a04 */
[----:B------:R-:W-:Y:S01]  /*d880*/  IMAD R0, R7, R5, R0 ;  /* 0x0000000507007224 */ /* 0x000fe200078e0200 */
[--C-:B------:R-:W-:Y:S01]  /*d890*/  SHF.R.S32.HI R5, RZ, 0x1f, R4.reuse ;  /* 0x0000001fff057819 */ /* 0x100fe20000011404 */
[----:B------:R-:W-:Y:S02]  /*d8a0*/  IMAD R7, R23, UR4, RZ ;  /* 0x0000000417077c24 */ /* 0x000fe4000f8e02ff */
[----:B------:R-:W-:-:S04]  /*d8b0*/  IMAD.WIDE.U32 R4, R22, UR4, R4 ;  /* 0x0000000416047c25 */ /* 0x000fc8000f8e0004 */
[----:B------:R-:W-:Y:S01]  /*d8c0*/  IMAD R7, R22, UR5, R7 ;  /* 0x0000000516077c24 */ /* 0x000fe2000f8e0207 */
[----:B------:R-:W-:-:S03]  /*d8d0*/  LEA R2, P0, R4, R2, 0x2 ;  /* 0x0000000204027211 */ /* 0x000fc600078010ff */
[----:B------:R-:W-:-:S05]  /*d8e0*/  IMAD.IADD R5, R5, 0x1, R7 ;  /* 0x0000000105057824 */ /* 0x000fca00078e0207 */
[----:B------:R-:W-:-:S05]  /*d8f0*/  LEA.HI.X R3, R4, R3, R5, 0x2, P0 ;  /* 0x0000000304037211 */ /* 0x000fca00000f1405 */
[----:B------:R1:W5:Y:S02]  /*d900*/  LDG.E R17, desc[UR52][R2.64] ;  /* 0x0000003402117981 */ /* 0x000364000c1e1900 */
.L_x_1751:
[----:B-1----:R-:W1:Y:S01]  /*d910*/  S2R R2, SR_TID.X ;  /* 0x0000000000027919 */ /* 0x002e620000002100 */
[----:B------:R-:W-:Y:S01]  /*d920*/  IMAD R5, R18, 0x8, R16 ;  /* 0x0000000812057824 */ /* 0x000fe200078e0210 */
[----:B-1----:R-:W-:Y:S02]  /*d930*/  LOP3.LUT R3, R2, 0x7f, RZ, 0xc0, !PT ;  /* 0x0000007f02037812 */ /* 0x002fe400078ec0ff */
[----:B------:R-:W-:Y:S02]  /*d940*/  SHF.L.U32 R2, R19, 0x1f, RZ ;  /* 0x0000001f13027819 */ /* 0x000fe400000006ff */
[----:B------:R-:W-:Y:S02]  /*d950*/  ISETP.NE.AND P1, PT, R3, RZ, PT ;  /* 0x000000ff0300720c */ /* 0x000fe40003f25270 */
[----:B------:R-:W1:Y:S02]  /*d960*/  SYNCS.PHASECHK.TRANS64.TRYWAIT P0, [R5+URZ+0x13280], R2 ;  /* 0x01328002050075a7 */ /* 0x000e64000800017f */
[----:B-1----:R-:W-:Y:S09]  /*d970*/  @!P0 BRA `(.L_x_1752) ;  /* 0x0000003000cc8947 */ /* 0x002ff20003800000 */
.L_x_1823:
        /* <DEDUP_REMOVED lines=8> */
.L_x_1753:
        /* <DEDUP_REMOVED lines=17> */
.L_x_1824:
        /* <DEDUP_REMOVED lines=8> */
.L_x_1755:
        /* <DEDUP_REMOVED lines=10> */
[----:B------:R-:W-:-:S03]  /*dc30*/  PLOP3.LUT P0, PT, PT, PT, PT, 0x80, 0x0 ;  /* 0x000000000000781c */ /* 0x000fc60003f0f070 */
[----:B------:R-:W-:Y:S01]  /*dc40*/  UIADD3 UR8, UR8, 0xe000, URZ ;  /* 0x0000e00008087890 */ /* 0x000fe2000fffe03f */
[----:B------:R-:W-:Y:S01]  /*dc50*/  P2R R26, PR, RZ, 0x1 ;  /* 0x00000001ff1a7803 */ /* 0x000fe20000000000 */
[----:B------:R-:W-:-:S09]  /*dc60*/  UIADD3 UR9, UR9, 0x13230, URZ ;  /* 0x0001323009097890 */ /* 0x000fd2000fffe03f */
[----:B------:R3:W-:Y:S02]  /*dc70*/  UTMALDG.4D [UR8], [UR4], desc[UR6] ;  /* 0x00000608040075b4 */ /* 0x0007e40008019000 */
[----:B---3--:R-:W-:Y:S01]  /*dc80*/  NOP ;  /* 0x0000000000007918 */ /* 0x008fe20000000000 */
.L_x_1749:
[----:B------:R-:W-:Y:S05]  /*dc90*/  WARPSYNC.ALL ;  /* 0x0000000000007948 */ /* 0x000fea0003800000 */
[----:B------:R-:W-:Y:S01]  /*dca0*/  VIADD R0, R16, 0xb000 ;  /* 0x0000b00010007836 */ /* 0x000fe20000000000 */
[----:B------:R-:W-:Y:S01]  /*dcb0*/  USHF.R.S32.HI UR4, URZ, 0x1f, UR50 ;  /* 0x0000001f3f047899 */ /* 0x000fe20008011432 */
        /* <DEDUP_REMOVED lines=31> */
.L_x_1757:
[----:B------:R-:W-:Y:S05]  /*deb0*/  BSYNC B6 ;  /* 0x0000000000067941 */ /* 0x000fea0003800000 */
.L_x_1756:
[----:B------:R-:W3:Y:S01]  /*dec0*/  LDC R7, c[0x0][0x448] ;  /* 0x00011200ff077b82 */ /* 0x000ee20000000800 */
[----:B-12---:R-:W0:Y:S01]  /*ded0*/  S2R R2, SR_TID.X ;  /* 0x0000000000027919 */ /* 0x006e220000002100 */
[----:B------:R-:W-:Y:S01]  /*dee0*/  ULDC.64 UR8, c[0x0][0x2d8] ;  /* 0x0000b60000087ab9 */ /* 0x000fe20000000a00 */
[----:B------:R-:W-:Y:S01]  /*def0*/  UMOV UR4, UR54 ;  /* 0x0000003600047c82 */ /* 0x000fe20008000000 */
[----:B------:R-:W-:Y:S01]  /*df00*/  UMOV UR5, UR45 ;  /* 0x0000002d00057c82 */ /* 0x000fe20008000000 */
[----:B------:R-:W-:Y:S01]  /*df10*/  ULDC.64 UR10, c[0x0][0x280] ;  /* 0x0000a000000a7ab9 */ /* 0x000fe20000000a00 */
[----:B---3--:R-:W-:Y:S02]  /*df20*/  ISETP.NE.AND P1, PT, R7, 0x1, PT ;  /* 0x000000010700780c */ /* 0x008fe40003f25270 */
[C---:B0-----:R-:W-:Y:S01]  /*df30*/  LOP3.LUT R20, R2.reuse, 0x7f, RZ, 0xc0, !PT ;  /* 0x0000007f02147812 */ /* 0x041fe200078ec0ff */
[----:B------:R-:W-:-:S10]  /*df40*/  IMAD.SHL.U32 R2, R2, 0x20, RZ ;  /* 0x0000002002027824 */ /* 0x000fd400078e00ff */
[----:B------:R-:W0:Y:S01]  /*df50*/  @P1 LDC R3, c[0x0][0x44c] ;  /* 0x00011300ff031b82 */ /* 0x000e220000000800 */
[----:B------:R-:W-:Y:S01]  /*df60*/  SHF.R.U32.HI R20, RZ, 0x2, R20 ;  /* 0x00000002ff147819 */ /* 0x000fe20000011614 */
[----:B------:R-:W-:-:S03]  /*df70*/  UIMAD UR6, UR37, UR8, URZ ;  /* 0x00000008250672a4 */ /* 0x000fc6000f8e023f */
[----:B------:R-:W-:-:S03]  /*df80*/  LOP3.LUT R2, R20, 0x60, R2, 0xf8, !PT ;  /* 0x0000006014027812 */ /* 0x000fc600078ef802 */
[----:B------:R-:W1:Y:S01]  /*df90*/  @P1 LDC R5, c[0x0][0x450] ;  /* 0x00011400ff051b82 */ /* 0x000e620000000800 */
[----:B------:R-:W-:Y:S01]  /*dfa0*/  UIMAD.WIDE.U32 UR4, UR36, UR8, UR4 ;  /* 0x00000008240472a5 */ /* 0x000fe2000f8e0004 */
[----:B------:R-:W-:Y:S01]  /*dfb0*/  IMAD R6, R25, 0xc0, R2 ;  /* 0x000000c019067824 */ /* 0x000fe200078e0202 */
[----:B------:R-:W-:Y:S01]  /*dfc0*/  UIMAD UR6, UR36, UR9, UR6 ;  /* 0x00000009240672a4 */ /* 0x000fe2000f8e0206 */
[----:B------:R2:W5:Y:S02]  /*dfd0*/  LDL R20, [R1+0x4] ;  /* 0x0000040001147983 */ /* 0x0005640000100800 */
[----:B------:R-:W-:Y:S01]  /*dfe0*/  ULDC.64 UR8, c[0x0][0x2e0] ;  /* 0x0000b80000087ab9 */ /* 0x000fe20000000a00 */
[----:B------:R-:W-:Y:S01]  /*dff0*/  UIADD3 UR5, UR5, UR6, URZ ;  /* 0x0000000605057290 */ /* 0x000fe2000fffe03f */
[----:B------:R-:W3:Y:S01]  /*e000*/  S2R R10, SR_TID.X ;  /* 0x00000000000a7919 */ /* 0x000ee20000002100 */
[----:B------:R-:W-:Y:S02]  /*e010*/  UIMAD UR6, UR46, UR8, URZ ;  /* 0x000000082e0672a4 */ /* 0x000fe4000f8e023f */
[----:B------:R-:W-:-:S02]  /*e020*/  UIMAD.WIDE.U32 UR4, UR44, UR8, UR4 ;  /* 0x000000082c0472a5 */ /* 0x000fc4000f8e0004 */
[----:B------:R-:W-:Y:S01]  /*e030*/  UIMAD UR6, UR44, UR9, UR6 ;  /* 0x000000092c0672a4 */ /* 0x000fe2000f8e0206 */
[----:B0-----:R-:W-:-:S03]  /*e040*/  @P1 IMAD.HI.U32 R0, R6, R3, RZ ;  /* 0x0000000306001227 */ /* 0x001fc600078e00ff */
[----:B------:R-:W-:Y:S01]  /*e050*/  UIADD3 UR5, UR5, UR6, URZ ;  /* 0x0000000605057290 */ /* 0x000fe2000fffe03f */
[----:B------:R-:W-:Y:S01]  /*e060*/  ULDC.64 UR8, c[0x0][0x2c8] ;  /* 0x0000b20000087ab9 */ /* 0x000fe20000000a00 */
[----:B------:R-:W-:Y:S01]  /*e070*/  IMAD.MOV.U32 R3, RZ, RZ, R6 ;  /* 0x000000ffff037224 */ /* 0x000fe200078e0006 */
[----:B------:R-:W-:Y:S02]  /*e080*/  ULDC.64 UR6, c[0x0][0x2d0] ;  /* 0x0000b40000067ab9 */ /* 0x000fe40000000a00 */
[----:B------:R-:W-:Y:S01]  /*e090*/  IMAD.U32 R4, RZ, RZ, UR6 ;  /* 0x00000006ff047e24 */ /* 0x000fe2000f8e00ff */
[----:B-1----:R-:W-:-:S04]  /*e0a0*/  @P1 SHF.R.U32.HI R3, RZ, R5, R0 ;  /* 0x00000005ff031219 */ /* 0x002fc80000011600 */
[----:B------:R-:W-:-:S05]  /*e0b0*/  SHF.R.S32.HI R0, RZ, 0x1f, R3 ;  /* 0x0000001fff007819 */ /* 0x000fca0000011403 */
[----:B------:R-:W-:-:S04]  /*e0c0*/  IMAD R0, R0, UR6, RZ ;  /* 0x0000000600007c24 */ /* 0x000fc8000f8e02ff */
[C---:B------:R-:W-:Y:S02]  /*e0d0*/  IMAD R5, R3.reuse, UR7, R0 ;  /* 0x0000000703057c24 */ /* 0x040fe4000f8e0200 */
[----:B------:R-:W-:Y:S02]  /*e0e0*/  IMAD.MOV R0, RZ, RZ, -R3 ;  /* 0x000000ffff007224 */ /* 0x000fe400078e0a03 */
[----:B------:R-:W-:-:S04]  /*e0f0*/  IMAD.WIDE.U32 R2, R3, R4, UR4 ;  /* 0x0000000403027e25 */ /* 0x000fc8000f8e0004 */
[----:B------:R-:W-:Y:S02]  /*e100*/  IMAD R0, R7, R0, R6 ;  /* 0x0000000007007224 */ /* 0x000fe400078e0206 */
[----:B------:R-:W-:Y:S02]  /*e110*/  IMAD.IADD R3, R3, 0x1, R5 ;  /* 0x0000000103037824 */ /* 0x000fe400078e0205 */
[----:B------:R-:W-:Y:S01]  /*e120*/  VIADD R6, R6, 0x80 ;  /* 0x0000008006067836 */ /* 0x000fe20000000000 */
[----:B------:R-:W-:Y:S01]  /*e130*/  SHF.R.S32.HI R5, RZ, 0x1f, R0 ;  /* 0x0000001fff057819 */ /* 0x000fe20000011400 */
[----:B------:R-:W-:-:S04]  /*e140*/  IMAD.WIDE.U32 R2, R0, UR8, R2 ;  /* 0x0000000800027c25 */ /* 0x000fc8000f8e0002 */
[----:B------:R-:W-:Y:S02]  /*e150*/  IMAD R5, R5, UR8, RZ ;  /* 0x0000000805057c24 */ /* 0x000fe4000f8e02ff */
[----:B---3--:R-:W-:Y:S02]  /*e160*/  IMAD.SHL.U32 R21, R10, 0x10, RZ ;  /* 0x000000100a157824 */ /* 0x008fe400078e00ff */
[----:B------:R-:W-:Y:S01]  /*e170*/  IMAD R5, R0, UR9, R5 ;  /* 0x0000000900057c24 */ /* 0x000fe2000f8e0205 */
[----:B------:R-:W-:Y:S02]  /*e180*/  IADD3 R0, P0, R2, UR10, RZ ;  /* 0x0000000a02007c10 */ /* 0x000fe4000ff1e0ff */
[----:B------:R-:W0:Y:S01]  /*e190*/  @P1 LDC R2, c[0x0][0x44c] ;  /* 0x00011300ff021b82 */ /* 0x000e220000000800 */
[----:B------:R-:W-:Y:S02]  /*e1a0*/  LOP3.LUT R21, R21, 0x30, RZ, 0xc0, !PT ;  /* 0x0000003015157812 */ /* 0x000fe400078ec0ff */
[----:B------:R-:W-:-:S05]  /*e1b0*/  IADD3.X R5, R3, UR11, R5, P0, !PT ;  /* 0x0000000b03057c10 */ /* 0x000fca00087fe405 */
[----:B------:R-:W1:Y:S01]  /*e1c0*/  @P1 LDC R3, c[0x0][0x450] ;  /* 0x00011400ff031b82 */ /* 0x000e620000000800 */
[----:B0-----:R-:W-:-:S04]  /*e1d0*/  @P1 IMAD.HI.U32 R8, R6, R2, RZ ;  /* 0x0000000206081227 */ /* 0x001fc800078e00ff */
[----:B------:R-:W-:Y:S01]  /*e1e0*/  IMAD.MOV.U32 R2, RZ, RZ, R6 ;  /* 0x000000ffff027224 */ /* 0x000fe200078e0006 */
[----:B-1----:R-:W-:-:S05]  /*e1f0*/  @P1 SHF.R.U32.HI R2, RZ, R3, R8 ;  /* 0x00000003ff021219 */ /* 0x002fca0000011608 */
        /* <DEDUP_REMOVED lines=11> */
[----:B------:R-:W-:Y:S01]  /*e2b0*/  IMAD R9, R6, UR9, R4 ;  /* 0x0000000906097c24 */ /* 0x000fe2000f8e0204 */
[----:B------:R-:W-:-:S04]  /*e2c0*/  IADD3 R4, P0, R2, UR10, RZ ;  /* 0x0000000a02047c10 */ /* 0x000fc8000ff1e0ff */
[----:B------:R-:W-:Y:S02]  /*e2d0*/  IADD3.X R6, R3, UR11, R9, P0, !PT ;  /* 0x0000000b03067c10 */ /* 0x000fe400087fe409 */
[----:B------:R2:W5:Y:S01]  /*e2e0*/  LDL R9, [R1] ;  /* 0x0000000001097983 */ /* 0x0005620000100800 */
[----:B------:R-:W-:Y:S01]  /*e2f0*/  ISETP.GE.AND P0, PT, R21, UR4, PT ;  /* 0x0000000415007c0c */ /* 0x000fe2000bf06270 */
[----:B------:R-:W-:Y:S01]  /*e300*/  UMOV UR4, 0xffffffff ;  /* 0xffffffff00047882 */ /* 0x000fe20000000000 */
[----:B------:R-:W-:-:S04]  /*e310*/  LOP3.LUT R10, R10, 0x7f, RZ, 0xc0, !PT ;  /* 0x0000007f0a0a7812 */ /* 0x000fc800078ec0ff */
[----:B------:R-:W-:Y:S01]  /*e320*/  SHF.R.U32.HI R10, RZ, 0x2, R10 ;  /* 0x00000002ff0a7819 */ /* 0x000fe2000001160a */
[----:B--2---:R-:W-:Y:S06]  /*e330*/  BRA.DIV UR4, `(.L_x_1758) ;  /* 0x0000002a04847947 */ /* 0x004fec000b800000 */
[----:B------:R-:W0:Y:S01]  /*e340*/  SHFL.IDX PT, R14, R0, RZ, 0x1c1f ;  /* 0x001c1fff000e7589 */ /* 0x000e2200000e0000 */
[----:B-----5:R-:W-:Y:S02]  /*e350*/  IMAD R7, R9, R7, RZ ;  /* 0x0000000709077224 */ /* 0x020fe400078e02ff */
[----:B------:R-:W-:Y:S01]  /*e360*/  IMAD R25, R25, 0xc0, R10 ;  /* 0x000000c019197824 */ /* 0x000fe200078e020a */
[----:B------:R-:W1:Y:S03]  /*e370*/  SHFL.IDX PT, R2, R5, RZ, 0x1c1f ;  /* 0x001c1fff05027589 */ /* 0x000e6600000e0000 */
        /* <DEDUP_REMOVED lines=21> */
[----:B0-----:R-:W-:-:S03]  /*e4d0*/  @!P1 IADD3 R14, P2, R21, R14, RZ ;  /* 0x0000000e150e9210 */ /* 0x001fc60007f5e0ff */
[----:B------:R-:W-:Y:S02]  /*e4e0*/  SHFL.IDX PT, R6, R6, 0x1, 0x1c1f ;  /* 0x003c1f0006067f89 */ /* 0x000fe400000e0000 */
        /* <DEDUP_REMOVED lines=14> */
.L_x_1837:
        /* <DEDUP_REMOVED lines=10> */
.L_x_1759:
        /* <DEDUP_REMOVED lines=16> */
[----:B------:R-:W-:Y:S01]  /*e770*/  ISETP.GE.AND P1, PT, R27, 0x2, PT ;  /* 0x000000021b00780c */ /* 0x000fe20003f26270 */
[----:B------:R-:W1:Y:S02]  /*e780*/  SYNCS.PHASECHK.TRANS64.TRYWAIT P0, [R16+URZ+0x13220], R3 ;  /* 0x01322003100075a7 */ /* 0x000e64000800017f */
[----:B01----:R-:W-:Y:S10]  /*e790*/  @!P0 BRA `(.L_x_1761) ;  /* 0x0000002c001c8947 */ /* 0x003ff40003800000 */
.L_x_1838:
[----:B------:R-:W-:Y:S05]  /*e7a0*/  BSYNC B0 ;  /* 0x0000000000007941 */ /* 0x000fea0003800000 */
.L_x_1760:
[----:B------:R-:W-:Y:S05]  /*e7b0*/  @!P1 BRA `(.L_x_1762) ;  /* 0x0000000800e89947 */ /* 0x000fea0003800000 */
[----:B------:R-:W-:Y:S02]  /*e7c0*/  VIADD R0, R27, 0xfffffffe ;  /* 0xfffffffe1b007836 */ /* 0x000fe40000000000 */
[----:B------:R-:W-:Y:S02]  /*e7d0*/  IMAD.MOV.U32 R7, RZ, RZ, R19 ;  /* 0x000000ffff077224 */ /* 0x000fe400078e0013 */
[----:B------:R-:W-:-:S07]  /*e7e0*/  IMAD.MOV.U32 R6, RZ, RZ, R18 ;  /* 0x000000ffff067224 */ /* 0x000fce00078e0012 */
.L_x_1782:
[----:B------:R-:W-:Y:S01]  /*e7f0*/  ISETP.NE.AND P1, PT, R26, RZ, PT ;  /* 0x000000ff1a00720c */ /* 0x000fe20003f25270 */
        /* <DEDUP_REMOVED lines=9> */
[----:B------:R-:W-:Y:S01]  /*e890*/  IMAD.MOV.U32 R8, RZ, RZ, R0 ;  /* 0x000000ffff087224 */ /* 0x000fe200078e0000 */
[----:B------:R-:W-:-:S04]  /*e8a0*/  ISETP.NE.U32.AND P0, PT, RZ, UR4, PT ;  /* 0x00000004ff007c0c */ /* 0x000fc8000bf05070 */
[----:B------:R-:W-:-:S13]  /*e8b0*/  ISETP.NE.AND.EX P0, PT, RZ, UR5, PT, P0 ;  /* 0x00000005ff007c0c */ /* 0x000fda000bf05300 */
[----:B------:R-:W-:Y:S05]  /*e8c0*/  @!P0 BRA `(.L_x_1765) ;  /* 0x0000000000488947 */ /* 0x000fea0003800000 */
[----:B------:R-:W1:Y:S01]  /*e8d0*/  LDC R8, c[0x0][0x43c] ;  /* 0x00010f00ff087b82 */ /* 0x000e620000000800 */
[----:B------:R-:W-:Y:S01]  /*e8e0*/  IMAD.MOV.U32 R9, RZ, RZ, R0 ;  /* 0x000000ffff097224 */ /* 0x000fe200078e0000 */
[----:B------:R-:W-:Y:S02]  /*e8f0*/  ULDC.64 UR6, c[0x0][0x428] ;  /* 0x00010a0000067ab9 */ /* 0x000fe40000000a00 */
[----:B------:R-:W-:-:S04]  /*e900*/  IMAD R5, R23, UR6, RZ ;  /* 0x0000000617057c24 */ /* 0x000fc8000f8e02ff */
[----:B------:R-:W-:Y:S01]  /*e910*/  IMAD R5, R22, UR7, R5 ;  /* 0x0000000716057c24 */ /* 0x000fe2000f8e0205 */
[----:B-1----:R-:W-:-:S13]  /*e920*/  ISETP.NE.AND P0, PT, R8, 0x1, PT ;  /* 0x000000010800780c */ /* 0x002fda0003f05270 */
        /* <DEDUP_REMOVED lines=12> */
.L_x_1765:
        /* <DEDUP_REMOVED lines=8> */
.L_x_1839:
[----:B------:R-:W-:Y:S05]  /*ea70*/  BSYNC B1 ;  /* 0x0000000000017941 */ /* 0x000fea0003800000 */
.L_x_1766:
        /* <DEDUP_REMOVED lines=9> */
.L_x_1769:
[----:B------:R-:W-:Y:S05]  /*eb10*/  BSYNC B1 ;  /* 0x0000000000017941 */ /* 0x000fea0003800000 */
.L_x_1768:
        /* <DEDUP_REMOVED lines=12> */
.L_x_1770:
        /* <DEDUP_REMOVED lines=13> */
.L_x_1840:
[----:B------:R-:W-:Y:S05]  /*ecb0*/  BSYNC B1 ;  /* 0x0000000000017941 */ /* 0x000fea0003800000 */
.L_x_1771:
        /* <DEDUP_REMOVED lines=11> */
.L_x_1774:
[----:B------:R-:W-:Y:S05]  /*ed70*/  BSYNC B1 ;  /* 0x0000000000017941 */ /* 0x000fea0003800000 */
.L_x_1773:
        /* <DEDUP_REMOVED lines=8> */
.L_x_1775:
        /* <DEDUP_REMOVED lines=10> */
.L_x_1764:
[----:B------:R-:W-:Y:S05]  /*eea0*/  BSYNC B0 ;  /* 0x0000000000007941 */ /* 0x000fea0003800000 */
.L_x_1763:
[----:B------:R-:W-:-:S06]  /*eeb0*/  UISETP.NE.AND UP0, UPT, UR39, 0x3, UPT ;  /* 0x000000032700788c */ /* 0x000fcc000bf05270 */
[----:B------:R-:W-:-:S13]  /*eec0*/  PLOP3.LUT P0, PT, PT, PT, UP0, 0x80, 0x0 ;  /* 0x000000000000781c */ /* 0x000fda0003f0f008 */
[----:B------:R-:W-:Y:S05]  /*eed0*/  @!P0 BRA `(.L_x_1776) ;  /* 0x0000000000048947 */ /* 0x000fea0003800000 */
[----:B------:R-:W-:Y:S01]  /*eee0*/  BPT.TRAP 0x1 ;  /* 0x000000040000795c */ /* 0x000fe20000300000 */
.L_x_1776:
        /* <DEDUP_REMOVED lines=8> */
.L_x_1841:
[----:B------:R-:W-:Y:S05]  /*ef70*/  BSYNC B0 ;  /* 0x0000000000007941 */ /* 0x000fea0003800000 */
.L_x_1777:
[----:B------:R-:W-:Y:S05]  /*ef80*/  @!P1 BRA `(.L_x_1779) ;  /* 0x0000000000049947 */ /* 0x000fea0003800000 */
[----:B------:R-:W-:Y:S01]  /*ef90*/  BPT.TRAP 0x1 ;  /* 0x000000040000795c */ /* 0x000fe20000300000 */
.L_x_1779:
[----:B0-----:R-:W-:Y:S01]  /*efa0*/  SHF.L.U32 R2, R7, 0x1f, RZ ;  /* 0x0000001f07027819 */ /* 0x001fe200000006ff */
[----:B------:R-:W-:-:S03]  /*efb0*/  IMAD R10, R6, 0x2800, RZ ;  /* 0x00002800060a7824 */ /* 0x000fc600078e02ff */
[----:B------:R-:W0:Y:S02]  /*efc0*/  SYNCS.PHASECHK.TRANS64.TRYWAIT P0, [R3+URZ+0x13260], R2 ;  /* 0x01326002030075a7 */ /* 0x000e24000800017f */
[----:B0-----:R-:W-:Y:S05]  /*efd0*/  @!P0 BRA `(.L_x_1780) ;  /* 0x00000024005c8947 */ /* 0x001fea0003800000 */
.L_x_1842:
        /* <DEDUP_REMOVED lines=43> */
.L_x_1781:
        /* <DEDUP_REMOVED lines=13> */
.L_x_1762:
        /* <DEDUP_REMOVED lines=17> */
.L_x_1784:
[----:B------:R-:W-:Y:S05]  /*f470*/  BSYNC B0 ;  /* 0x0000000000007941 */ /* 0x000fea0003800000 */
.L_x_1783:
[----:B------:R-:W-:-:S06]  /*f480*/  UISETP.NE.AND UP0, UPT, UR39, 0x3, UPT ;  /* 0x000000032700788c */ /* 0x000fcc000bf05270 */
[----:B------:R-:W-:-:S13]  /*f490*/  PLOP3.LUT P1, PT, PT, PT, UP0, 0x80, 0x0 ;  /* 0x000000000000781c */ /* 0x000fda0003f2f008 */
[----:B------:R-:W-:Y:S05]  /*f4a0*/  @!P1 BRA `(.L_x_1785) ;  /* 0x0000000000049947 */ /* 0x000fea0003800000 */
[----:B------:R-:W-:Y:S01]  /*f4b0*/  BPT.TRAP 0x1 ;  /* 0x000000040000795c */ /* 0x000fe20000300000 */
.L_x_1785:
        /* <DEDUP_REMOVED lines=8> */
.L_x_1843:
[----:B------:R-:W-:Y:S05]  /*f540*/  BSYNC B0 ;  /* 0x0000000000007941 */ /* 0x000fea0003800000 */
.L_x_1786:
[----:B------:R-:W-:Y:S05]  /*f550*/  @!P2 BRA `(.L_x_1788) ;  /* 0x000000000004a947 */ /* 0x000fea0003800000 */
[----:B------:R-:W-:Y:S01]  /*f560*/  BPT.TRAP 0x1 ;  /* 0x000000040000795c */ /* 0x000fe20000300000 */
.L_x_1788:
[----:B------:R-:W-:Y:S01]  /*f570*/  SHF.L.U32 R5, R19, 0x1f, RZ ;  /* 0x0000001f13057819 */ /* 0x000fe200000006ff */
[----:B0-----:R-:W-:-:S03]  /*f580*/  IMAD R3, R18, 0x2800, RZ ;  /* 0x0000280012037824 */ /* 0x001fc600078e02ff */
[----:B------:R-:W0:Y:S02]  /*f590*/  SYNCS.PHASECHK.TRANS64.TRYWAIT P1, [R2+URZ+0x13260], R5 ;  /* 0x01326005020075a7 */ /* 0x000e24000802017f */
[----:B0-----:R-:W-:Y:S05]  /*f5a0*/  @!P1 BRA `(.L_x_1789) ;  /* 0x0000002000109947 */ /* 0x001fea0003800000 */
.L_x_1844:
        /* <DEDUP_REMOVED lines=43> */
.L_x_1790:
[----:B-1----:R-:W-:Y:S01]  /*f860*/  SYNCS.ARRIVE.TRANS64.A1T0 RZ, [R2+URZ+0x13250], RZ ;  /* 0x013250ff02ff79a7 */ /* 0x002fe2000810003f */
[----:B------:R-:W-:Y:S02]  /*f870*/  @!P0 VIADD R0, R2, 0x13280 ;  /* 0x0001328002008836 */ /* 0x000fe40000000000 */
[----:B------:R-:W-:-:S03]  /*f880*/  VIADD R18, R18, 0x1 ;  /* 0x0000000112127836 */ /* 0x000fc60000000000 */
[----:B------:R-:W-:Y:S01]  /*f890*/  @!P0 PRMT R0, RZ, 0x654, R0 ;  /* 0x00000654ff008816 */ /* 0x000fe20000000000 */
[----:B------:R-:W-:Y:S06]  /*f8a0*/  BAR.SYNC.DEFER_BLOCKING 0x2, 0x80 ;  /* 0x0082000000007b1d */ /* 0x000fec0000010000 */
[----:B------:R1:W-:Y:S01]  /*f8b0*/  @!P0 SYNCS.ARRIVE.TRANS64.RED.A1T0 RZ, [R0+URZ], RZ ;  /* 0x000000ff00ff89a7 */ /* 0x0003e2000810043f */
[----:B------:R-:W-:-:S04]  /*f8c0*/  ISETP.NE.AND P0, PT, R18, 0x2, PT ;  /* 0x000000021200780c */ /* 0x000fc80003f05270 */
[----:B------:R-:W-:Y:S02]  /*f8d0*/  SEL R18, R18, RZ, P0 ;  /* 0x000000ff12127207 */ /* 0x000fe40000000000 */
[----:B-1----:R-:W-:-:S04]  /*f8e0*/  SEL R0, RZ, 0x1, P0 ;  /* 0x00000001ff007807 */ /* 0x002fc80000000000 */
[----:B------:R-:W-:-:S07]  /*f8f0*/  LOP3.LUT R19, R19, R0, RZ, 0x3c, !PT ;  /* 0x0000000013137212 */ /* 0x000fce00078e3cff */
.L_x_1739:
[----:B------:R-:W-:Y:S05]  /*f900*/  BSYNC B7 ;  /* 0x0000000000077941 */ /* 0x000fea0003800000 */
.L_x_1737:
[----:B------:R-:W2:Y:S02]  /*f910*/  LDL R0, [R1+0xc] ;  /* 0x00000c0001007983 */ /* 0x000ea40000100800 */
[----:B--2---:R-:W-:-:S13]  /*f920*/  ISETP.NE.AND P0, PT, R0, RZ, PT ;  /* 0x000000ff0000720c */ /* 0x004fda0003f05270 */
[----:B------:R-:W-:Y:S05]  /*f930*/  @!P0 BRA `(.L_x_1791) ;  /* 0x0000000000288947 */ /* 0x000fea0003800000 */
[----:B------:R-:W1:Y:S08]  /*f940*/  S2UR UR5, SR_CgaCtaId ;  /* 0x00000000000579c3 */ /* 0x000e700000008800 */
[----:B------:R-:W-:Y:S06]  /*f950*/  BAR.SYNC.DEFER_BLOCKING 0x5, 0x200 ;  /* 0x0148000000007b1d */ /* 0x000fec0000010000 */
[----:B------:R-:W-:-:S02]  /*f960*/  UMOV UR4, 0x400 ;  /* 0x0000040000047882 */ /* 0x000fc40000000000 */
[----:B-1----:R-:W-:-:S06]  /*f970*/  ULEA UR4, UR5, UR4, 0x18 ;  /* 0x0000000405047291 */ /* 0x002fcc000f8ec03f */
[----:B------:R-:W-:-:S05]  /*f980*/  IMAD.U32 R16, RZ, RZ, UR4 ;  /* 0x00000004ff107e24 */ /* 0x000fca000f8e00ff */
[----:B------:R-:W1:Y:S02]  /*f990*/  LDS.128 R24, [R16+0x132d0] ;  /* 0x0132d00010187984 */ /* 0x000e640000000c00 */
[----:B-1----:R-:W-:Y:S02]  /*f9a0*/  R2UR UR43, R27 ;  /* 0x000000001b2b72ca */ /* 0x002fe400000e0000 */
[----:B------:R-:W-:Y:S01]  /*f9b0*/  R2UR UR36, R26 ;  /* 0x000000001a2472ca */ /* 0x000fe200000e0000 */
[----:B------:R-:W-:Y:S06]  /*f9c0*/  BAR.ARV 0x4, 0x200 ;  /* 0x0108000000007b1d */ /* 0x000fec0000002000 */
[----:B------:R-:W-:Y:S08]  /*f9d0*/  BRA `(.L_x_1792) ;  /* 0x0000000800bc7947 */ /* 0x000ff00003800000 */
.L_x_1791:
[----:B------:R-:W1:Y:S01]  /*f9e0*/  S2R R0, SR_TID.X ;  /* 0x0000000000007919 */ /* 0x000e620000002100 */
[----:B------:R-:W-:Y:S01]  /*f9f0*/  ULDC UR4, c[0x0][0xc3c] ;  /* 0x00030f0000047ab9 */ /* 0x000fe20000000800 */
[----:B------:R-:W-:Y:S01]  /*fa00*/  IMAD.MOV.U32 R25, RZ, RZ, RZ ;  /* 0x000000ffff197224 */ /* 0x000fe200078e00ff */
[----:B-1----:R-:W-:-:S04]  /*fa10*/  LOP3.LUT R6, R0, 0x1f, RZ, 0xc0, !PT ;  /* 0x0000001f00067812 */ /* 0x002fc800078ec0ff */
[C---:B------:R-:W-:Y:S01]  /*fa20*/  ISETP.NE.AND P0, PT, R6.reuse, 0x1f, PT ;  /* 0x0000001f0600780c */ /* 0x040fe20003f05270 */
[----:B------:R-:W-:-:S05]  /*fa30*/  VIADD R5, R6, UR43 ;  /* 0x0000002b06057c36 */ /* 0x000fca0008000000 */
[----:B------:R-:W-:Y:S01]  /*fa40*/  ISETP.GE.OR P1, PT, R5, UR4, !P0 ;  /* 0x0000000405007c0c */ /* 0x000fe2000c726670 */
[----:B------:R-:W-:-:S12]  /*fa50*/  ULDC UR4, c[0x0][0xc3c] ;  /* 0x00030f0000047ab9 */ /* 0x000fd80000000800 */
[----:B0-----:R-:W0:Y:S02]  /*fa60*/  @!P1 LDC.64 R2, c[0x0][0xc80] ;  /* 0x00032000ff029b82 */ /* 0x001e240000000a00 */
        /* <DEDUP_REMOVED lines=30> */
.L_x_1797:
        /* <DEDUP_REMOVED lines=14> */
.L_x_1796:
[----:B------:R-:W-:Y:S05]  /*fd30*/  BSYNC B0 ;  /* 0x0000000000007941 */ /* 0x000fea0003800000 */
.L_x_1795:
        /* <DEDUP_REMOVED lines=22> */
.L_x_1793:
        /* <DEDUP_REMOVED lines=26> */
.L_x_1798:
        /* <DEDUP_REMOVED lines=56> */
.L_x_1794:
[----:B------:R-:W-:Y:S01]  /*103c0*/  IMAD.MOV.U32 R24, RZ, RZ, R5 ;  /* 0x000000ffff187224 */ /* 0x000fe200078e0005 */
[----:B------:R-:W-:Y:S01]  /*103d0*/  ULDC UR43, c[0x0][0xc3c] ;  /* 0x00030f00002b7ab9 */ /* 0x000fe20000000800 */
[----:B------:R-:W-:Y:S01]  /*103e0*/  IMAD.MOV.U32 R25, RZ, RZ, RZ ;  /* 0x000000ffff197224 */ /* 0x000fe200078e00ff */
[----:B------:R-:W-:-:S06]  /*103f0*/  UMOV UR36, URZ ;  /* 0x0000003f00247c82 */ /* 0x000fcc0008000000 */
.L_x_1799:
        /* <DEDUP_REMOVED lines=13> */
.L_x_1792:
[----:B------:R-:W-:Y:S02]  /*104d0*/  ULDC UR4, c[0x0][0xc3c] ;  /* 0x00030f0000047ab9 */ /* 0x000fe40000000800 */
[----:B------:R-:W-:-:S06]  /*104e0*/  UISETP.GE.AND UP0, UPT, UR43, UR4, UPT ;  /* 0x000000042b00728c */ /* 0x000fcc000bf06270 */
[----:B------:R-:W-:-:S13]  /*104f0*/  PLOP3.LUT P0, PT, PT, PT, UP0, 0x80, 0x0 ;  /* 0x000000000000781c */ /* 0x000fda0003f0f008 */
[----:B------:R-:W-:Y:S05]  /*10500*/  @!P0 BRA `(.L_x_1800) ;  /* 0xffffffc400008947 */ /* 0x000fea000383ffff */
.L_x_1733:
        /* <DEDUP_REMOVED lines=12> */
.L_x_1845:
[----:B------:R-:W-:Y:S05]  /*105d0*/  BSYNC B0 ;  /* 0x0000000000007941 */ /* 0x000fea0003800000 */
.L_x_1801:
[----:B------:R-:W-:-:S03]  /*105e0*/  UMOV UR4, 0xffffffff ;  /* 0xffffffff00047882 */ /* 0x000fc60000000000 */
[----:B------:R-:W-:Y:S05]  /*105f0*/  BRA.DIV UR4, `(.L_x_1803) ;  /* 0x0000001204247947 */ /* 0x000fea000b800000 */
[----:B0-----:R-:W0:Y:S02]  /*10600*/  S2R R0, SR_TID.X ;  /* 0x0000000000007919 */ /* 0x001e240000002100 */
[----:B0-----:R-:W-:-:S04]  /*10610*/  SHF.R.U32.HI R0, RZ, 0x5, R0 ;  /* 0x00000005ff007819 */ /* 0x001fc80000011600 */
[----:B------:R-:W-:-:S05]  /*10620*/  LOP3.LUT R0, R0, 0x3, RZ, 0xc0, !PT ;  /* 0x0000000300007812 */ /* 0x000fca00078ec0ff */
[----:B------:R0:W1:Y:S02]  /*10630*/  SHFL.IDX PT, R14, R0, RZ, 0x1f ;  /* 0x00001fff000e7589 */ /* 0x00006400000e0000 */
.L_x_1848:
[----:B-1----:R-:W-:Y:S01]  /*10640*/  ISETP.NE.AND P0, PT, R14, RZ, PT ;  /* 0x000000ff0e00720c */ /* 0x002fe20003f05270 */
[----:B------:R-:W-:-:S12]  /*10650*/  BSSY B0, `(.L_x_1804) ;  /* 0x000002b000007945 */ /* 0x000fd80003800000 */
[----:B------:R-:W-:Y:S05]  /*10660*/  @P0 BRA `(.L_x_1805) ;  /* 0x0000000000a40947 */ /* 0x000fea0003800000 */
[----:B------:R-:W-:-:S03]  /*10670*/  UMOV UR4, 0xffffffff ;  /* 0xffffffff00047882 */ /* 0x000fc60000000000 */
[----:B------:R-:W-:Y:S05]  /*10680*/  BRA.DIV UR4, `(.L_x_1806) ;  /* 0x0000001204347947 */ /* 0x000fea000b800000 */
[----:B------:R-:W-:-:S13]  /*10690*/  ELECT P6, URZ, PT ;  /* 0x00000000003f782f */ /* 0x000fda00038c0000 */
.L_x_1851:
[----:B------:R-:W-:Y:S05]  /*106a0*/  @!P6 BRA `(.L_x_1805) ;  /* 0x000000000094e947 */ /* 0x000fea0003800000 */
[----:B------:R-:W-:-:S06]  /*106b0*/  ULOP3.LUT UR4, UR38, 0x2, URZ, 0xfc, !UPT ;  /* 0x0000000226047892 */ /* 0x000fcc000f8efc3f */
[----:B0-----:R-:W-:-:S05]  /*106c0*/  IMAD.U32 R0, RZ, RZ, UR4 ;  /* 0x00000004ff007e24 */ /* 0x001fca000f8e00ff */
[----:B------:R-:W-:-:S13]  /*106d0*/  ISETP.NE.AND P0, PT, R0, 0x3, PT ;  /* 0x000000030000780c */ /* 0x000fda0003f05270 */
[----:B------:R-:W-:Y:S05]  /*106e0*/  @!P0 BRA `(.L_x_1807) ;  /* 0x0000000000048947 */ /* 0x000fea0003800000 */
[----:B------:R-:W-:Y:S01]  /*106f0*/  BPT.TRAP 0x1 ;  /* 0x000000040000795c */ /* 0x000fe20000300000 */
.L_x_1807:
        /* <DEDUP_REMOVED lines=12> */
.L_x_1852:
[----:B------:R-:W1:Y:S02]  /*107c0*/  SYNCS.PHASECHK.TRANS64.TRYWAIT P1, [R3+URZ], R0 ;  /* 0x00000000030075a7 */ /* 0x000e64000802017f */
[----:B-1----:R-:W-:Y:S05]  /*107d0*/  @!P1 BRA `(.L_x_1809) ;  /* 0x0000001000149947 */ /* 0x002fea0003800000 */
.L_x_1853:
[----:B------:R-:W-:Y:S05]  /*107e0*/  @!P0 BRA `(.L_x_1810) ;  /* 0x0000000000048947 */ /* 0x000fea0003800000 */
[----:B------:R-:W-:Y:S01]  /*107f0*/  BPT.TRAP 0x1 ;  /* 0x000000040000795c */ /* 0x000fe20000300000 */
.L_x_1810:
[----:B-1----:R-:W-:-:S04]  /*10800*/  IMAD R3, R18, 0x8, R7 ;  /* 0x0000000812037824 */ /* 0x002fc800078e0207 */
[----:B------:R-:W1:Y:S02]  /*10810*/  SYNCS.PHASECHK.TRANS64.TRYWAIT P1, [R3+URZ+0x13260], R4 ;  /* 0x01326004030075a7 */ /* 0x000e64000802017f */
[----:B-1----:R-:W-:Y:S05]  /*10820*/  @!P1 BRA `(.L_x_1811) ;  /* 0x0000001000149947 */ /* 0x002fea0003800000 */
.L_x_1854:
[----:B------:R-:W-:Y:S05]  /*10830*/  @!P0 BRA `(.L_x_1812) ;  /* 0x0000000000048947 */ /* 0x000fea0003800000 */
[----:B------:R-:W-:Y:S01]  /*10840*/  BPT.TRAP 0x1 ;  /* 0x000000040000795c */ /* 0x000fe20000300000 */
.L_x_1812:
[----:B0-----:R-:W-:-:S04]  /*10850*/  IMAD R5, R6, 0x8, R7 ;  /* 0x0000000806057824 */ /* 0x001fc800078e0207 */
[----:B------:R-:W0:Y:S02]  /*10860*/  SYNCS.PHASECHK.TRANS64.TRYWAIT P1, [R5+URZ+0x13260], R0 ;  /* 0x01326000050075a7 */ /* 0x000e24000802017f */
[----:B0-----:R-:W-:Y:S05]  /*10870*/  @!P1 BRA `(.L_x_1813) ;  /* 0x0000001000149947 */ /* 0x001fea0003800000 */
.L_x_1855:
[----:B------:R-:W-:Y:S05]  /*10880*/  @!P0 BRA `(.L_x_1814) ;  /* 0x0000000000048947 */ /* 0x000fea0003800000 */
[----:B------:R-:W-:Y:S01]  /*10890*/  BPT.TRAP 0x1 ;  /* 0x000000040000795c */ /* 0x000fe20000300000 */
.L_x_1814:
[----:B------:R-:W2:Y:S02]  /*108a0*/  SYNCS.PHASECHK.TRANS64.TRYWAIT P0, [R3+URZ+0x13280], R4 ;  /* 0x01328004030075a7 */ /* 0x000ea4000800017f */
[----:B--2---:R-:W-:Y:S05]  /*108b0*/  @!P0 BRA `(.L_x_1815) ;  /* 0x0000001000188947 */ /* 0x004fea0003800000 */
.L_x_1816:
[----:B---3--:R3:W4:Y:S02]  /*108c0*/  SYNCS.PHASECHK.TRANS64.TRYWAIT P0, [R5+URZ+0x13280], R0 ;  /* 0x01328000050075a7 */ /* 0x008724000800017f */
[----:B----4-:R-:W-:Y:S05]  /*108d0*/  @!P0 NANOSLEEP.SYNCS 0x989680 ;  /* 0x009896800000895d */ /* 0x010fea0003900000 */
[----:B------:R-:W4:Y:S02]  /*108e0*/  @!P0 SYNCS.PHASECHK.TRANS64 P0, [R5+URZ+0x13280], R0 ;  /* 0x01328000050085a7 */ /* 0x000f24000800007f */
[----:B----4-:R-:W-:Y:S05]  /*108f0*/  @!P0 BRA `(.L_x_1816) ;  /* 0xfffffffc00f08947 */ /* 0x010fea000383ffff */
.L_x_1805:
[----:B------:R-:W-:Y:S05]  /*10900*/  BSYNC B0 ;  /* 0x0000000000007941 */ /* 0x000fea0003800000 */
.L_x_1804:
[----:B------:R-:W-:Y:S05]  /*10910*/  EXIT ;  /* 0x000000000000794d */ /* 0x000fea0003800000 */
.L_x_1684:
[----:B0-----:R-:W-:-:S04]  /*10920*/  IMAD.U32 R3, RZ, RZ, UR45 ;  /* 0x0000002dff037e24 */ /* 0x001fc8000f8e00ff */
[----:B------:R0:W1:Y:S03]  /*10930*/  SYNCS.PHASECHK.TRANS64.TRYWAIT P1, [R3+URZ+0x13200], R0 ;  /* 0x01320000030075a7 */ /* 0x000066000802017f */
[----:B-1----:R-:W-:Y:S05]  /*10940*/  @!P1 NANOSLEEP.SYNCS 0x989680 ;  /* 0x009896800000995d */ /* 0x002fea0003900000 */
[----:B------:R-:W1:Y:S02]  /*10950*/  @!P1 SYNCS.PHASECHK.TRANS64 P1, [R3+URZ+0x13200], R0 ;  /* 0x01320000030095a7 */ /* 0x000e64000802007f */
[----:B-1----:R-:W-:Y:S05]  /*10960*/  @!P1 BRA `(.L_x_1684) ;  /* 0xfffffffc00ec9947 */ /* 0x002fea000383ffff */
[----:B------:R-:W-:Y:S05]  /*10970*/  BRA `(.L_x_1817) ;  /* 0xffffff1000347947 */ /* 0x000fea000383ffff */
.L_x_1688:
[----:B-1----:R1:W2:Y:S02]  /*10980*/  SYNCS.PHASECHK.TRANS64.TRYWAIT P1, [R3+URZ+0x13230], R0 ;  /* 0x01323000030075a7 */ /* 0x0022a4000802017f */
[----:B--2---:R-:W-:Y:S05]  /*10990*/  @!P1 NANOSLEEP.SYNCS 0x989680 ;  /* 0x009896800000995d */ /* 0x004fea0003900000 */
[----:B------:R-:W2:Y:S02]  /*109a0*/  @!P1 SYNCS.PHASECHK.TRANS64 P1, [R3+URZ+0x13230], R0 ;  /* 0x01323000030095a7 */ /* 0x000ea4000802007f */
[----:B--2---:R-:W-:Y:S05]  /*109b0*/  @!P1 BRA `(.L_x_1688) ;  /* 0xfffffffc00f09947 */ /* 0x004fea000383ffff */
[----:B------:R-:W-:Y:S05]  /*109c0*/  BRA `(.L_x_1687) ;  /* 0xffffff1000507947 */ /* 0x000fea000383ffff */
.L_x_1693:
[----:B-1----:R-:W-:-:S04]  /*109d0*/  IMAD.U32 R9, RZ, RZ, UR20 ;  /* 0x00000014ff097e24 */ /* 0x002fc8000f8e00ff */
[----:B------:R1:W2:Y:S03]  /*109e0*/  SYNCS.PHASECHK.TRANS64.TRYWAIT P3, [R9+URZ+0x13230], R0 ;  /* 0x01323000090075a7 */ /* 0x0002a6000806017f */
[----:B--2---:R-:W-:Y:S05]  /*109f0*/  @!P3 NANOSLEEP.SYNCS 0x989680 ;  /* 0x009896800000b95d */ /* 0x004fea0003900000 */
[----:B------:R-:W2:Y:S02]  /*10a00*/  @!P3 SYNCS.PHASECHK.TRANS64 P3, [R9+URZ+0x13230], R0 ;  /* 0x013230000900b5a7 */ /* 0x000ea4000806007f */
[----:B--2---:R-:W-:Y:S05]  /*10a10*/  @!P3 BRA `(.L_x_1693) ;  /* 0xfffffffc00ecb947 */ /* 0x004fea000383ffff */
[----:B------:R-:W-:Y:S05]  /*10a20*/  BRA `(.L_x_1692) ;  /* 0xffffff3800d47947 */ /* 0x000fea000383ffff */
.L_x_1697:
[----:B-1----:R-:W-:-:S04]  /*10a30*/  IMAD.U32 R9, RZ, RZ, UR11 ;  /* 0x0000000bff097e24 */ /* 0x002fc8000f8e00ff */
[----:B------:R1:W2:Y:S03]  /*10a40*/  SYNCS.PHASECHK.TRANS64.TRYWAIT P3, [R9+URZ+0x13250], R0 ;  /* 0x01325000090075a7 */ /* 0x0002a6000806017f */
[----:B--2---:R-:W-:Y:S05]  /*10a50*/  @!P3 NANOSLEEP.SYNCS 0x989680 ;  /* 0x009896800000b95d */ /* 0x004fea0003900000 */
[----:B------:R-:W2:Y:S02]  /*10a60*/  @!P3 SYNCS.PHASECHK.TRANS64 P3, [R9+URZ+0x13250], R0 ;  /* 0x013250000900b5a7 */ /* 0x000ea4000806007f */
[----:B--2---:R-:W-:Y:S05]  /*10a70*/  @!P3 BRA `(.L_x_1697) ;  /* 0xfffffffc00ecb947 */ /* 0x004fea000383ffff */
[----:B------:R-:W-:Y:S05]  /*10a80*/  BRA `(.L_x_1696) ;  /* 0xffffff3c00e07947 */ /* 0x000fea000383ffff */
.L_x_1704:
[----:B-1----:R-:W-:-:S04]  /*10a90*/  IMAD.U32 R11, RZ, RZ, UR6 ;  /* 0x00000006ff0b7e24 */ /* 0x002fc8000f8e00ff */
[----:B------:R1:W2:Y:S03]  /*10aa0*/  SYNCS.PHASECHK.TRANS64.TRYWAIT P2, [R11+URZ+0x13230], R0 ;  /* 0x013230000b0075a7 */ /* 0x0002a6000804017f */
[----:B--2---:R-:W-:Y:S05]  /*10ab0*/  @!P2 NANOSLEEP.SYNCS 0x989680 ;  /* 0x009896800000a95d */ /* 0x004fea0003900000 */
[----:B------:R-:W2:Y:S02]  /*10ac0*/  @!P2 SYNCS.PHASECHK.TRANS64 P2, [R11+URZ+0x13230], R0 ;  /* 0x013230000b00a5a7 */ /* 0x000ea4000804007f */
[----:B--2---:R-:W-:Y:S05]  /*10ad0*/  @!P2 BRA `(.L_x_1704) ;  /* 0xfffffffc00eca947 */ /* 0x004fea000383ffff */
[----:B------:R-:W-:Y:S05]  /*10ae0*/  BRA `(.L_x_1703) ;  /* 0xffffff6800187947 */ /* 0x000fea000383ffff */
.L_x_1708:
[----:B-1----:R-:W-:-:S04]  /*10af0*/  IMAD.U32 R11, RZ, RZ, UR11 ;  /* 0x0000000bff0b7e24 */ /* 0x002fc8000f8e00ff */
[----:B------:R1:W2:Y:S03]  /*10b00*/  SYNCS.PHASECHK.TRANS64.TRYWAIT P2, [R11+URZ+0x13250], R0 ;  /* 0x013250000b0075a7 */ /* 0x0002a6000804017f */
[----:B--2---:R-:W-:Y:S05]  /*10b10*/  @!P2 NANOSLEEP.SYNCS 0x989680 ;  /* 0x009896800000a95d */ /* 0x004fea0003900000 */
[----:B------:R-:W2:Y:S02]  /*10b20*/  @!P2 SYNCS.PHASECHK.TRANS64 P2, [R11+URZ+0x13250], R0 ;  /* 0x013250000b00a5a7 */ /* 0x000ea4000804007f */
[----:B--2---:R-:W-:Y:S05]  /*10b30*/  @!P2 BRA `(.L_x_1708) ;  /* 0xfffffffc00eca947 */ /* 0x004fea000383ffff */
[----:B------:R-:W-:Y:S05]  /*10b40*/  BRA `(.L_x_1707) ;  /* 0xffffff6c00247947 */ /* 0x000fea000383ffff */
.L_x_1714:
[----:B-1----:R-:W-:-:S04]  /*10b50*/  IMAD.U32 R6, RZ, RZ, UR14 ;  /* 0x0000000eff067e24 */ /* 0x002fc8000f8e00ff */
[----:B------:R1:W2:Y:S03]  /*10b60*/  SYNCS.PHASECHK.TRANS64.TRYWAIT P1, [R6+URZ+0x13250], R5 ;  /* 0x01325005060075a7 */ /* 0x0002a6000802017f */
[----:B--2---:R-:W-:Y:S05]  /*10b70*/  @!P1 NANOSLEEP.SYNCS 0x989680 ;  /* 0x009896800000995d */ /* 0x004fea0003900000 */
[----:B------:R-:W2:Y:S02]  /*10b80*/  @!P1 SYNCS.PHASECHK.TRANS64 P1, [R6+URZ+0x13250], R5 ;  /* 0x01325005060095a7 */ /* 0x000ea4000802007f */
[----:B--2---:R-:W-:Y:S05]  /*10b90*/  @!P1 BRA `(.L_x_1714) ;  /* 0xfffffffc00ec9947 */ /* 0x004fea000383ffff */
[----:B------:R-:W-:Y:S05]  /*10ba0*/  BRA `(.L_x_1713) ;  /* 0xffffff8800647947 */ /* 0x000fea000383ffff */
.L_x_1748:
[----:B------:R-:W-:Y:S02]  /*10bb0*/  IMAD.MOV.U32 R13, RZ, RZ, R20 ;  /* 0x000000ffff0d7224 */ /* 0x000fe400078e0014 */
[----:B------:R-:W-:Y:S02]  /*10bc0*/  IMAD.MOV.U32 R12, RZ, RZ, RZ ;  /* 0x000000ffff0c7224 */ /* 0x000fe400078e00ff */
[----:B------:R-:W-:Y:S02]  /*10bd0*/  IMAD.MOV.U32 R11, RZ, RZ, 0x1f ;  /* 0x0000001fff0b7424 */ /* 0x000fe400078e00ff */
[----:B------:R-:W-:-:S07]  /*10be0*/  IMAD.MOV.U32 R15, RZ, RZ, -0x1 ;  /* 0xffffffffff0f7424 */ /* 0x000fce00078e00ff */
[----:B------:R-:W-:Y:S05]  /*10bf0*/  WARPSYNC.COLLECTIVE R15, `(.L_x_1818) ;  /* 0x000000000f087348 */ /* 0x000fea0003c00000 */
[----:B------:R0:W1:Y:S02]  /*10c00*/  SHFL.IDX P6, R14, R13, R12, R11 ;  /* 0x0000000c0d0e7389 */ /* 0x00006400000c000b */
[----:B01----:R-:W-:Y:S01]  /*10c10*/  ENDCOLLECTIVE ;  /* 0x000000000000791b */ /* 0x003fe20003800000 */
.L_x_1818:
[----:B------:R-:W-:Y:S05]  /*10c20*/  BRA `(.L_x_1819) ;  /* 0xffffffc800c47947 */ /* 0x000fea000383ffff */
.L_x_1750:
[----:B------:R-:W-:Y:S01]  /*10c30*/  BSSY B0, `(.L_x_1820) ;  /* 0x0000006000007945 */ /* 0x000fe20003800000 */
[----:B------:R-:W-:-:S07]  /*10c40*/  IMAD.MOV.U32 R15, RZ, RZ, -0x1 ;  /* 0xffffffffff0f7424 */ /* 0x000fce00078e00ff */
[----:B0-----:R-:W-:Y:S05]  /*10c50*/  WARPSYNC.COLLECTIVE R15, `(.L_x_1821) ;  /* 0x000000000f0c7348 */ /* 0x001fea0003c00000 */
[----:B------:R-:W-:Y:S02]  /*10c60*/  ELECT P6, UR62, PT ;  /* 0x00000000003e782f */ /* 0x000fe400038c0000 */
[----:B------:R-:W-:Y:S01]  /*10c70*/  MOV R14, UR62 ;  /* 0x0000003e000e7c02 */ /* 0x000fe20008000f00 */
[----:B0-----:R-:W-:Y:S10]  /*10c80*/  ENDCOLLECTIVE ;  /* 0x000000000000791b */ /* 0x001ff40003800000 */
.L_x_1821:
[----:B------:R-:W-:Y:S05]  /*10c90*/  BSYNC B0 ;  /* 0x0000000000007941 */ /* 0x000fea0003800000 */
.L_x_1820:
[----:B------:R-:W-:Y:S05]  /*10ca0*/  BRA `(.L_x_1822) ;  /* 0xffffffc800c47947 */ /* 0x000fea000383ffff */
.L_x_1752:
[----:B-1----:R1:W2:Y:S02]  /*10cb0*/  SYNCS.PHASECHK.TRANS64.TRYWAIT P0, [R5+URZ+0x13280], R2 ;  /* 0x01328002050075a7 */ /* 0x0022a4000800017f */
[----:B--2---:R-:W-:Y:S05]  /*10cc0*/  @!P0 NANOSLEEP.SYNCS 0x989680 ;  /* 0x009896800000895d */ /* 0x004fea0003900000 */
[----:B------:R-:W2:Y:S02]  /*10cd0*/  @!P0 SYNCS.PHASECHK.TRANS64 P0, [R5+URZ+0x13280], R2 ;  /* 0x01328002050085a7 */ /* 0x000ea4000800007f */
[----:B--2---:R-:W-:Y:S05]  /*10ce0*/  @!P0 BRA `(.L_x_1752) ;  /* 0xfffffffc00f08947 */ /* 0x004fea000383ffff */
[----:B------:R-:W-:Y:S05]  /*10cf0*/  BRA `(.L_x_1823) ;  /* 0xffffffcc00207947 */ /* 0x000fea000383ffff */
.L_x_1754:
[----:B--2---:R2:W3:Y:S02]  /*10d00*/  SYNCS.PHASECHK.TRANS64.TRYWAIT P0, [R5+URZ+0x13240], R2 ;  /* 0x01324002050075a7 */ /* 0x0044e4000800017f */
[----:B---3--:R-:W-:Y:S05]  /*10d10*/  @!P0 NANOSLEEP.SYNCS 0x989680 ;  /* 0x009896800000895d */ /* 0x008fea0003900000 */
[----:B------:R-:W3:Y:S02]  /*10d20*/  @!P0 SYNCS.PHASECHK.TRANS64 P0, [R5+URZ+0x13240], R2 ;  /* 0x01324002050085a7 */ /* 0x000ee4000800007f */
[----:B---3--:R-:W-:Y:S05]  /*10d30*/  @!P0 BRA `(.L_x_1754) ;  /* 0xfffffffc00f08947 */ /* 0x008fea000383ffff */
[----:B------:R-:W-:Y:S05]  /*10d40*/  BRA `(.L_x_1824) ;  /* 0xffffffcc00707947 */ /* 0x000fea000383ffff */
.L_x_1758:
[----:B------:R-:W-:Y:S02]  /*10d50*/  IMAD.MOV.U32 R13, RZ, RZ, R5 ;  /* 0x000000ffff0d7224 */ /* 0x000fe400078e0005 */
[----:B------:R-:W-:Y:S02]  /*10d60*/  IMAD.MOV.U32 R12, RZ, RZ, RZ ;  /* 0x000000ffff0c7224 */ /* 0x000fe400078e00ff */
[----:B------:R-:W-:Y:S02]  /*10d70*/  IMAD.MOV.U32 R11, RZ, RZ, 0x1c1f ;  /* 0x00001c1fff0b7424 */ /* 0x000fe400078e00ff */
[----:B------:R-:W-:Y:S02]  /*10d80*/  IMAD.MOV.U32 R15, RZ, RZ, -0x1 ;  /* 0xffffffffff0f7424 */ /* 0x000fe400078e00ff */
[----:B-----5:R-:W-:Y:S02]  /*10d90*/  IMAD R7, R9, R7, RZ ;  /* 0x0000000709077224 */ /* 0x020fe400078e02ff */
[----:B------:R-:W-:-:S07]  /*10da0*/  IMAD R25, R25, 0xc0, R10 ;  /* 0x000000c019197824 */ /* 0x000fce00078e020a */
[----:B------:R-:W-:Y:S05]  /*10db0*/  WARPSYNC.COLLECTIVE R15, `(.L_x_1825) ;  /* 0x000000000f087348 */ /* 0x000fea0003c00000 */
[----:B------:R0:W1:Y:S02]  /*10dc0*/  SHFL.IDX P6, R14, R13, R12, R11 ;  /* 0x0000000c0d0e7389 */ /* 0x00006400000c000b */
[----:B01----:R-:W-:Y:S01]  /*10dd0*/  ENDCOLLECTIVE ;  /* 0x000000000000791b */ /* 0x003fe20003800000 */
.L_x_1825:
[C---:B------:R-:W-:Y:S01]  /*10de0*/  VIADD R8, R25.reuse, 0x20 ;  /* 0x0000002019087836 */ /* 0x040fe20000000000 */
[----:B------:R-:W-:Y:S01]  /*10df0*/  ISETP.GE.AND P1, PT, R25, R7, PT ;  /* 0x000000071900720c */ /* 0x000fe20003f26270 */
[----:B------:R-:W-:Y:S02]  /*10e00*/  IMAD.MOV.U32 R13, RZ, RZ, R0 ;  /* 0x000000ffff0d7224 */ /* 0x000fe400078e0000 */
[----:B------:R-:W-:-:S10]  /*10e10*/  IMAD.MOV.U32 R2, RZ, RZ, R14 ;  /* 0x000000ffff027224 */ /* 0x000fd400078e000e */
[----:B------:R-:W-:Y:S05]  /*10e20*/  WARPSYNC.COLLECTIVE R15, `(.L_x_1826) ;  /* 0x000000000f087348 */ /* 0x000fea0003c00000 */
[----:B------:R0:W1:Y:S02]  /*10e30*/  SHFL.IDX P6, R14, R13, R12, R11 ;  /* 0x0000000c0d0e7389 */ /* 0x00006400000c000b */
[----:B01----:R-:W-:Y:S01]  /*10e40*/  ENDCOLLECTIVE ;  /* 0x000000000000791b */ /* 0x003fe20003800000 */
.L_x_1826:
        /* <DEDUP_REMOVED lines=8> */
.L_x_1827:
        /* <DEDUP_REMOVED lines=11> */
.L_x_1828:
        /* <DEDUP_REMOVED lines=8> */
.L_x_1829:
        /* <DEDUP_REMOVED lines=10> */
.L_x_1830:
        /* <DEDUP_REMOVED lines=8> */
.L_x_1831:
        /* <DEDUP_REMOVED lines=11> */
.L_x_1832:
[----:B------:R-:W-:Y:S02]  /*111d0*/  IMAD.MOV.U32 R13, RZ, RZ, R6 ;  /* 0x000000ffff0d7224 */ /* 0x000fe400078e0006 */
[----:B------:R-:W-:Y:S02]  /*111e0*/  IMAD.MOV.U32 R12, RZ, RZ, RZ ;  /* 0x000000ffff0c7224 */ /* 0x000fe400078e00ff */
[----:B------:R-:W-:-:S07]  /*111f0*/  IMAD.MOV.U32 R8, RZ, RZ, R14 ;  /* 0x000000ffff087224 */ /* 0x000fce00078e000e */
[----:B------:R-:W-:Y:S05]  /*11200*/  WARPSYNC.COLLECTIVE R15, `(.L_x_1833) ;  /* 0x000000000f087348 */ /* 0x000fea0003c00000 */
[----:B------:R0:W1:Y:S02]  /*11210*/  SHFL.IDX P6, R14, R13, R12, R11 ;  /* 0x0000000c0d0e7389 */ /* 0x00006400000c000b */
[----:B01----:R-:W-:Y:S01]  /*11220*/  ENDCOLLECTIVE ;  /* 0x000000000000791b */ /* 0x003fe20003800000 */
.L_x_1833:
        /* <DEDUP_REMOVED lines=11> */
.L_x_1834:
        /* <DEDUP_REMOVED lines=8> */
.L_x_1835:
        /* <DEDUP_REMOVED lines=10> */
.L_x_1836:
[----:B------:R-:W-:Y:S05]  /*11400*/  BRA `(.L_x_1837) ;  /* 0xffffffd000707947 */ /* 0x000fea000383ffff */
.L_x_1761:
[----:B0-----:R0:W1:Y:S02]  /*11410*/  SYNCS.PHASECHK.TRANS64.TRYWAIT P0, [R16+URZ+0x13220], R3 ;  /* 0x01322003100075a7 */ /* 0x001064000800017f */
[----:B-1----:R-:W-:Y:S05]  /*11420*/  @!P0 NANOSLEEP.SYNCS 0x989680 ;  /* 0x009896800000895d */ /* 0x002fea0003900000 */
[----:B------:R-:W1:Y:S02]  /*11430*/  @!P0 SYNCS.PHASECHK.TRANS64 P0, [R16+URZ+0x13220], R3 ;  /* 0x01322003100085a7 */ /* 0x000e64000800007f */
[----:B-1----:R-:W-:Y:S05]  /*11440*/  @!P0 BRA `(.L_x_1761) ;  /* 0xfffffffc00f08947 */ /* 0x002fea000383ffff */
[----:B------:R-:W-:Y:S05]  /*11450*/  BRA `(.L_x_1838) ;  /* 0xffffffd000d07947 */ /* 0x000fea000383ffff */
.L_x_1767:
[----:B0-----:R0:W1:Y:S02]  /*11460*/  SYNCS.PHASECHK.TRANS64.TRYWAIT P0, [R4+URZ+0x13280], R3 ;  /* 0x01328003040075a7 */ /* 0x001064000800017f */
[----:B-1----:R-:W-:Y:S05]  /*11470*/  @!P0 NANOSLEEP.SYNCS 0x989680 ;  /* 0x009896800000895d */ /* 0x002fea0003900000 */
[----:B------:R-:W1:Y:S02]  /*11480*/  @!P0 SYNCS.PHASECHK.TRANS64 P0, [R4+URZ+0x13280], R3 ;  /* 0x01328003040085a7 */ /* 0x000e64000800007f */
[----:B-1----:R-:W-:Y:S05]  /*11490*/  @!P0 BRA `(.L_x_1767) ;  /* 0xfffffffc00f08947 */ /* 0x002fea000383ffff */
[----:B------:R-:W-:Y:S05]  /*114a0*/  BRA `(.L_x_1839) ;  /* 0xffffffd400707947 */ /* 0x000fea000383ffff */
.L_x_1772:
[----:B-1----:R1:W2:Y:S02]  /*114b0*/  SYNCS.PHASECHK.TRANS64.TRYWAIT P0, [R4+URZ+0x13240], R3 ;  /* 0x01324003040075a7 */ /* 0x0022a4000800017f */
[----:B--2---:R-:W-:Y:S05]  /*114c0*/  @!P0 NANOSLEEP.SYNCS 0x989680 ;  /* 0x009896800000895d */ /* 0x004fea0003900000 */
[----:B------:R-:W2:Y:S02]  /*114d0*/  @!P0 SYNCS.PHASECHK.TRANS64 P0, [R4+URZ+0x13240], R3 ;  /* 0x01324003040085a7 */ /* 0x000ea4000800007f */
[----:B--2---:R-:W-:Y:S05]  /*114e0*/  @!P0 BRA `(.L_x_1772) ;  /* 0xfffffffc00f08947 */ /* 0x004fea000383ffff */
[----:B------:R-:W-:Y:S05]  /*114f0*/  BRA `(.L_x_1840) ;  /* 0xffffffd400ec7947 */ /* 0x000fea000383ffff */
.L_x_1778:
[----:B0-----:R0:W1:Y:S02]  /*11500*/  SYNCS.PHASECHK.TRANS64.TRYWAIT P0, [R3+URZ+0x13270], R2 ;  /* 0x01327002030075a7 */ /* 0x001064000800017f */
[----:B-1----:R-:W-:Y:S05]  /*11510*/  @!P0 NANOSLEEP.SYNCS 0x989680 ;  /* 0x009896800000895d */ /* 0x002fea0003900000 */
[----:B------:R-:W1:Y:S02]  /*11520*/  @!P0 SYNCS.PHASECHK.TRANS64 P0, [R3+URZ+0x13270], R2 ;  /* 0x01327002030085a7 */ /* 0x000e64000800007f */
[----:B-1----:R-:W-:Y:S05]  /*11530*/  @!P0 BRA `(.L_x_1778) ;  /* 0xfffffffc00f08947 */ /* 0x002fea000383ffff */
[----:B------:R-:W-:Y:S05]  /*11540*/  BRA `(.L_x_1841) ;  /* 0xffffffd800887947 */ /* 0x000fea000383ffff */
.L_x_1780:
[----:B0-----:R0:W1:Y:S02]  /*11550*/  SYNCS.PHASECHK.TRANS64.TRYWAIT P0, [R3+URZ+0x13260], R2 ;  /* 0x01326002030075a7 */ /* 0x001064000800017f */
[----:B-1----:R-:W-:Y:S05]  /*11560*/  @!P0 NANOSLEEP.SYNCS 0x989680 ;  /* 0x009896800000895d */ /* 0x002fea0003900000 */
[----:B------:R-:W1:Y:S02]  /*11570*/  @!P0 SYNCS.PHASECHK.TRANS64 P0, [R3+URZ+0x13260], R2 ;  /* 0x01326002030085a7 */ /* 0x000e64000800007f */
[----:B-1----:R-:W-:Y:S05]  /*11580*/  @!P0 BRA `(.L_x_1780) ;  /* 0xfffffffc00f08947 */ /* 0x002fea000383ffff */
[----:B------:R-:W-:Y:S05]  /*11590*/  BRA `(.L_x_1842) ;  /* 0xffffffd800907947 */ /* 0x000fea000383ffff */
.L_x_1787:
[----:B0-----:R0:W1:Y:S02]  /*115a0*/  SYNCS.PHASECHK.TRANS64.TRYWAIT P1, [R2+URZ+0x13270], R3 ;  /* 0x01327003020075a7 */ /* 0x001064000802017f */
[----:B-1----:R-:W-:Y:S05]  /*115b0*/  @!P1 NANOSLEEP.SYNCS 0x989680 ;  /* 0x009896800000995d */ /* 0x002fea0003900000 */
[----:B------:R-:W1:Y:S02]  /*115c0*/  @!P1 SYNCS.PHASECHK.TRANS64 P1, [R2+URZ+0x13270], R3 ;  /* 0x01327003020095a7 */ /* 0x000e64000802007f */
[----:B-1----:R-:W-:Y:S05]  /*115d0*/  @!P1 BRA `(.L_x_1787) ;  /* 0xfffffffc00f09947 */ /* 0x002fea000383ffff */
[----:B------:R-:W-:Y:S05]  /*115e0*/  BRA `(.L_x_1843) ;  /* 0xffffffdc00d47947 */ /* 0x000fea000383ffff */
.L_x_1789:
[----:B0-----:R0:W1:Y:S02]  /*115f0*/  SYNCS.PHASECHK.TRANS64.TRYWAIT P1, [R2+URZ+0x13260], R5 ;  /* 0x01326005020075a7 */ /* 0x001064000802017f */
[----:B-1----:R-:W-:Y:S05]  /*11600*/  @!P1 NANOSLEEP.SYNCS 0x989680 ;  /* 0x009896800000995d */ /* 0x002fea0003900000 */
[----:B------:R-:W1:Y:S02]  /*11610*/  @!P1 SYNCS.PHASECHK.TRANS64 P1, [R2+URZ+0x13260], R5 ;  /* 0x01326005020095a7 */ /* 0x000e64000802007f */
[----:B-1----:R-:W-:Y:S05]  /*11620*/  @!P1 BRA `(.L_x_1789) ;  /* 0xfffffffc00f09947 */ /* 0x002fea000383ffff */
[----:B------:R-:W-:Y:S05]  /*11630*/  BRA `(.L_x_1844) ;  /* 0xffffffdc00dc7947 */ /* 0x000fea000383ffff */
.L_x_1802:
[----:B0-----:R0:W1:Y:S02]  /*11640*/  SYNCS.PHASECHK.TRANS64.TRYWAIT P0, [R7+URZ+0x13220], R0 ;  /* 0x01322000070075a7 */ /* 0x001064000800017f */
[----:B-1----:R-:W-:Y:S05]  /*11650*/  @!P0 NANOSLEEP.SYNCS 0x989680 ;  /* 0x009896800000895d */ /* 0x002fea0003900000 */
[----:B------:R-:W1:Y:S02]  /*11660*/  @!P0 SYNCS.PHASECHK.TRANS64 P0, [R7+URZ+0x13220], R0 ;  /* 0x01322000070085a7 */ /* 0x000e64000800007f */
[----:B-1----:R-:W-:Y:S05]  /*11670*/  @!P0 BRA `(.L_x_1802) ;  /* 0xfffffffc00f08947 */ /* 0x002fea000383ffff */
[----:B------:R-:W-:Y:S05]  /*11680*/  BRA `(.L_x_1845) ;  /* 0xffffffec00d07947 */ /* 0x000fea000383ffff */
.L_x_1803:
        /* <DEDUP_REMOVED lines=11> */
.L_x_1847:
[----:B------:R-:W-:Y:S05]  /*11740*/  BSYNC B0 ;  /* 0x0000000000007941 */ /* 0x000fea0003800000 */
.L_x_1846:
[----:B------:R-:W-:Y:S05]  /*11750*/  BRA `(.L_x_1848) ;  /* 0xffffffec00b87947 */ /* 0x000fea000383ffff */
.L_x_1806:
[----:B------:R-:W-:Y:S01]  /*11760*/  BSSY B1, `(.L_x_1849) ;  /* 0x0000006000017945 */ /* 0x000fe20003800000 */
[----:B------:R-:W-:-:S07]  /*11770*/  IMAD.MOV.U32 R15, RZ, RZ, -0x1 ;  /* 0xffffffffff0f7424 */ /* 0x000fce00078e00ff */
[----:B0-----:R-:W-:Y:S05]  /*11780*/  WARPSYNC.COLLECTIVE R15, `(.L_x_1850) ;  /* 0x000000000f0c7348 */ /* 0x001fea0003c00000 */
[----:B------:R-:W-:Y:S02]  /*11790*/  ELECT P6, UR62, PT ;  /* 0x00000000003e782f */ /* 0x000fe400038c0000 */
[----:B------:R-:W-:Y:S01]  /*117a0*/  MOV R14, UR62 ;  /* 0x0000003e000e7c02 */ /* 0x000fe20008000f00 */
[----:B0-----:R-:W-:Y:S10]  /*117b0*/  ENDCOLLECTIVE ;  /* 0x000000000000791b */ /* 0x001ff40003800000 */
.L_x_1850:
[----:B------:R-:W-:Y:S05]  /*117c0*/  BSYNC B1 ;  /* 0x0000000000017941 */ /* 0x000fea0003800000 */
.L_x_1849:
[----:B------:R-:W-:Y:S05]  /*117d0*/  BRA `(.L_x_1851) ;  /* 0xffffffec00b07947 */ /* 0x000fea000383ffff */
.L_x_1808:
[----:B0-----:R0:W1:Y:S02]  /*117e0*/  SYNCS.PHASECHK.TRANS64.TRYWAIT P1, [R5+URZ], R4 ;  /* 0x00000004050075a7 */ /* 0x001064000802017f */
[----:B-1----:R-:W-:Y:S05]  /*117f0*/  @!P1 NANOSLEEP.SYNCS 0x989680 ;  /* 0x009896800000995d */ /* 0x002fea0003900000 */
[----:B------:R-:W1:Y:S02]  /*11800*/  @!P1 SYNCS.PHASECHK.TRANS64 P1, [R5+URZ], R4 ;  /* 0x00000004050095a7 */ /* 0x000e64000802007f */
[----:B-1----:R-:W-:Y:S05]  /*11810*/  @!P1 BRA `(.L_x_1808) ;  /* 0xfffffffc00f09947 */ /* 0x002fea000383ffff */
[----:B------:R-:W-:Y:S05]  /*11820*/  BRA `(.L_x_1852) ;  /* 0xffffffec00e47947 */ /* 0x000fea000383ffff */
.L_x_1809:
[----:B-1----:R1:W2:Y:S02]  /*11830*/  SYNCS.PHASECHK.TRANS64.TRYWAIT P1, [R3+URZ], R0 ;  /* 0x00000000030075a7 */ /* 0x0022a4000802017f */
[----:B--2---:R-:W-:Y:S05]  /*11840*/  @!P1 NANOSLEEP.SYNCS 0x989680 ;  /* 0x009896800000995d */ /* 0x004fea0003900000 */
[----:B------:R-:W2:Y:S02]  /*11850*/  @!P1 SYNCS.PHASECHK.TRANS64 P1, [R3+URZ], R0 ;  /* 0x00000000030095a7 */ /* 0x000ea4000802007f */
[----:B--2---:R-:W-:Y:S05]  /*11860*/  @!P1 BRA `(.L_x_1809) ;  /* 0xfffffffc00f09947 */ /* 0x004fea000383ffff */
[----:B------:R-:W-:Y:S05]  /*11870*/  BRA `(.L_x_1853) ;  /* 0xffffffec00d87947 */ /* 0x000fea000383ffff */
.L_x_1811:
[----:B-1----:R1:W2:Y:S02]  /*11880*/  SYNCS.PHASECHK.TRANS64.TRYWAIT P1, [R3+URZ+0x13260], R4 ;  /* 0x01326004030075a7 */ /* 0x0022a4000802017f */
[----:B--2---:R-:W-:Y:S05]  /*11890*/  @!P1 NANOSLEEP.SYNCS 0x989680 ;  /* 0x009896800000995d */ /* 0x004fea0003900000 */
[----:B------:R-:W2:Y:S02]  /*118a0*/  @!P1 SYNCS.PHASECHK.TRANS64 P1, [R3+URZ+0x13260], R4 ;  /* 0x01326004030095a7 */ /* 0x000ea4000802007f */
[----:B--2---:R-:W-:Y:S05]  /*118b0*/  @!P1 BRA `(.L_x_1811) ;  /* 0xfffffffc00f09947 */ /* 0x004fea000383ffff */
[----:B------:R-:W-:Y:S05]  /*118c0*/  BRA `(.L_x_1854) ;  /* 0xffffffec00d87947 */ /* 0x000fea000383ffff */
.L_x_1813:
[----:B0-----:R0:W2:Y:S02]  /*118d0*/  SYNCS.PHASECHK.TRANS64.TRYWAIT P1, [R5+URZ+0x13260], R0 ;  /* 0x01326000050075a7 */ /* 0x0010a4000802017f */
[----:B--2---:R-:W-:Y:S05]  /*118e0*/  @!P1 NANOSLEEP.SYNCS 0x989680 ;  /* 0x009896800000995d */ /* 0x004fea0003900000 */
[----:B------:R-:W2:Y:S02]  /*118f0*/  @!P1 SYNCS.PHASECHK.TRANS64 P1, [R5+URZ+0x13260], R0 ;  /* 0x01326000050095a7 */ /* 0x000ea4000802007f */
[----:B--2---:R-:W-:Y:S05]  /*11900*/  @!P1 BRA `(.L_x_1813) ;  /* 0xfffffffc00f09947 */ /* 0x004fea000383ffff */
[----:B------:R-:W-:Y:S05]  /*11910*/  BRA `(.L_x_1855) ;  /* 0xffffffec00d87947 */ /* 0x000fea000383ffff */
.L_x_1815:
[----:B--2---:R2:W3:Y:S02]  /*11920*/  SYNCS.PHASECHK.TRANS64.TRYWAIT P0, [R3+URZ+0x13280], R4 ;  /* 0x01328004030075a7 */ /* 0x0044e4000800017f */
[----:B---3--:R-:W-:Y:S05]  /*11930*/  @!P0 NANOSLEEP.SYNCS 0x989680 ;  /* 0x009896800000895d */ /* 0x008fea0003900000 */
[----:B------:R-:W3:Y:S02]  /*11940*/  @!P0 SYNCS.PHASECHK.TRANS64 P0, [R3+URZ+0x13280], R4 ;  /* 0x01328004030085a7 */ /* 0x000ee4000800007f */
[----:B---3--:R-:W-:Y:S05]  /*11950*/  @!P0 BRA `(.L_x_1815) ;  /* 0xfffffffc00f08947 */ /* 0x008fea000383ffff */
[----:B------:R-:W-:Y:S05]  /*11960*/  BRA `(.L_x_1816) ;  /* 0xffffffec00d47947 */ /* 0x000fea000383ffff */
.L_x_1856:
        /* <DEDUP_REMOVED lines=9> */
.L_x_2204:


//--------------------- .text._ZN7cutlass13device_kernelIN5flash11enable_sm90INS1_16FlashAttnFwdSm90INS1_25CollectiveMainloopFwdSm90ILi2EN4cute5tupleIJNS5_1CILi1EEES8_S8_EEENS6_IJNS7_ILi192EEENS7_ILi160EEENS7_ILi64EEEEEELi64ENS_12float_e4m3_tEfNS_4arch4Sm90ELb1ELb0ELb0ELb1ELb0ELb1ELb0ELb1ELb1ELb1ELb0ELb0EEENS1_21CollectiveEpilogueFwdINS6_IJSA_SC_SB_EEES9_NS_10bfloat16_tESG_Li384ELb1ELb1ELb0ELb1EEENS1_36VarlenDynamicPersistentTileSchedulerILi192ELi160ELi384ELi128ELb0ELb1ELb1ELb1ELb1ELb1EEEEEEEEEvNT_6ParamsE --------------------------
	.section	.text._ZN7cutlass13device_kernelIN5flash11enable_sm90INS1_16FlashAttnFwdSm90INS1_25CollectiveMainloopFwdSm90ILi2EN4cute5tupleIJNS5_1CILi1EEES8_S8_EEENS6_IJNS7_ILi192EEENS7_ILi160EEENS7_ILi64EEEEEELi64ENS_12float_e4m3_tEfNS_4arch4Sm90ELb1ELb0ELb0ELb1ELb0ELb1ELb0ELb1ELb1ELb1ELb0ELb0EEENS1_21CollectiveEpilogueFwdINS6_IJSA_SC_SB_EEES9_NS_10bfloat16_tESG_Li384ELb1ELb1ELb0ELb1EEENS1_36VarlenDynamicPersistentTileSchedulerILi192ELi160ELi384ELi128ELb0ELb1ELb1ELb1ELb1ELb1EEEEEEEEEvNT_6ParamsE,"ax",@progbits
	.align	128
.text._ZN7cutlass13device_kernelIN5flash11enable_sm90INS1_16FlashAttnFwdSm90INS1_25CollectiveMainloopFwdSm90ILi2EN4cute5tupleIJNS5_1CILi1EEES8_S8_EEENS6_IJNS7_ILi192EEENS7_ILi160EEENS7_ILi64EEEEEELi64ENS_12float_e4m3_tEfNS_4arch4Sm90ELb1ELb0ELb0ELb1ELb0ELb1ELb0ELb1ELb1ELb1ELb0ELb0EEENS1_21CollectiveEpilogueFwdINS6_IJSA_SC_SB_EEES9_NS_10bfloat16_tESG_Li384ELb1ELb1ELb0ELb1EEENS1_36VarlenDynamicPersistentTileSchedulerILi192ELi160ELi384ELi128ELb0ELb1ELb1ELb1ELb1ELb1EEEEEEEEEvNT_6ParamsE:
        .type           _ZN7cutlass13device_kernelIN5flash11enable_sm90INS1_16FlashAttnFwdSm90INS1_25CollectiveMainloopFwdSm90ILi2EN4cute5tupleIJNS5_1CILi1EEES8_S8_EEENS6_IJNS7_ILi192EEENS7_ILi160EEENS7_ILi64EEEEEELi64ENS_12float_e4m3_tEfNS_4arch4Sm90ELb1ELb0ELb0ELb1ELb0ELb1ELb0ELb1ELb1ELb1ELb0ELb0EEENS1_21CollectiveEpilogueFwdINS6_IJSA_SC_SB_EEES9_NS_10bfloat16_tESG_Li384ELb1ELb1ELb0ELb1EEENS1_36VarlenDynamicPersistentTileSchedulerILi192ELi160ELi384ELi128ELb0ELb1ELb1ELb1ELb1ELb1EEEEEEEEEvNT_6ParamsE,@function
        .size           _ZN7cutlass13device_kernelIN5flash11enable_sm90INS1_16FlashAttnFwdSm90INS1_25CollectiveMainloopFwdSm90ILi2EN4cute5tupleIJNS5_1CILi1EEES8_S8_EEENS6_IJNS7_ILi192EEENS7_ILi160EEENS7_ILi64EEEEEELi64ENS_12float_e4m3_tEfNS_4arch4Sm90ELb1ELb0ELb0ELb1ELb0ELb1ELb0ELb1ELb1ELb1ELb0ELb0EEENS1_21CollectiveEpilogueFwdINS6_IJSA_SC_SB_EEES9_NS_10bfloat16_tESG_Li384ELb1ELb1ELb0ELb1EEENS1_36VarlenDynamicPersistentTileSchedulerILi192ELi160ELi384ELi128ELb0ELb1ELb1ELb1ELb1ELb1EEEEEEEEEvNT_6ParamsE,(.L_x_2205 - _ZN7cutlass13device_kernelIN5flash11enable_sm90INS1_16FlashAttnFwdSm90INS1_25CollectiveMainloopFwdSm90ILi2EN4cute5tupleIJNS5_1CILi1EEES8_S8_EEENS6_IJNS7_ILi192EEENS7_ILi160EEENS7_ILi64EEEEEELi64ENS_12float_e4m3_tEfNS_4arch4Sm90ELb1ELb0ELb0ELb1ELb0ELb1ELb0ELb1ELb1ELb1ELb0ELb0EEENS1_21CollectiveEpilogueFwdINS6_IJSA_SC_SB_EEES9_NS_10bfloat16_tESG_Li384ELb1ELb1ELb0ELb1EEENS1_36VarlenDynamicPersistentTileSchedulerILi192ELi160ELi384ELi128ELb0ELb1ELb1ELb1ELb1ELb1EEEEEEEEEvNT_6ParamsE)
        .other          _ZN7cutlass13device_kernelIN5flash11enable_sm90INS1_16FlashAttnFwdSm90INS1_25CollectiveMainloopFwdSm90ILi2EN4cute5tupleIJNS5_1CILi1EEES8_S8_EEENS6_IJNS7_ILi192EEENS7_ILi160EEENS7_ILi64EEEEEELi64ENS_12float_e4m3_tEfNS_4arch4Sm90ELb1ELb0ELb0ELb1ELb0ELb1ELb0ELb1ELb1ELb1ELb0ELb0EEENS1_21CollectiveEpilogueFwdINS6_IJSA_SC_SB_EEES9_NS_10bfloat16_tESG_Li384ELb1ELb1ELb0ELb1EEENS1_36VarlenDynamicPersistentTileSchedulerILi192ELi160ELi384ELi128ELb0ELb1ELb1ELb1ELb1ELb1EEEEEEEEEvNT_6ParamsE,@"STO_CUDA_ENTRY STV_DEFAULT"
_ZN7cutlass13device_kernelIN5flash11enable_sm90INS1_16FlashAttnFwdSm90INS1_25CollectiveMainloopFwdSm90ILi2EN4cute5tupleIJNS5_1CILi1EEES8_S8_EEENS6_IJNS7_ILi192EEENS7_ILi160EEENS7_ILi64EEEEEELi64ENS_12float_e4m3_tEfNS_4arch4Sm90ELb1ELb0ELb0ELb1ELb0ELb1ELb0ELb1ELb1ELb1ELb0ELb0EEENS1_21CollectiveEpilogueFwdINS6_IJSA_SC_SB_EEES9_NS_10bfloat16_tESG_Li384ELb1ELb1ELb0ELb1EEENS1_36VarlenDynamicPersistentTileSchedulerILi192ELi160ELi384ELi128ELb0ELb1ELb1ELb1ELb1ELb1EEEEEEEEEvNT_6ParamsE:
        /* <DEDUP_REMOVED lines=23> */
.L_x_1858:
[----:B------:R-:W-:Y:S05]  /*0170*/  BSYNC B0 ;  /* 0x0000000000007941 */ /* 0x000fea0003800000 */
.L_x_1857:
        /* <DEDUP_REMOVED lines=40> */
.L_x_1859:
        /* <DEDUP_REMOVED lines=22> */
.L_x_1860:
        /* <DEDUP_REMOVED lines=18> */
.L_x_1861:
        /* <DEDUP_REMOVED lines=22> */
.L_x_1862:
        /* <DEDUP_REMOVED lines=22> */
.L_x_1863:
        /* <DEDUP_REMOVED lines=9> */
.L_x_1866:
        /* <DEDUP_REMOVED lines=19> */
[----:B------:R-:W-:Y:S02]  /*0b00*/  SHF.R.S32.HI R0, RZ, 0x1f, R18 ;  /* 0x0000001fff007819 */ /* 0x000fe40000011412 */
[-C--:B------:R-:W-:Y:S02]  /*0b10*/  LEA.HI R3, R18, R18.reuse, RZ, 0x1 ;  /* 0x0000001212037211 */ /* 0x080fe400078f08ff */
[CC--:B--2---:R-:W-:Y:S02]  /*0b20*/  LEA.HI R2, R0.reuse, R18.reuse, RZ, 0x7 ;  /* 0x0000001200027211 */ /* 0x0c4fe400078f38ff */
[CC--:B------:R-:W-:Y:S02]  /*0b30*/  LEA.HI R4, R0.reuse, R18.reuse, RZ, 0x5 ;  /* 0x0000001200047211 */ /* 0x0c0fe400078f28ff */
[----:B------:R-:W-:Y:S02]  /*0b40*/  LEA.HI R6, R0, R18, RZ, 0x4 ;  /* 0x0000001200067211 */ /* 0x000fe400078f20ff */
[----:B------:R-:W-:-:S02]  /*0b50*/  SHF.R.S32.HI R156, RZ, 0x1, R3 ;  /* 0x00000001ff9c7819 */ /* 0x000fc40000011403 */
[----:B------:R-:W-:Y:S01]  /*0b60*/  LOP3.LUT R10, R2, 0xffffff80, RZ, 0xc0, !PT ;  /* 0xffffff80020a7812 */ /* 0x000fe200078ec0ff */
[----:B------:R-:W-:Y:S01]  /*0b70*/  IMAD.SHL.U32 R5, R4, 0x20, RZ ;  /* 0x0000002004057824 */ /* 0x000fe200078e00ff */
[----:B------:R-:W-:Y:S02]  /*0b80*/  LOP3.LUT R8, R6, 0x3fffff0, RZ, 0xc0, !PT ;  /* 0x03fffff006087812 */ /* 0x000fe400078ec0ff */
[----:B------:R-:W-:Y:S01]  /*0b90*/  LEA.HI R4, R3, R156, RZ, 0x1 ;  /* 0x0000009c03047211 */ /* 0x000fe200078f08ff */
[C---:B------:R-:W-:Y:S01]  /*0ba0*/  IMAD.IADD R20, R18.reuse, 0x1, -R10 ;  /* 0x0000000112147824 */ /* 0x040fe200078e0a0a */
[----:B------:R-:W-:Y:S02]  /*0bb0*/  SHF.R.S32.HI R7, RZ, 0x4, R6 ;  /* 0x00000004ff077819 */ /* 0x000fe40000011406 */
[----:B------:R-:W-:Y:S01]  /*0bc0*/  LOP3.LUT R9, R5, 0xfffffc00, RZ, 0xc0, !PT ;  /* 0xfffffc0005097812 */ /* 0x000fe200078ec0ff */
[----:B------:R-:W-:Y:S01]  /*0bd0*/  IMAD.IADD R8, R18, 0x1, -R8 ;  /* 0x0000000112087824 */ /* 0x000fe200078e0a08 */
[----:B------:R-:W-:-:S02]  /*0be0*/  LOP3.LUT R5, R4, 0x3fffffe, RZ, 0xc0, !PT ;  /* 0x03fffffe04057812 */ /* 0x000fc400078ec0ff */
[----:B------:R-:W-:Y:S02]  /*0bf0*/  LEA.HI R6, R6, R7, RZ, 0x1 ;  /* 0x0000000706067211 */ /* 0x000fe400078f08ff */
[----:B------:R-:W-:Y:S01]  /*0c00*/  SHF.R.S32.HI R10, RZ, 0x1f, R20 ;  /* 0x0000001fff0a7819 */ /* 0x000fe20000011414 */
[----:B------:R-:W-:Y:S01]  /*0c10*/  IMAD.IADD R5, R156, 0x1, -R5 ;  /* 0x000000019c057824 */ /* 0x000fe200078e0a05 */
[----:B------:R-:W-:Y:S01]  /*0c20*/  LOP3.LUT R6, R6, 0x1ffffffe, RZ, 0xc0, !PT ;  /* 0x1ffffffe06067812 */ /* 0x000fe200078ec0ff */
[----:B------:R-:W-:Y:S01]  /*0c30*/  IMAD R9, R8, 0x40, R9 ;  /* 0x0000004008097824 */ /* 0x000fe200078e0209 */
[----:B------:R-:W-:Y:S01]  /*0c40*/  LEA.HI R8, R10, R20, RZ, 0x2 ;  /* 0x000000140a087211 */ /* 0x000fe200078f10ff */
[C---:B------:R-:W-:Y:S01]  /*0c50*/  IMAD R19, R7.reuse, 0x8, R5 ;  /* 0x0000000807137824 */ /* 0x040fe200078e0205 */
[----:B------:R-:W-:Y:S01]  /*0c60*/  LEA.HI R4, R0, R18, RZ, 0x2 ;  /* 0x0000001200047211 */ /* 0x000fe200078f10ff */
[----:B------:R-:W-:Y:S01]  /*0c70*/  IMAD.IADD R6, R7, 0x1, -R6 ;  /* 0x0000000107067824 */ /* 0x000fe200078e0a06 */
[----:B------:R-:W-:-:S02]  /*0c80*/  SHF.R.S32.HI R7, RZ, 0x2, R8 ;  /* 0x00000002ff077819 */ /* 0x000fc40000011408 */
[----:B------:R-:W-:Y:S02]  /*0c90*/  SHF.R.S32.HI R12, RZ, 0x1f, R8 ;  /* 0x0000001fff0c7819 */ /* 0x000fe40000011408 */
[----:B------:R-:W-:Y:S02]  /*0ca0*/  SHF.R.S32.HI R21, RZ, 0x7, R2 ;  /* 0x00000007ff157819 */ /* 0x000fe40000011402 */
[--C-:B------:R-:W-:Y:S02]  /*0cb0*/  SHF.R.S32.HI R2, RZ, 0x2, R4.reuse ;  /* 0x00000002ff027819 */ /* 0x100fe40000011404 */
[----:B------:R-:W-:Y:S02]  /*0cc0*/  SHF.R.S32.HI R5, RZ, 0x1f, R4 ;  /* 0x0000001fff057819 */ /* 0x000fe40000011404 */
[----:B------:R-:W-:Y:S02]  /*0cd0*/  LEA.HI R12, R12, R7, RZ, 0x3 ;  /* 0x000000070c0c7211 */ /* 0x000fe400078f18ff */
[----:B------:R-:W-:Y:S01]  /*0ce0*/  LOP3.LUT R11, R4, 0xfffffffc, RZ, 0xc0, !PT ;  /* 0xfffffffc040b7812 */ /* 0x000fe200078ec0ff */
[----:B------:R-:W-:Y:S01]  /*0cf0*/  IMAD.HI R4, R21, 0x55555556, RZ ;  /* 0x5555555615047827 */ /* 0x000fe200078e02ff */
[----:B------:R-:W-:-:S02]  /*0d00*/  LEA.HI R5, R5, R2, RZ, 0x2 ;  /* 0x0000000205057211 */ /* 0x000fc400078f10ff */
[----:B------:R-:W-:Y:S02]  /*0d10*/  LOP3.LUT R12, R12, 0xfffffff8, RZ, 0xc0, !PT ;  /* 0xfffffff80c0c7812 */ /* 0x000fe400078ec0ff */
[----:B------:R-:W-:Y:S02]  /*0d20*/  LEA.HI R10, R10, R20, RZ, 0x5 ;  /* 0x000000140a0a7211 */ /* 0x000fe400078f28ff */
[----:B------:R-:W-:Y:S01]  /*0d30*/  LOP3.LUT R5, R5, 0xfffffffc, RZ, 0xc0, !PT ;  /* 0xfffffffc05057812 */ /* 0x000fe200078ec0ff */
[----:B------:R-:W-:Y:S01]  /*0d40*/  IMAD.IADD R7, R7, 0x1, -R12 ;  /* 0x0000000107077824 */ /* 0x000fe200078e0a0c */
[----:B------:R-:W-:Y:S02]  /*0d50*/  LEA.HI R4, R4, R4, RZ, 0x1 ;  /* 0x0000000404047211 */ /* 0x000fe400078f08ff */
[----:B------:R-:W-:Y:S01]  /*0d60*/  SHF.R.S32.HI R10, RZ, 0x5, R10 ;  /* 0x00000005ff0a7819 */ /* 0x000fe2000001140a */
[----:B------:R-:W-:Y:S02]  /*0d70*/  IMAD.IADD R5, R2, 0x1, -R5 ;  /* 0x0000000102057824 */ /* 0x000fe400078e0a05 */
[----:B------:R-:W-:-:S02]  /*0d80*/  IMAD R2, R6, 0x8, R9 ;  /* 0x0000000806027824 */ /* 0x000fc400078e0209 */
[----:B------:R-:W-:Y:S02]  /*0d90*/  IMAD R4, R4, -0x3, R21 ;  /* 0xfffffffd04047824 */ /* 0x000fe400078e0215 */
[----:B------:R-:W-:Y:S01]  /*0da0*/  IMAD R7, R10, 0x10, R7 ;  /* 0x000000100a077824 */ /* 0x000fe200078e0207 */
[----:B------:R3:W-:Y:S03]  /*0db0*/  STL [R1+0x84], R2 ;  /* 0x0000840201007387 */ /* 0x0007e60000100800 */
[----:B------:R-:W-:Y:S01]  /*0dc0*/  IMAD R4, R4, 0x40, R7 ;  /* 0x0000004004047824 */ /* 0x000fe200078e0207 */
[----:B------:R-:W-:Y:S01]  /*0dd0*/  STL [R1+0x74], R5 ;  /* 0x0000740501007387 */ /* 0x000fe20000100800 */
[----:B------:R-:W-:-:S03]  /*0de0*/  LEA.HI R0, R0, R18, RZ, 0x3 ;  /* 0x0000001200007211 */ /* 0x000fc600078f18ff */
[----:B------:R-:W-:Y:S04]  /*0df0*/  STL [R1+0x54], R13 ;  /* 0x0000540d01007387 */ /* 0x000fe80000100800 */
[----:B------:R-:W-:Y:S04]  /*0e00*/  STL [R1+0x58], R14 ;  /* 0x0000580e01007387 */ /* 0x000fe80000100800 */
[----:B------:R-:W-:Y:S04]  /*0e10*/  STL [R1+0x5c], R15 ;  /* 0x00005c0f01007387 */ /* 0x000fe80000100800 */
[----:B------:R-:W-:Y:S04]  /*0e20*/  STL [R1+0x80], R4 ;  /* 0x0000800401007387 */ /* 0x000fe80000100800 */
[----:B------:R-:W-:Y:S01]  /*0e30*/  STL [R1+0x68], RZ ;  /* 0x000068ff01007387 */ /* 0x000fe20000100800 */
[----:B------:R-:W-:-:S02]  /*0e40*/  LOP3.LUT R3, R3, 0xfffffffe, RZ, 0xc0, !PT ;  /* 0xfffffffe03037812 */ /* 0x000fc400078ec0ff */
[----:B------:R-:W-:-:S03]  /*0e50*/  SHF.R.S32.HI R6, RZ, 0x3, R0 ;  /* 0x00000003ff067819 */ /* 0x000fc60000011400 */
[C---:B------:R-:W-:Y:S02]  /*0e60*/  IMAD.IADD R3, R18.reuse, 0x1, -R3 ;  /* 0x0000000112037824 */ /* 0x040fe400078e0a03 */
[----:B------:R-:W-:Y:S02]  /*0e70*/  IMAD.IADD R11, R18, 0x1, -R11 ;  /* 0x00000001120b7824 */ /* 0x000fe400078e0a0b */
[----:B------:R-:W-:-:S03]  /*0e80*/  IMAD.SHL.U32 R6, R3, 0x8, RZ ;  /* 0x0000000803067824 */ /* 0x000fc600078e00ff */
[----:B------:R-:W-:Y:S02]  /*0e90*/  LEA.HI R12, R11, R11, RZ, 0x1 ;  /* 0x0000000b0b0c7211 */ /* 0x000fe400078f08ff */
[----:B------:R-:W-:Y:S02]  /*0ea0*/  LOP3.LUT R8, R8, 0x7ffffffc, RZ, 0xc0, !PT ;  /* 0x7ffffffc08087812 */ /* 0x000fe400078ec0ff */
[----:B------:R-:W-:-:S03]  /*0eb0*/  LOP3.LUT R12, R12, 0x1ffffffe, RZ, 0xc0, !PT ;  /* 0x1ffffffe0c0c7812 */ /* 0x000fc600078ec0ff */
[----:B------:R-:W-:Y:S02]  /*0ec0*/  IMAD.IADD R7, R20, 0x1, -R8 ;  /* 0x0000000114077824 */ /* 0x000fe400078e0a08 */
[----:B------:R-:W-:Y:S01]  /*0ed0*/  IMAD.IADD R12, R11, 0x1, -R12 ;  /* 0x000000010b0c7824 */ /* 0x000fe200078e0a0c */
[----:B------:R-:W-:Y:S02]  /*0ee0*/  CS2R R22, SRZ ;  /* 0x0000000000167805 */ /* 0x000fe4000001ff00 */
[----:B---3--:R-:W-:-:S05]  /*0ef0*/  LOP3.LUT R2, R17, 0x1, RZ, 0xfc, !PT ;  /* 0x0000000111027812 */ /* 0x008fca00078efcff */
[----:B------:R0:W-:Y:S02]  /*0f00*/  STL [R1+0x4], R2 ;  /* 0x0000040201007387 */ /* 0x0001e40000100800 */
[----:B0-----:R-:W-:Y:S01]  /*0f10*/  LOP3.LUT R2, R0, 0xfffffff8, RZ, 0xc0, !PT ;  /* 0xfffffff800027812 */ /* 0x001fe200078ec0ff */
[----:B------:R-:W-:-:S04]  /*0f20*/  IMAD.SHL.U32 R0, R5, 0x80, RZ ;  /* 0x0000008005007824 */ /* 0x000fc800078e00ff */
[----:B------:R-:W-:-:S04]  /*0f30*/  IMAD.IADD R2, R18, 0x1, -R2 ;  /* 0x0000000112027824 */ /* 0x000fc800078e0a02 */
[----:B------:R-:W-:Y:S01]  /*0f40*/  IMAD.SHL.U32 R5, R2, 0x8, RZ ;  /* 0x0000000802057824 */ /* 0x000fe200078e00ff */
[----:B------:R-:W-:Y:S01]  /*0f50*/  LOP3.LUT R2, R0, 0x180, RZ, 0xc0, !PT ;  /* 0x0000018000027812 */ /* 0x000fe200078ec0ff */
[----:B------:R-:W-:Y:S01]  /*0f60*/  IMAD.SHL.U32 R18, R3, 0x10, RZ ;  /* 0x0000001003127824 */ /* 0x000fe200078e00ff */
[----:B------:R-:W-:Y:S02]  /*0f70*/  STL [R1+0x8], RZ ;  /* 0x000008ff01007387 */ /* 0x000fe40000100800 */
[----:B------:R-:W-:Y:S02]  /*0f80*/  SHF.R.S32.HI R3, RZ, 0x1f, R5 ;  /* 0x0000001fff037819 */ /* 0x000fe40000011405 */
[----:B------:R0:W-:Y:S01]  /*0f90*/  STL [R1+0x10], R6 ;  /* 0x0000100601007387 */ /* 0x0001e20000100800 */
[----:B------:R-:W-:-:S03]  /*0fa0*/  SHF.R.S32.HI R0, RZ, 0x1f, R156 ;  /* 0x0000001fff007819 */ /* 0x000fc6000001149c */
[----:B------:R1:W-:Y:S01]  /*0fb0*/  STL [R1+0x70], R5 ;  /* 0x0000700501007387 */ /* 0x0003e20000100800 */
[----:B------:R-:W-:-:S03]  /*0fc0*/  LOP3.LUT R0, R2, 0x10, R18, 0xf8, !PT ;  /* 0x0000001002007812 */ /* 0x000fc600078ef812 */
[----:B------:R-:W-:Y:S01]  /*0fd0*/  STL [R1+0x34], R2 ;  /* 0x0000340201007387 */ /* 0x000fe20000100800 */
[----:B0-----:R-:W-:-:S03]  /*0fe0*/  VIADD R6, R6, 0x10 ;  /* 0x0000001006067836 */ /* 0x001fc60000000000 */
[----:B------:R0:W-:Y:S01]  /*0ff0*/  STL [R1+0x88], R3 ;  /* 0x0000880301007387 */ /* 0x0001e20000100800 */
[----:B-1----:R-:W-:-:S03]  /*1000*/  IMAD.SHL.U32 R5, R19, 0x40, RZ ;  /* 0x0000004013057824 */ /* 0x002fc600078e00ff */
[----:B------:R-:W-:Y:S01]  /*1010*/  STL [R1+0xc], R6 ;  /* 0x00000c0601007387 */ /* 0x000fe20000100800 */
[----:B0-----:R-:W-:Y:S02]  /*1020*/  SHF.R.U32.HI R3, RZ, 0x3, R2 ;  /* 0x00000003ff037819 */ /* 0x001fe40000011602 */
[----:B------:R-:W-:Y:S02]  /*1030*/  LOP3.LUT R2, R2, 0x30, R18, 0xf8, !PT ;  /* 0x0000003002027812 */ /* 0x000fe400078ef812 */
[-C--:B------:R-:W-:Y:S01]  /*1040*/  LOP3.LUT R0, R0, R3.reuse, RZ, 0x3c, !PT ;  /* 0x0000000300007212 */ /* 0x080fe200078e3cff */
[----:B------:R0:W-:Y:S04]  /*1050*/  STL [R1+0x38], R3 ;  /* 0x0000380301007387 */ /* 0x0001e80000100800 */
[----:B------:R-:W-:Y:S01]  /*1060*/  STL [R1+0x3c], R5 ;  /* 0x00003c0501007387 */ /* 0x000fe20000100800 */
[----:B0-----:R-:W-:-:S02]  /*1070*/  LOP3.LUT R3, R2, R3, RZ, 0x3c, !PT ;  /* 0x0000000302037212 */ /* 0x001fc400078e3cff */
[----:B------:R-:W-:Y:S01]  /*1080*/  SHF.R.S32.HI R2, RZ, 0x1f, R6 ;  /* 0x0000001fff027819 */ /* 0x000fe20000011406 */
[----:B------:R-:W-:Y:S02]  /*1090*/  IMAD.IADD R6, R5, 0x1, R0 ;  /* 0x0000000105067824 */ /* 0x000fe400078e0200 */
[----:B------:R-:W-:Y:S02]  /*10a0*/  IMAD R0, R12, 0x8, R4 ;  /* 0x000000080c007824 */ /* 0x000fe400078e0204 */
[----:B------:R0:W-:Y:S04]  /*10b0*/  STL [R1+0x78], R2 ;  /* 0x0000780201007387 */ /* 0x0001e80000100800 */
[----:B------:R1:W-:Y:S01]  /*10c0*/  STL [R1+0x40], R7 ;  /* 0x0000400701007387 */ /* 0x0003e20000100800 */
[----:B0-----:R-:W-:-:S03]  /*10d0*/  IADD3 R2, R16, R5, R3 ;  /* 0x0000000510027210 */ /* 0x001fc60007ffe003 */
[----:B------:R1:W-:Y:S04]  /*10e0*/  STL [R1+0x18], R6 ;  /* 0x0000180601007387 */ /* 0x0003e80000100800 */
[----:B------:R1:W-:Y:S04]  /*10f0*/  STL [R1+0x44], R0 ;  /* 0x0000440001007387 */ /* 0x0003e80000100800 */
[----:B------:R1:W-:Y:S01]  /*1100*/  STL [R1+0x7c], R2 ;  /* 0x00007c0201007387 */ /* 0x0003e20000100800 */
[----:B------:R-:W-:-:S07]  /*1110*/  IMAD.MOV.U32 R17, RZ, RZ, RZ ;  /* 0x000000ffff117224 */ /* 0x000fce00078e00ff */
.L_x_1978:
[----:B-12---:R-:W2:Y:S01]  /*1120*/  LDL.LU R0, [R1+0x5c] ;  /* 0x00005c0001007983 */ /* 0x006ea20000300800 */
[----:B0-----:R-:W2:Y:S01]  /*1130*/  LDC.64 R2, c[0x0][0xc88] ;  /* 0x00032200ff027b82 */ /* 0x001ea20000000a00 */
[----:B------:R-:W-:Y:S01]  /*1140*/  ULDC.64 UR4, c[0x0][0xa28] ;  /* 0x00028a0000047ab9 */ /* 0x000fe20000000a00 */
[----:B------:R-:W-:Y:S01]  /*1150*/  ULDC.64 UR8, c[0x0][0xa18] ;  /* 0x0002860000087ab9 */ /* 0x000fe20000000a00 */
[----:B------:R-:W-:Y:S01]  /*1160*/  ISETP.NE.U32.AND P2, PT, RZ, UR4, PT ;  /* 0x00000004ff007c0c */ /* 0x000fe2000bf45070 */
[----:B------:R-:W3:Y:S01]  /*1170*/  LDL R27, [R1+0x58] ;  /* 0x00005800011b7983 */ /* 0x000ee20000100800 */
[----:B------:R-:W-:Y:S01]  /*1180*/  ULDC.64 UR6, c[0x0][0xa08] ;  /* 0x0002820000067ab9 */ /* 0x000fe20000000a00 */
[----:B--2---:R-:W-:-:S05]  /*1190*/  IMAD.WIDE R2, R0, 0x4, R2 ;  /* 0x0000000400027825 */ /* 0x004fca00078e0202 */
[----:B------:R-:W2:Y:S01]  /*11a0*/  LDG.E R8, desc[UR40][R2.64] ;  /* 0x0000002802087981 */ /* 0x000ea2000c1e1900 */
[----:B------:R-:W-:Y:S01]  /*11b0*/  ISETP.NE.AND.EX P2, PT, RZ, UR5, PT, P2 ;  /* 0x00000005ff007c0c */ /* 0x000fe2000bf45320 */
[----:B------:R-:W-:Y:S01]  /*11c0*/  IMAD.MOV.U32 R26, RZ, RZ, RZ ;  /* 0x000000ffff1a7224 */ /* 0x000fe200078e00ff */
[----:B------:R-:W-:Y:S02]  /*11d0*/  ISETP.NE.U32.AND P1, PT, RZ, UR8, PT ;  /* 0x00000008ff007c0c */ /* 0x000fe4000bf25070 */
[----:B------:R-:W-:Y:S02]  /*11e0*/  ISETP.NE.U32.AND P0, PT, RZ, UR6, PT ;  /* 0x00000006ff007c0c */ /* 0x000fe4000bf05070 */
[----:B------:R-:W-:Y:S02]  /*11f0*/  ISETP.NE.AND.EX P1, PT, RZ, UR9, PT, P1 ;  /* 0x00000009ff007c0c */ /* 0x000fe4000bf25310 */
[----:B------:R-:W-:Y:S02]  /*1200*/  ISETP.NE.AND.EX P0, PT, RZ, UR7, PT, P0 ;  /* 0x00000007ff007c0c */ /* 0x000fe4000bf05300 */
[----:B--2---:R-:W-:Y:S01]  /*1210*/  SHF.R.S32.HI R0, RZ, 0x1f, R8 ;  /* 0x0000001fff007819 */ /* 0x004fe20000011408 */
[----:B------:R-:W-:Y:S02]  /*1220*/  STL [R1+0x48], R8 ;  /* 0x0000480801007387 */ /* 0x000fe40000100800 */
[C---:B------:R-:W-:Y:S01]  /*1230*/  @P2 LEA R2, P3, R8.reuse, UR4, 0x2 ;  /* 0x0000000408022c11 */ /* 0x040fe2000f8610ff */
[C---:B------:R-:W-:Y:S01]  /*1240*/  IMAD.SHL.U32 R33, R8.reuse, 0x4, RZ ;  /* 0x0000000408217824 */ /* 0x040fe200078e00ff */
[C-C-:B------:R-:W-:Y:S01]  /*1250*/  SHF.L.U64.HI R32, R8.reuse, 0x2, R0.reuse ;  /* 0x0000000208207819 */ /* 0x140fe20000010200 */
[----:B------:R0:W-:Y:S01]  /*1260*/  STL [R1+0x6c], R0 ;  /* 0x00006c0001007387 */ /* 0x0001e20000100800 */
[----:B------:R-:W-:Y:S01]  /*1270*/  @P2 LEA.HI.X R3, R8, UR5, R0, 0x2, P3 ;  /* 0x0000000508032c11 */ /* 0x000fe200098f1400 */
[----:B------:R-:W-:Y:S01]  /*1280*/  ULDC UR4, c[0x0][0x288] ;  /* 0x0000a20000047ab9 */ /* 0x000fe20000000800 */
[----:B-----5:R-:W-:Y:S01]  /*1290*/  IADD3 R6, P4, R33, UR6, RZ ;  /* 0x0000000621067c10 */ /* 0x020fe2000ff9e0ff */
[----:B------:R1:W-:Y:S01]  /*12a0*/  STL [R1+0x60], R33 ;  /* 0x0000602101007387 */ /* 0x0003e20000100800 */
[----:B0-----:R-:W-:-:S02]  /*12b0*/  IMAD.MOV.U32 R0, RZ, RZ, RZ ;  /* 0x000000ffff007224 */ /* 0x001fc400078e00ff */
[----:B------:R-:W-:Y:S01]  /*12c0*/  IADD3.X R7, R32, UR7, RZ, P4, !PT ;  /* 0x0000000720077c10 */ /* 0x000fe2000a7fe4ff */
[----:B------:R-:W-:Y:S01]  /*12d0*/  IMAD.U32 R9, RZ, RZ, UR4 ;  /* 0x00000004ff097e24 */ /* 0x000fe2000f8e00ff */
[----:B------:R1:W-:Y:S01]  /*12e0*/  STL [R1+0x64], R32 ;  /* 0x0000642001007387 */ /* 0x0003e20000100800 */
[----:B------:R-:W-:-:S03]  /*12f0*/  ULDC.64 UR4, c[0x0][0x418] ;  /* 0x0001060000047ab9 */ /* 0x000fc60000000a00 */
[----:B------:R1:W5:Y:S01]  /*1300*/  @P2 LDG.E R0, desc[UR40][R2.64] ;  /* 0x0000002802002981 */ /* 0x000362000c1e1900 */
[----:B------:R-:W-:-:S03]  /*1310*/  @P1 IADD3 R4, P2, R33, UR8, RZ ;  /* 0x0000000821041c10 */ /* 0x000fc6000ff5e0ff */
[----:B------:R1:W5:Y:S01]  /*1320*/  @P0 LDG.E R26, desc[UR40][R6.64] ;  /* 0x00000028061a0981 */ /* 0x000362000c1e1900 */
[----:B------:R-:W-:Y:S01]  /*1330*/  @P1 IADD3.X R5, R32, UR9, RZ, P2, !PT ;  /* 0x0000000920051c10 */ /* 0x000fe200097fe4ff */
[----:B------:R-:W-:Y:S01]  /*1340*/  UISETP.NE.U32.AND UP0, UPT, UR4, URZ, UPT ;  /* 0x0000003f0400728c */ /* 0x000fe2000bf05070 */
[----:B------:R-:W-:Y:S02]  /*1350*/  ULDC.64 UR8, c[0x0][0xa20] ;  /* 0x0002880000087ab9 */ /* 0x000fe40000000a00 */
[----:B------:R-:W-:Y:S01]  /*1360*/  ULDC UR4, c[0x0][0x424] ;  /* 0x0001090000047ab9 */ /* 0x000fe20000000800 */
[----:B------:R-:W2:Y:S01]  /*1370*/  @P1 LDG.E R9, desc[UR40][R4.64] ;  /* 0x0000002804091981 */ /* 0x000ea2000c1e1900 */
[----:B------:R-:W-:Y:S01]  /*1380*/  UISETP.NE.AND.EX UP0, UPT, UR5, URZ, UPT, UP0 ;  /* 0x0000003f0500728c */ /* 0x000fe2000bf05300 */
[----:B------:R-:W-:Y:S01]  /*1390*/  ISETP.NE.U32.AND P2, PT, RZ, UR8, PT ;  /* 0x00000008ff007c0c */ /* 0x000fe2000bf45070 */
[----:B------:R-:W-:Y:S01]  /*13a0*/  IMAD.MOV.U32 R24, RZ, RZ, R8 ;  /* 0x000000ffff187224 */ /* 0x000fe200078e0008 */
[----:B------:R-:W-:Y:S01]  /*13b0*/  ULDC UR5, c[0x0][0x2f0] ;  /* 0x0000bc0000057ab9 */ /* 0x000fe20000000800 */
[----:B------:R-:W-:Y:S01]  /*13c0*/  USEL UR4, UR4, 0x1, UP0 ;  /* 0x0000000104047887 */ /* 0x000fe20008000000 */
[----:B------:R-:W-:-:S03]  /*13d0*/  ISETP.NE.AND.EX P2, PT, RZ, UR9, PT, P2 ;  /* 0x00000009ff007c0c */ /* 0x000fc6000bf45320 */
[----:B------:R-:W-:-:S03]  /*13e0*/  UIMAD UR4, UR4, UR5, URZ ;  /* 0x00000005040472a4 */ /* 0x000fc6000f8e023f */
[----:B------:R-:W-:Y:S01]  /*13f0*/  ULDC UR5, c[0x0][0x348] ;  /* 0x0000d20000057ab9 */ /* 0x000fe20000000800 */
[----:B--2---:R1:W-:Y:S01]  /*1400*/  STL [R1+0x2c], R9 ;  /* 0x00002c0901007387 */ /* 0x0043e20000100800 */
[----:B------:R-:W-:-:S03]  /*1410*/  IMAD.MOV.U32 R10, RZ, RZ, R9 ;  /* 0x000000ffff0a7224 */ /* 0x000fc600078e0009 */
[----:B---3--:R1:W-:Y:S01]  /*1420*/  STL [R1+0x4c], R27 ;  /* 0x00004c1b01007387 */ /* 0x0083e20000100800 */
[----:B------:R-:W-:Y:S05]  /*1430*/  @P1 BRA `(.L_x_1868) ;  /* 0x0000000000281947 */ /* 0x000fea0003800000 */
        /* <DEDUP_REMOVED lines=10> */
.L_x_1868:
[----:B------:R-:W-:Y:S02]  /*14e0*/  IMAD.U32 R31, RZ, RZ, UR5 ;  /* 0x00000005ff1f7e24 */ /* 0x000fe4000f8e00ff */
[----:B------:R-:W-:Y:S01]  /*14f0*/  IMAD.U32 R25, RZ, RZ, UR4 ;  /* 0x00000004ff197e24 */ /* 0x000fe2000f8e00ff */
[----:B------:R-:W-:Y:S06]  /*1500*/  @!P2 BRA `(.L_x_1869) ;  /* 0x000000000010a947 */ /* 0x000fec0003800000 */
[----:B-1----:R-:W-:-:S04]  /*1510*/  IADD3 R2, P0, R33, UR8, RZ ;  /* 0x0000000821027c10 */ /* 0x002fc8000ff1e0ff */
[----:B------:R-:W-:-:S05]  /*1520*/  IADD3.X R3, R32, UR9, RZ, P0, !PT ;  /* 0x0000000920037c10 */ /* 0x000fca00087fe4ff */
[----:B------:R2:W5:Y:S01]  /*1530*/  LDG.E R25, desc[UR40][R2.64] ;  /* 0x0000002802197981 */ /* 0x000562000c1e1900 */
[----:B------:R-:W-:Y:S05]  /*1540*/  BRA `(.L_x_1870) ;  /* 0x0000000000107947 */ /* 0x000fea0003800000 */
.L_x_1869:
[----:B------:R-:W-:Y:S05]  /*1550*/  @!P0 BRA `(.L_x_1870) ;  /* 0x00000000000c8947 */ /* 0x000fea0003800000 */
[----:B-1----:R-:W2:Y:S04]  /*1560*/  LDG.E R2, desc[UR40][R6.64] ;  /* 0x0000002806027981 */ /* 0x002ea8000c1e1900 */
[----:B------:R-:W2:Y:S02]  /*1570*/  LDG.E R25, desc[UR40][R6.64+0x4] ;  /* 0x0000042806197981 */ /* 0x000ea4000c1e1900 */
[----:B--2---:R-:W-:-:S07]  /*1580*/  IMAD.IADD R25, R25, 0x1, -R2 ;  /* 0x0000000119197824 */ /* 0x004fce00078e0a02 */
.L_x_1870:
[----:B------:R-:W-:Y:S01]  /*1590*/  ULDC.64 UR4, c[0x0][0xa10] ;  /* 0x0002840000047ab9 */ /* 0x000fe20000000a00 */
[----:B------:R-:W3:Y:S01]  /*15a0*/  LDL R11, [R1+0x54] ;  /* 0x00005400010b7983 */ /* 0x000ee20000100800 */
[----:B------:R-:W-:Y:S01]  /*15b0*/  ISETP.NE.U32.AND P0, PT, RZ, UR4, PT ;  /* 0x00000004ff007c0c */ /* 0x000fe2000bf05070 */
[----:B------:R-:W4:Y:S03]  /*15c0*/  LDC R8, c[0x0][0x448] ;  /* 0x00011200ff087b82 */ /* 0x000f260000000800 */
[----:B------:R-:W-:Y:S01]  /*15d0*/  ISETP.NE.AND.EX P0, PT, RZ, UR5, PT, P0 ;  /* 0x00000005ff007c0c */ /* 0x000fe2000bf05300 */
[----:B------:R-:W-:-:S12]  /*15e0*/  ULDC.64 UR4, c[0x0][0xa30] ;  /* 0x00028c0000047ab9 */ /* 0x000fd80000000a00 */
[----:B-12---:R-:W1:Y:S02]  /*15f0*/  @P0 LDC.64 R2, c[0x0][0xa10] ;  /* 0x00028400ff020b82 */ /* 0x006e640000000a00 */
[----:B-1----:R-:W-:-:S05]  /*1600*/  @P0 IMAD.WIDE R2, R24, 0x4, R2 ;  /* 0x0000000418020825 */ /* 0x002fca00078e0202 */
[----:B------:R-:W2:Y:S04]  /*1610*/  @P0 LDG.E R6, desc[UR40][R2.64] ;  /* 0x0000002802060981 */ /* 0x000ea8000c1e1900 */
[----:B------:R1:W2:Y:S01]  /*1620*/  @P0 LDG.E R7, desc[UR40][R2.64+0x4] ;  /* 0x0000042802070981 */ /* 0x0002a2000c1e1900 */
[----:B------:R-:W-:Y:S01]  /*1630*/  ISETP.NE.U32.AND P1, PT, RZ, UR4, PT ;  /* 0x00000004ff007c0c */ /* 0x000fe2000bf25070 */
[----:B-----5:R-:W-:-:S03]  /*1640*/  IMAD.MOV.U32 R28, RZ, RZ, R25 ;  /* 0x000000ffff1c7224 */ /* 0x020fc600078e0019 */
[----:B------:R-:W-:-:S13]  /*1650*/  ISETP.NE.AND.EX P1, PT, RZ, UR5, PT, P1 ;  /* 0x00000005ff007c0c */ /* 0x000fda000bf25310 */
[----:B------:R-:W-:-:S04]  /*1660*/  @P1 IADD3 R4, P2, R33, UR4, RZ ;  /* 0x0000000421041c10 */ /* 0x000fc8000ff5e0ff */
[----:B------:R-:W-:-:S05]  /*1670*/  @P1 IADD3.X R5, R32, UR5, RZ, P2, !PT ;  /* 0x0000000520051c10 */ /* 0x000fca00097fe4ff */
[----:B------:R0:W5:Y:S01]  /*1680*/  @P1 LDG.E R28, desc[UR40][R4.64] ;  /* 0x00000028041c1981 */ /* 0x000162000c1e1900 */
[----:B----4-:R-:W-:-:S13]  /*1690*/  ISETP.NE.AND P1, PT, R8, 0x1, PT ;  /* 0x000000010800780c */ /* 0x010fda0003f25270 */
[----:B------:R-:W4:Y:S08]  /*16a0*/  @P1 LDC R9, c[0x0][0x44c] ;  /* 0x00011300ff091b82 */ /* 0x000f300000000800 */
[----:B-1----:R-:W1:Y:S01]  /*16b0*/  @P1 LDC R3, c[0x0][0x450] ;  /* 0x00011400ff031b82 */ /* 0x002e620000000800 */
[----:B---3--:R-:W-:-:S04]  /*16c0*/  IMAD R11, R11, 0xc0, RZ ;  /* 0x000000c00b0b7824 */ /* 0x008fc800078e02ff */
[----:B------:R-:W-:Y:S01]  /*16d0*/  VIADD R2, R11, 0xbf ;  /* 0x000000bf0b027836 */ /* 0x000fe20000000000 */
[----:B------:R3:W-:Y:S01]  /*16e0*/  STL [R1+0x28], R11 ;  /* 0x0000280b01007387 */ /* 0x0007e20000100800 */
[----:B--2---:R-:W-:Y:S02]  /*16f0*/  @P0 IMAD.IADD R31, R7, 0x1, -R6 ;  /* 0x00000001071f0824 */ /* 0x004fe400078e0a06 */
[----:B------:R-:W-:Y:S02]  /*1700*/  IMAD.IADD R6, R25, 0x1, -R0 ;  /* 0x0000000119067824 */ /* 0x000fe400078e0a00 */
[----:B----4-:R-:W-:-:S04]  /*1710*/  @P1 IMAD.HI.U32 R0, R2, R9, RZ ;  /* 0x0000000902001227 */ /* 0x010fc800078e00ff */
[----:B0-----:R-:W-:Y:S01]  /*1720*/  IMAD.IADD R4, R6, 0x1, R31 ;  /* 0x0000000106047824 */ /* 0x001fe200078e021f */
[----:B-1----:R-:W-:-:S03]  /*1730*/  @P1 SHF.R.U32.HI R2, RZ, R3, R0 ;  /* 0x00000003ff021219 */ /* 0x002fc60000011600 */
[C---:B------:R-:W-:Y:S01]  /*1740*/  VIADD R0, R4.reuse, 0x9f ;  /* 0x0000009f04007836 */ /* 0x040fe20000000000 */
[----:B------:R-:W-:Y:S01]  /*1750*/  IADD3 R30, R4, 0xa0, -R10 ;  /* 0x000000a0041e7810 */ /* 0x000fe20007ffe80a */
[----:B------:R3:W-:Y:S02]  /*1760*/  STL [R1+0x30], R4 ;  /* 0x0000300401007387 */ /* 0x0007e40000100800 */
[----:B------:R-:W-:-:S04]  /*1770*/  IMAD.HI R0, R0, 0x66666667, RZ ;  /* 0x6666666700007827 */ /* 0x000fc800078e02ff */
[----:B------:R-:W-:Y:S01]  /*1780*/  IMAD.IADD R2, R30, 0x1, R2 ;  /* 0x000000011e027824 */ /* 0x000fe200078e0202 */
[----:B------:R-:W-:-:S03]  /*1790*/  SHF.R.U32.HI R3, RZ, 0x1f, R0 ;  /* 0x0000001fff037819 */ /* 0x000fc60000011600 */
[----:B------:R-:W-:Y:S01]  /*17a0*/  IMAD.HI R2, R2, 0x66666667, RZ ;  /* 0x6666666702027827 */ /* 0x000fe200078e02ff */
[----:B------:R-:W-:-:S04]  /*17b0*/  LEA.HI.SX32 R104, R0, R3, 0x1a ;  /* 0x0000000300687211 */ /* 0x000fc800078fd2ff */
[----:B------:R-:W-:-:S04]  /*17c0*/  SHF.R.U32.HI R5, RZ, 0x1f, R2 ;  /* 0x0000001fff057819 */ /* 0x000fc80000011602 */
[----:B------:R-:W-:Y:S01]  /*17d0*/  LEA.HI.SX32 R5, R2, R5, 0x1a ;  /* 0x0000000502057211 */ /* 0x000fe200078fd2ff */
[----:B------:R-:W-:-:S03]  /*17e0*/  IMAD.MOV R2, RZ, RZ, -R6 ;  /* 0x000000ffff027224 */ /* 0x000fc600078e0a06 */
[----:B------:R-:W-:Y:S02]  /*17f0*/  VIMNMX R5, R104, R5, PT ;  /* 0x0000000568057248 */ /* 0x000fe40003fe0100 */
[----:B------:R-:W-:-:S03]  /*1800*/  VIMNMX R2, RZ, R2, !PT ;  /* 0x00000002ff027248 */ /* 0x000fc60007fe0100 */
[----:B------:R-:W-:-:S05]  /*1810*/  IMAD R0, R5, 0xa0, -R6 ;  /* 0x000000a005007824 */ /* 0x000fca00078e0a06 */
[----:B------:R-:W-:-:S04]  /*1820*/  VIMNMX R5, R0, R31, PT ;  /* 0x0000001f00057248 */ /* 0x000fc80003fe0100 */
        /* <DEDUP_REMOVED lines=10> */
[----:B---3--:R-:W-:Y:S05]  /*18d0*/  @!P1 BRA `(.L_x_1871) ;  /* 0x0000003400249947 */ /* 0x008fea0003800000 */
        /* <DEDUP_REMOVED lines=20> */
.L_x_1873:
[----:B------:R-:W-:Y:S05]  /*1a20*/  BSYNC B6 ;  /* 0x0000000000067941 */ /* 0x000fea0003800000 */
.L_x_1872:
        /* <DEDUP_REMOVED lines=20> */
.L_x_1875:
[----:B------:R-:W-:Y:S05]  /*1b70*/  BSYNC B6 ;  /* 0x0000000000067941 */ /* 0x000fea0003800000 */
.L_x_1874:
[----:B------:R-:W-:Y:S01]  /*1b80*/  ULDC.64 UR4, c[0x0][0x9f8] ;  /* 0x00027e0000047ab9 */ /* 0x000fe20000000a00 */
[----:B------:R-:W2:Y:S01]  /*1b90*/  LDL.64 R36, [R1+0x10] ;  /* 0x0000100001247983 */ /* 0x000ea20000100a00 */
[----:B------:R-:W-:Y:S01]  /*1ba0*/  ISETP.NE.U32.AND P0, PT, RZ, UR4, PT ;  /* 0x00000004ff007c0c */ /* 0x000fe2000bf05070 */
[----:B------:R-:W0:Y:S02]  /*1bb0*/  LDC.64 R44, c[0x0][0x300] ;  /* 0x0000c000ff2c7b82 */ /* 0x000e240000000a00 */
[----:B------:R-:W2:Y:S01]  /*1bc0*/  LDL.64 R34, [R1+0x10] ;  /* 0x0000100001227983 */ /* 0x000ea20000100a00 */
[----:B------:R-:W-:Y:S01]  /*1bd0*/  ISETP.NE.AND.EX P0, PT, RZ, UR5, PT, P0 ;  /* 0x00000005ff007c0c */ /* 0x000fe2000bf05300 */
[----:B------:R-:W-:Y:S01]  /*1be0*/  IMAD.IADD R51, R26, 0x1, R25 ;  /* 0x000000011a337824 */ /* 0x000fe200078e0219 */
[----:B------:R-:W-:Y:S01]  /*1bf0*/  ULDC.64 UR6, c[0x0][0x330] ;  /* 0x0000cc0000067ab9 */ /* 0x000fe20000000a00 */
[----:B------:R-:W3:Y:S02]  /*1c00*/  LDL.LU R10, [R1] ;  /* 0x00000000010a7983 */ /* 0x000ee40000300800 */
[----:B------:R-:W1:Y:S08]  /*1c10*/  LDC R15, c[0x0][0x3f4] ;  /* 0x0000fd00ff0f7b82 */ /* 0x000e700000000800 */
[----:B------:R-:W-:Y:S01]  /*1c20*/  @P0 IADD3 R4, P1, R33, UR4, RZ ;  /* 0x0000000421040c10 */ /* 0x000fe2000ff3e0ff */
[----:B------:R-:W4:Y:S03]  /*1c30*/  LDC.64 R38, c[0x0][0x3f8] ;  /* 0x0000fe00ff267b82 */ /* 0x000f260000000a00 */
[----:B------:R-:W-:Y:S01]  /*1c40*/  @P0 IADD3.X R5, R32, UR5, RZ, P1, !PT ;  /* 0x0000000520050c10 */ /* 0x000fe20008ffe4ff */
[----:B------:R-:W-:-:S04]  /*1c50*/  ULDC.64 UR4, c[0x0][0xa08] ;  /* 0x0002820000047ab9 */ /* 0x000fc80000000a00 */
[----:B------:R1:W4:Y:S01]  /*1c60*/  @P0 LDG.E R24, desc[UR40][R4.64] ;  /* 0x0000002804180981 */ /* 0x000322000c1e1900 */
[----:B------:R-:W-:Y:S01]  /*1c70*/  SHF.R.S32.HI R11, RZ, 0x1f, R51 ;  /* 0x0000001fff0b7819 */ /* 0x000fe20000011433 */
[-C--:B0-----:R-:W-:Y:S01]  /*1c80*/  IMAD.WIDE.U32 R6, R51, R44.reuse, RZ ;  /* 0x0000002c33067225 */ /* 0x081fe200078e00ff */
[----:B------:R-:W-:Y:S01]  /*1c90*/  SHF.R.S32.HI R19, RZ, 0x1f, R18 ;  /* 0x0000001fff137819 */ /* 0x000fe20000011412 */
[----:B------:R-:W0:Y:S02]  /*1ca0*/  LDC.64 R32, c[0x0][0x408] ;  /* 0x00010200ff207b82 */ /* 0x000e240000000a00 */
[----:B------:R-:W-:Y:S01]  /*1cb0*/  IMAD R0, R11, R44, RZ ;  /* 0x0000002c0b007224 */ /* 0x000fe200078e02ff */
[----:B------:R-:W-:Y:S02]  /*1cc0*/  ISETP.NE.U32.AND P0, PT, RZ, UR4, PT ;  /* 0x00000004ff007c0c */ /* 0x000fe4000bf05070 */
[----:B-1----:R-:W-:Y:S01]  /*1cd0*/  ISETP.GE.AND P2, PT, R18, R15, PT ;  /* 0x0000000f1200720c */ /* 0x002fe20003f46270 */
[----:B------:R-:W-:Y:S01]  /*1ce0*/  IMAD R3, R51, R45, R0 ;  /* 0x0000002d33037224 */ /* 0x000fe200078e0200 */
[----:B------:R-:W-:-:S02]  /*1cf0*/  SHF.R.S32.HI R0, RZ, 0x1f, R27 ;  /* 0x0000001fff007819 */ /* 0x000fc4000001141b */
[----:B------:R-:W-:Y:S01]  /*1d00*/  ISETP.NE.AND.EX P0, PT, RZ, UR5, PT, P0 ;  /* 0x00000005ff007c0c */ /* 0x000fe2000bf05300 */
[----:B------:R-:W-:Y:S01]  /*1d10*/  IMAD.IADD R7, R7, 0x1, R3 ;  /* 0x0000000107077824 */ /* 0x000fe200078e0203 */
[----:B------:R-:W-:Y:S01]  /*1d20*/  ULDC.64 UR4, c[0x0][0x308] ;  /* 0x0000c20000047ab9 */ /* 0x000fe20000000a00 */
[C---:B------:R-:W-:Y:S02]  /*1d30*/  IMAD R3, R0.reuse, UR6, RZ ;  /* 0x0000000600037c24 */ /* 0x040fe4000f8e02ff */
[----:B------:R-:W-:Y:S02]  /*1d40*/  IMAD R0, R0, UR4, RZ ;  /* 0x0000000400007c24 */ /* 0x000fe4000f8e02ff */
[C---:B------:R-:W-:Y:S02]  /*1d50*/  IMAD R13, R27.reuse, UR7, R3 ;  /* 0x000000071b0d7c24 */ /* 0x040fe4000f8e0203 */
[C---:B------:R-:W-:Y:S02]  /*1d60*/  IMAD R3, R27.reuse, UR5, R0 ;  /* 0x000000051b037c24 */ /* 0x040fe4000f8e0200 */
[----:B------:R-:W-:Y:S01]  /*1d70*/  IMAD.WIDE.U32 R4, R27, UR4, R6 ;  /* 0x000000041b047c25 */ /* 0x000fe2000f8e0006 */
[----:B------:R-:W-:-:S03]  /*1d80*/  ULDC.64 UR4, c[0x0][0x310] ;  /* 0x0000c40000047ab9 */ /* 0x000fc60000000a00 */
[----:B------:R-:W-:Y:S01]  /*1d90*/  IMAD.WIDE.U32 R8, R27, UR6, R18 ;  /* 0x000000061b087c25 */ /* 0x000fe2000f8e0012 */
[----:B------:R-:W-:-:S03]  /*1da0*/  ULDC.64 UR6, c[0x0][0x338] ;  /* 0x0000ce0000067ab9 */ /* 0x000fc60000000a00 */
[----:B------:R-:W-:Y:S02]  /*1db0*/  IMAD.IADD R5, R5, 0x1, R3 ;  /* 0x0000000105057824 */ /* 0x000fe400078e0203 */
[----:B------:R-:W-:Y:S02]  /*1dc0*/  IMAD.IADD R9, R9, 0x1, R13 ;  /* 0x0000000109097824 */ /* 0x000fe400078e020d */
[----:B--2---:R-:W-:Y:S01]  /*1dd0*/  IMAD.MOV.U32 R34, RZ, RZ, R36 ;  /* 0x000000ffff227224 */ /* 0x004fe200078e0024 */
[----:B---3--:R-:W-:-:S04]  /*1de0*/  LOP3.LUT R10, R10, 0xfffffffb, RZ, 0xc0, !PT ;  /* 0xfffffffb0a0a7812 */ /* 0x008fc800078ec0ff */
[----:B------:R-:W-:Y:S02]  /*1df0*/  SHF.R.S32.HI R35, RZ, 0x1f, R34 ;  /* 0x0000001fff237819 */ /* 0x000fe40000011422 */
[----:B------:R-:W-:-:S03]  /*1e00*/  @P2 LOP3.LUT R10, R10, 0x4, RZ, 0xfc, !PT ;  /* 0x000000040a0a2812 */ /* 0x000fc600078efcff */
[----:B------:R-:W-:Y:S04]  /*1e10*/  STL [R1+0x14], R35 ;  /* 0x0000142301007387 */ /* 0x000fe80000100800 */
[----:B------:R-:W2:Y:S01]  /*1e20*/  LDL R12, [R1+0x34] ;  /* 0x00003400010c7983 */ /* 0x000ea20000100800 */
[----:B----4-:R-:W-:Y:S02]  /*1e30*/  SHF.R.S32.HI R0, RZ, 0x1f, R24 ;  /* 0x0000001fff007819 */ /* 0x010fe40000011418 */
[----:B------:R-:W-:Y:S02]  /*1e40*/  SEL R3, R24, RZ, !P0 ;  /* 0x000000ff18037207 */ /* 0x000fe40004000000 */
[----:B------:R-:W3:Y:S04]  /*1e50*/  LDL R24, [R1+0x74] ;  /* 0x0000740001187983 */ /* 0x000ee80000100800 */
[----:B------:R1:W-:Y:S01]  /*1e60*/  STL [R1], R10 ;  /* 0x0000000a01007387 */ /* 0x0003e20000100800 */
[----:B------:R-:W-:-:S03]  /*1e70*/  IMAD.WIDE.U32 R46, R3, UR6, R8 ;  /* 0x00000006032e7c25 */ /* 0x000fc6000f8e0008 */
[----:B------:R-:W4:Y:S04]  /*1e80*/  LDL R8, [R1+0x3c] ;  /* 0x00003c0001087983 */ /* 0x000f280000100800 */
[----:B-1----:R-:W4:Y:S01]  /*1e90*/  LDL R10, [R1+0x38] ;  /* 0x00003800010a7983 */ /* 0x002f220000100800 */
[----:B------:R-:W-:Y:S02]  /*1ea0*/  SEL R0, R0, RZ, !P0 ;  /* 0x000000ff00007207 */ /* 0x000fe40004000000 */
[----:B------:R-:W-:Y:S01]  /*1eb0*/  SHF.R.S32.HI R14, RZ, 0x1f, R156 ;  /* 0x0000001fff0e7819 */ /* 0x000fe2000001149c */
[----:B------:R-:W-:-:S04]  /*1ec0*/  IMAD.WIDE.U32 R48, R3, UR4, R4 ;  /* 0x0000000403307c25 */ /* 0x000fc8000f8e0004 */
[C---:B------:R-:W-:Y:S01]  /*1ed0*/  IMAD R6, R0.reuse, UR4, RZ ;  /* 0x0000000400067c24 */ /* 0x040fe2000f8e02ff */
[----:B------:R-:W1:Y:S01]  /*1ee0*/  S2R R27, SR_TID.X ;  /* 0x00000000001b7919 */ /* 0x000e620000002100 */
[----:B------:R-:W-:Y:S01]  /*1ef0*/  IMAD R4, R0, UR6, RZ ;  /* 0x0000000600047c24 */ /* 0x000fe2000f8e02ff */
[----:B------:R-:W-:Y:S01]  /*1f00*/  ULDC UR4, c[0x0][0x2f4] ;  /* 0x0000bd0000047ab9 */ /* 0x000fe20000000800 */
[----:B------:R-:W-:Y:S02]  /*1f10*/  IMAD R7, R3, UR5, R6 ;  /* 0x0000000503077c24 */ /* 0x000fe4000f8e0206 */
        /* <DEDUP_REMOVED lines=21> */
[----:B------:R-:W-:-:S04]  /*2070*/  IMAD.WIDE.U32 R34, R156, R32, R18 ;  /* 0x000000209c227225 */ /* 0x000fc800078e0012 */
[----:B------:R-:W-:Y:S02]  /*2080*/  IMAD R6, R7, R38, RZ ;  /* 0x0000002607067224 */ /* 0x000fe400078e02ff */
[----:B------:R-:W-:Y:S02]  /*2090*/  IMAD.IADD R37, R37, 0x1, R9 ;  /* 0x0000000125257824 */ /* 0x000fe400078e0209 */
[----:B------:R-:W-:Y:S02]  /*20a0*/  IMAD.IADD R35, R9, 0x1, R35 ;  /* 0x0000000109237824 */ /* 0x000fe400078e0223 */
[----:B------:R-:W-:Y:S01]  /*20b0*/  IMAD R7, R7, R32, RZ ;  /* 0x0000002007077224 */ /* 0x000fe200078e02ff */
[----:B-1----:R-:W-:Y:S01]  /*20c0*/  SHF.R.U32.HI R13, RZ, 0x7, R27 ;  /* 0x00000007ff0d7819 */ /* 0x002fe2000001161b */
[----:B------:R-:W-:Y:S01]  /*20d0*/  IMAD R55, R45, 0xa0, RZ ;  /* 0x000000a02d377824 */ /* 0x000fe200078e02ff */
[----:B------:R-:W-:Y:S01]  /*20e0*/  IADD3 R50, P0, R156, R51, RZ ;  /* 0x000000339c327210 */ /* 0x000fe20007f1e0ff */
[----:B------:R-:W-:Y:S01]  /*20f0*/  IMAD R59, R28, R39, R6 ;  /* 0x000000271c3b7224 */ /* 0x000fe200078e0206 */
[----:B------:R-:W-:Y:S01]  /*2100*/  LOP3.LUT R60, R21, 0xfffffff0, RZ, 0xc0, !PT ;  /* 0xfffffff0153c7812 */ /* 0x000fe200078ec0ff */
[----:B------:R-:W-:-:S02]  /*2110*/  IMAD R5, R39, 0xa0, RZ ;  /* 0x000000a027057824 */ /* 0x000fc400078e02ff */
[----:B------:R-:W-:-:S04]  /*2120*/  IMAD.WIDE.U32 R42, R28, R38, R42 ;  /* 0x000000261c2a7225 */ /* 0x000fc800078e002a */
[----:B------:R-:W-:-:S04]  /*2130*/  IMAD.WIDE.U32 R40, R28, R38, R40 ;  /* 0x000000261c287225 */ /* 0x000fc800078e0028 */
[C---:B------:R-:W-:Y:S02]  /*2140*/  IMAD R7, R28.reuse, R33, R7 ;  /* 0x000000211c077224 */ /* 0x040fe400078e0207 */
[----:B------:R-:W-:Y:S02]  /*2150*/  IMAD R57, R33, 0xa0, RZ ;  /* 0x000000a021397824 */ /* 0x000fe400078e02ff */
[----:B------:R-:W-:-:S04]  /*2160*/  IMAD.WIDE.U32 R36, R28, R32, R36 ;  /* 0x000000201c247225 */ /* 0x000fc800078e0024 */
[----:B------:R-:W-:-:S04]  /*2170*/  IMAD.WIDE.U32 R34, R28, R32, R34 ;  /* 0x000000201c227225 */ /* 0x000fc800078e0022 */
[----:B------:R-:W-:Y:S02]  /*2180*/  VIADD R52, R18, 0x20 ;  /* 0x0000002012347836 */ /* 0x000fe40000000000 */
[----:B------:R-:W-:-:S04]  /*2190*/  IMAD.WIDE.U32 R44, R44, 0xa0, RZ ;  /* 0x000000a02c2c7825 */ /* 0x000fc800078e00ff */
[----:B------:R-:W-:-:S04]  /*21a0*/  IMAD.WIDE.U32 R38, R38, 0xa0, RZ ;  /* 0x000000a026267825 */ /* 0x000fc800078e00ff */
[----:B------:R-:W-:Y:S01]  /*21b0*/  IMAD.WIDE.U32 R32, R32, 0xa0, RZ ;  /* 0x000000a020207825 */ /* 0x000fe200078e00ff */
[----:B------:R-:W-:Y:S02]  /*21c0*/  ISETP.GE.AND P3, PT, R18, UR4, PT ;  /* 0x0000000412007c0c */ /* 0x000fe4000bf66270 */
[----:B------:R-:W-:Y:S01]  /*21d0*/  ISETP.GE.AND P2, PT, R52, UR4, PT ;  /* 0x0000000434007c0c */ /* 0x000fe2000bf46270 */
[----:B------:R-:W-:Y:S01]  /*21e0*/  IMAD.IADD R58, R43, 0x1, R59 ;  /* 0x000000012b3a7824 */ /* 0x000fe200078e023b */
[----:B------:R-:W-:Y:S01]  /*21f0*/  SHF.R.S32.HI R69, RZ, 0x1f, R60 ;  /* 0x0000001fff457819 */ /* 0x000fe2000001143c */
[----:B------:R-:W-:Y:S02]  /*2200*/  VIADD R53, R13, 0x8 ;  /* 0x000000080d357836 */ /* 0x000fe40000000000 */
[----:B------:R-:W-:Y:S02]  /*2210*/  IMAD.SHL.U32 R54, R15, 0x2, RZ ;  /* 0x000000020f367824 */ /* 0x000fe400078e00ff */
[----:B------:R-:W-:-:S02]  /*2220*/  IMAD.X R51, R14, 0x1, R11, P0 ;  /* 0x000000010e337824 */ /* 0x000fc400000e060b */
[----:B------:R-:W-:Y:S02]  /*2230*/  IMAD.IADD R55, R45, 0x1, R55 ;  /* 0x000000012d377824 */ /* 0x000fe400078e0237 */
[----:B------:R-:W-:Y:S02]  /*2240*/  IMAD.IADD R56, R39, 0x1, R5 ;  /* 0x0000000127387824 */ /* 0x000fe400078e0205 */
[----:B------:R-:W-:Y:S02]  /*2250*/  IMAD.IADD R57, R33, 0x1, R57 ;  /* 0x0000000121397824 */ /* 0x000fe400078e0239 */
[----:B------:R-:W-:Y:S02]  /*2260*/  IMAD.IADD R59, R59, 0x1, R41 ;  /* 0x000000013b3b7824 */ /* 0x000fe400078e0229 */
[----:B------:R-:W-:Y:S02]  /*2270*/  IMAD.IADD R61, R37, 0x1, R7 ;  /* 0x00000001253d7824 */ /* 0x000fe400078e0207 */
[----:B------:R-:W-:-:S02]  /*2280*/  IMAD.IADD R68, R7, 0x1, R35 ;  /* 0x0000000107447824 */ /* 0x000fc400078e0223 */
[----:B------:R-:W-:Y:S01]  /*2290*/  IMAD.IADD R71, R47, 0x1, R71 ;  /* 0x000000012f477824 */ /* 0x000fe200078e0247 */
[----:B--2---:R-:W-:Y:S02]  /*22a0*/  LOP3.LUT R4, R12, 0x30, R21, 0xf8, !PT ;  /* 0x000000300c047812 */ /* 0x004fe400078ef815 */
[----:B---3--:R-:W-:Y:S02]  /*22b0*/  LOP3.LUT P4, RZ, R24, 0x2, RZ, 0xc0, !PT ;  /* 0x0000000218ff7812 */ /* 0x008fe4000788c0ff */
[----:B----4-:R-:W-:-:S05]  /*22c0*/  LOP3.LUT R4, R4, R10, RZ, 0x3c, !PT ;  /* 0x0000000a04047212 */ /* 0x010fca00078e3cff */
[----:B------:R-:W-:-:S07]  /*22d0*/  IMAD.IADD R70, R8, 0x1, R4 ;  /* 0x0000000108467824 */ /* 0x000fce00078e0204 */
.L_x_1905:
[----:B------:R-:W2:Y:S01]  /*22e0*/  LDL R6, [R1+0x18] ;  /* 0x0000180001067983 */ /* 0x000ea20000100800 */
[----:B0---4-:R-:W0:Y:S03]  /*22f0*/  LDC.64 R62, c[0x0][0x2e8] ;  /* 0x0000ba00ff3e7b82 */ /* 0x011e260000000a00 */
        /* <DEDUP_REMOVED lines=43> */
[----:B------:R-:W2:Y:S01]  /*25b0*/  LDL.64 R74, [R1+0x10] ;  /* 0x00001000014a7983 */ /* 0x000ea20000100a00 */
[----:B------:R-:W-:-:S03]  /*25c0*/  ULDC.64 UR4, c[0x0][0x3e8] ;  /* 0x0000fa0000047ab9 */ /* 0x000fc60000000a00 */
[----:B------:R-:W3:Y:S01]  /*25d0*/  LDL R66, [R1+0xc] ;  /* 0x00000c0001427983 */ /* 0x000ee20000100800 */
[----:B------:R-:W-:-:S04]  /*25e0*/  IADD3 R4, P0, P5, R42, UR4, R4 ;  /* 0x000000042a047c10 */ /* 0x000fc8000fd1e004 */
[----:B------:R-:W-:Y:S01]  /*25f0*/  IADD3.X R5, R58, UR5, R26, P0, P5 ;  /* 0x000000053a057c10 */ /* 0x000fe200087ea41a */
[----:B------:R-:W-:Y:S02]  /*2600*/  ULDC.64 UR4, c[0x0][0x400] ;  /* 0x0001000000047ab9 */ /* 0x000fe40000000a00 */
[----:B------:R-:W-:-:S04]  /*2610*/  IADD3 R6, P0, P5, R36, UR4, R6 ;  /* 0x0000000424067c10 */ /* 0x000fc8000fd1e006 */
[----:B------:R-:W-:Y:S02]  /*2620*/  IADD3.X R7, R61, UR5, R64, P0, P5 ;  /* 0x000000053d077c10 */ /* 0x000fe400087ea440 */
[----:B------:R-:W-:Y:S02]  /*2630*/  CS2R R8, SRZ ;  /* 0x0000000000087805 */ /* 0x000fe4000001ff00 */
[----:B------:R-:W-:Y:S02]  /*2640*/  CS2R R10, SRZ ;  /* 0x00000000000a7805 */ /* 0x000fe4000001ff00 */
[----:B--2---:R-:W-:-:S13]  /*2650*/  ISETP.GE.AND P0, PT, R74, R27, PT ;  /* 0x0000001b4a00720c */ /* 0x004fda0003f06270 */
[----:B------:R0:W5:Y:S04]  /*2660*/  @!P0 LDG.E.64 R14, desc[UR40][R4.64] ;  /* 0x00000028040e8981 */ /* 0x000168000c1e1b00 */
[----:B------:R0:W5:Y:S01]  /*2670*/  @!P0 LDG.E.64 R24, desc[UR40][R6.64] ;  /* 0x0000002806188981 */ /* 0x000162000c1e1b00 */
[----:B---3--:R-:W-:-:S13]  /*2680*/  ISETP.GE.AND P0, PT, R66, R27, PT ;  /* 0x0000001b4200720c */ /* 0x008fda0003f06270 */
[----:B------:R0:W5:Y:S04]  /*2690*/  @!P0 LDG.E.64 R8, desc[UR40][R4.64+0x10] ;  /* 0x0000102804088981 */ /* 0x000168000c1e1b00 */
[----:B------:R0:W5:Y:S02]  /*26a0*/  @!P0 LDG.E.64 R10, desc[UR40][R6.64+0x10] ;  /* 0x00001028060a8981 */ /* 0x000164000c1e1b00 */
.L_x_1880:
[----:B------:R-:W-:Y:S05]  /*26b0*/  BSYNC B1 ;  /* 0x0000000000017941 */ /* 0x000fea0003800000 */
.L_x_1879:
        /* <DEDUP_REMOVED lines=8> */
.L_x_1881:
[----:B------:R-:W2:Y:S01]  /*2740*/  LDL R4, [R1+0x8] ;  /* 0x0000080001047983 */ /* 0x000ea20000100800 */
[----:B------:R-:W-:Y:S01]  /*2750*/  IMAD R74, R17, 0x8, R16 ;  /* 0x00000008114a7824 */ /* 0x000fe200078e0210 */
[----:B------:R-:W-:Y:S01]  /*2760*/  BSSY B1, `(.L_x_1882) ;  /* 0x0000004000017945 */ /* 0x000fe20003800000 */
[----:B--2---:R-:W-:-:S04]  /*2770*/  SHF.L.U32 R75, R4, 0x1f, RZ ;  /* 0x0000001f044b7819 */ /* 0x004fc800000006ff */
[----:B------:R-:W0:Y:S02]  /*2780*/  SYNCS.PHASECHK.TRANS64.TRYWAIT P5, [R74+URZ+0x13290], R75 ;  /* 0x0132904b4a0075a7 */ /* 0x000e2400080a017f */
[----:B0-----:R-:W-:Y:S05]  /*2790*/  @!P5 BRA `(.L_x_1883) ;  /* 0x000001600088d947 */ /* 0x001fea0003800000 */
.L_x_2105:
[----:B------:R-:W-:Y:S05]  /*27a0*/  BSYNC B1 ;  /* 0x0000000000017941 */ /* 0x000fea0003800000 */
.L_x_1882:
[----:B------:R-:W-:Y:S05]  /*27b0*/  @P1 BRA `(.L_x_1884) ;  /* 0x00000020006c1947 */ /* 0x000fea0003800000 */
[----:B------:R-:W-:Y:S04]  /*27c0*/  BSSY B1, `(.L_x_1885) ;  /* 0x0000070000017945 */ /* 0x000fe80003800000 */
[----:B------:R-:W-:Y:S05]  /*27d0*/  @P3 BRA `(.L_x_1886) ;  /* 0x0000000400b83947 */ /* 0x000fea0003800000 */
[----:B------:R-:W2:Y:S01]  /*27e0*/  LDL.64 R64, [R1+0x10] ;  /* 0x0000100001407983 */ /* 0x000ea20000100a00 */
[----:B------:R-:W-:Y:S03]  /*27f0*/  BSSY B2, `(.L_x_1887) ;  /* 0x000006b000027945 */ /* 0x000fe60003800000 */
[----:B------:R1:W3:Y:S01]  /*2800*/  LDS.128 R4, [R73+0xe000] ;  /* 0x00e0000049047984 */ /* 0x0002e20000000c00 */
[----:B--2---:R-:W-:-:S13]  /*2810*/  ISETP.GE.AND P5, PT, R64, R27, PT ;  /* 0x0000001b4000720c */ /* 0x004fda0003fa6270 */
[----:B-1-3--:R-:W-:Y:S05]  /*2820*/  @P5 BRA `(.L_x_1888) ;  /* 0x00000004009c5947 */ /* 0x00afea0003800000 */
[----:B------:R-:W-:Y:S02]  /*2830*/  SHF.R.U32.HI R14, RZ, 0x8, R15 ;  /* 0x00000008ff0e7819 */ /* 0x000fe4000001160f */
[----:B------:R-:W-:Y:S02]  /*2840*/  SHF.R.U32.HI R24, RZ, 0x8, R25 ;  /* 0x00000008ff187819 */ /* 0x000fe40000011619 */
[----:B------:R-:W-:Y:S01]  /*2850*/  SHF.R.U32.HI R65, RZ, 0x10, R15 ;  /* 0x00000010ff417819 */ /* 0x000fe2000001160f */
[----:B------:R-:W-:Y:S01]  /*2860*/  IMAD.SHL.U32 R14, R14, 0x100, RZ ;  /* 0x000001000e0e7824 */ /* 0x000fe200078e00ff */
[----:B------:R-:W-:Y:S02]  /*2870*/  SHF.R.U32.HI R63, RZ, 0x10, R25 ;  /* 0x00000010ff3f7819 */ /* 0x000fe40000011619 */
[----:B------:R-:W-:Y:S01]  /*2880*/  LOP3.LUT R64, R25, 0xff0000ff, RZ, 0xc0, !PT ;  /* 0xff0000ff19407812 */ /* 0x000fe200078ec0ff */
[----:B------:R-:W-:Y:S01]  /*2890*/  IMAD.SHL.U32 R25, R24, 0x100, RZ ;  /* 0x0000010018197824 */ /* 0x000fe200078e00ff */
[----:B------:R-:W-:Y:S01]  /*28a0*/  LOP3.LUT R15, R15, 0xff0000ff, RZ, 0xc0, !PT ;  /* 0xff0000ff0f0f7812 */ /* 0x000fe200078ec0ff */
[----:B------:R-:W-:Y:S01]  /*28b0*/  IMAD.MOV.U32 R24, RZ, RZ, R4 ;  /* 0x000000ffff187224 */ /* 0x000fe200078e0004 */
[----:B------:R-:W-:-:S02]  /*28c0*/  F2FP.F16.E4M3.UNPACK_B R4, R5 ;  /* 0x00000005ff04723e */ /* 0x000fc400020006ff */
[----:B------:R-:W-:Y:S01]  /*28d0*/  LOP3.LUT R15, R15, 0xff00, R14, 0xf8, !PT ;  /* 0x0000ff000f0f7812 */ /* 0x000fe200078ef80e */
[----:B------:R-:W-:Y:S01]  /*28e0*/  IMAD.U32 R14, R65, 0x10000, RZ ;  /* 0x00010000410e7824 */ /* 0x000fe200078e00ff */
[----:B------:R-:W-:Y:S01]  /*28f0*/  LOP3.LUT R64, R64, 0xff00, R25, 0xf8, !PT ;  /* 0x0000ff0040407812 */ /* 0x000fe200078ef819 */
[----:B------:R-:W-:Y:S01]  /*2900*/  IMAD.U32 R25, R63, 0x10000, RZ ;  /* 0x000100003f197824 */ /* 0x000fe200078e00ff */
[----:B------:R-:W-:Y:S02]  /*2910*/  F2FP.F16.E4M3.UNPACK_B R63, R79.H1 ;  /* 0x0000004fff3f723e */ /* 0x000fe400030006ff */
[----:B------:R-:W-:Y:S02]  /*2920*/  LOP3.LUT R14, R15, 0xff0000, R14, 0xf8, !PT ;  /* 0x00ff00000f0e7812 */ /* 0x000fe400078ef80e */
[----:B------:R-:W-:Y:S01]  /*2930*/  LOP3.LUT R15, R64, 0xff0000, R25, 0xf8, !PT ;  /* 0x00ff0000400f7812 */ /* 0x000fe200078ef819 */
[--C-:B------:R-:W-:Y:S01]  /*2940*/  HADD2.F32 R25, -RZ, R4.reuse.H1_H1 ;  /* 0x30000004ff197230 */ /* 0x100fe20000004100 */
[----:B------:R-:W-:Y:S01]  /*2950*/  F2FP.F16.E4M3.UNPACK_B R65, R81.H1 ;  /* 0x00000051ff41723e */ /* 0x000fe200030006ff */
[----:B------:R-:W-:Y:S01]  /*2960*/  HADD2.F32 R67, -RZ, R63.H0_H0 ;  /* 0x2000003fff437230 */ /* 0x000fe20000004100 */
[----:B------:R-:W-:Y:S01]  /*2970*/  F2FP.F16.E4M3.UNPACK_B R5, R5.H1 ;  /* 0x00000005ff05723e */ /* 0x000fe200030006ff */
[----:B------:R-:W-:-:S02]  /*2980*/  HADD2.F32 R4, -RZ, R4.H0_H0 ;  /* 0x20000004ff047230 */ /* 0x000fc40000004100 */
[----:B------:R-:W-:Y:S02]  /*2990*/  HADD2.F32 R76, -RZ, R63.H1_H1 ;  /* 0x3000003fff4c7230 */ /* 0x000fe40000004100 */
[-C--:B------:R-:W-:Y:S01]  /*29a0*/  FMUL.FTZ R77, R25, R67.reuse ;  /* 0x00000043194d7220 */ /* 0x080fe20000410000 */
[----:B------:R-:W-:Y:S02]  /*29b0*/  HADD2.F32 R66, -RZ, R65.H0_H0 ;  /* 0x20000041ff427230 */ /* 0x000fe40000004100 */
[C---:B------:R-:W-:Y:S01]  /*29c0*/  FMUL.FTZ R78, R4.reuse, R67 ;  /* 0x00000043044e7220 */ /* 0x040fe20000410000 */
[--C-:B------:R-:W-:Y:S01]  /*29d0*/  HADD2.F32 R64, -RZ, R5.reuse.H1_H1 ;  /* 0x30000005ff407230 */ /* 0x100fe20000004100 */
[----:B------:R-:W-:Y:S01]  /*29e0*/  F2FP.F16.E4M3.UNPACK_B R67, R79 ;  /* 0x0000004fff43723e */ /* 0x000fe200020006ff */
[----:B------:R-:W-:Y:S02]  /*29f0*/  HADD2.F32 R63, -RZ, R5.H0_H0 ;  /* 0x20000005ff3f7230 */ /* 0x000fe40000004100 */
[----:B------:R-:W-:Y:S01]  /*2a00*/  FFMA.FTZ R4, R4, R66, -R77 ;  /* 0x0000004204047223 */ /* 0x000fe2000001084d */
[----:B------:R-:W-:-:S02]  /*2a10*/  HADD2.F32 R65, -RZ, R65.H1_H1 ;  /* 0x30000041ff417230 */ /* 0x000fc40000004100 */
[----:B------:R-:W-:Y:S01]  /*2a20*/  FFMA.FTZ R5, R25, R66, R78 ;  /* 0x0000004219057223 */ /* 0x000fe2000001004e */
[CC--:B------:R-:W-:Y:S01]  /*2a30*/  FMUL.FTZ R80, R64.reuse, R76.reuse ;  /* 0x0000004c40507220 */ /* 0x0c0fe20000410000 */
[C---:B------:R-:W-:Y:S01]  /*2a40*/  FMUL.FTZ R77, R63.reuse, R76 ;  /* 0x0000004c3f4d7220 */ /* 0x040fe20000410000 */
[-C--:B------:R-:W-:Y:S01]  /*2a50*/  F2FP.F16.E4M3.UNPACK_B R25, R24.reuse.H1 ;  /* 0x00000018ff19723e */ /* 0x080fe200030006ff */
[--C-:B------:R-:W-:Y:S01]  /*2a60*/  HADD2.F32 R76, -RZ, R67.reuse.H0_H0 ;  /* 0x20000043ff4c7230 */ /* 0x100fe20000004100 */
[----:B------:R-:W-:Y:S01]  /*2a70*/  F2FP.F16.E4M3.UNPACK_B R24, R24 ;  /* 0x00000018ff18723e */ /* 0x000fe200020006ff */
[-C--:B------:R-:W-:Y:S01]  /*2a80*/  FFMA.FTZ R79, R63, R65.reuse, -R80 ;  /* 0x000000413f4f7223 */ /* 0x080fe20000010850 */
[----:B------:R-:W-:Y:S01]  /*2a90*/  FFMA.FTZ R82, R64, R65, R77 ;  /* 0x0000004140527223 */ /* 0x000fe2000001004d */
[----:B------:R-:W-:Y:S01]  /*2aa0*/  F2FP.F16.E4M3.UNPACK_B R66, R81 ;  /* 0x00000051ff42723e */ /* 0x000fe200020006ff */
[----:B------:R-:W-:Y:S02]  /*2ab0*/  HADD2.F32 R77, -RZ, R67.H1_H1 ;  /* 0x30000043ff4d7230 */ /* 0x000fe40000004100 */
[----:B------:R-:W-:-:S02]  /*2ac0*/  HADD2.F32 R64, -RZ, R25.H0_H0 ;  /* 0x20000019ff407230 */ /* 0x000fc40000004100 */
[----:B------:R-:W-:Y:S02]  /*2ad0*/  HADD2.F32 R65, -RZ, R25.H1_H1 ;  /* 0x30000019ff417230 */ /* 0x000fe40000004100 */
[--C-:B------:R-:W-:Y:S02]  /*2ae0*/  HADD2.F32 R63, -RZ, R24.reuse.H1_H1 ;  /* 0x30000018ff3f7230 */ /* 0x100fe40000004100 */
[-C--:B------:R-:W-:Y:S01]  /*2af0*/  FMUL.FTZ R80, R64, R77.reuse ;  /* 0x0000004d40507220 */ /* 0x080fe20000410000 */
[----:B------:R-:W-:Y:S02]  /*2b00*/  HADD2.F32 R25, -RZ, R24.H0_H0 ;  /* 0x20000018ff197230 */ /* 0x000fe40000004100 */
[----:B------:R-:W-:Y:S01]  /*2b10*/  FMUL.FTZ R67, R65, R77 ;  /* 0x0000004d41437220 */ /* 0x000fe20000410000 */
[--C-:B------:R-:W-:Y:S02]  /*2b20*/  HADD2.F32 R24, -RZ, R66.reuse.H1_H1 ;  /* 0x30000042ff187230 */ /* 0x100fe40000004100 */
[----:B------:R-:W-:Y:S01]  /*2b30*/  FMUL.FTZ R78, R63, R76 ;  /* 0x0000004c3f4e7220 */ /* 0x000fe20000410000 */
[----:B------:R-:W-:-:S02]  /*2b40*/  HADD2.F32 R66, -RZ, R66.H0_H0 ;  /* 0x20000042ff427230 */ /* 0x000fc40000004100 */
[----:B------:R-:W-:Y:S01]  /*2b50*/  FMUL.FTZ R76, R25, R76 ;  /* 0x0000004c194c7220 */ /* 0x000fe20000410000 */
[-C--:B------:R-:W-:Y:S01]  /*2b60*/  FFMA.FTZ R67, R64, R24.reuse, -R67 ;  /* 0x0000001840437223 */ /* 0x080fe20000010843 */
[----:B------:R-:W-:Y:S01]  /*2b70*/  FFMA.FTZ R80, R65, R24, R80 ;  /* 0x0000001841507223 */ /* 0x000fe20000010050 */
[-C--:B------:R-:W-:Y:S01]  /*2b80*/  FFMA.FTZ R24, R25, R66.reuse, -R78 ;  /* 0x0000004219187223 */ /* 0x080fe2000001084e */
[----:B------:R-:W-:Y:S01]  /*2b90*/  FFMA.FTZ R25, R63, R66, R76 ;  /* 0x000000423f197223 */ /* 0x000fe2000001004c */
[----:B------:R-:W-:Y:S02]  /*2ba0*/  F2FP.F16.E4M3.UNPACK_B R65, R7.H1 ;  /* 0x00000007ff41723e */ /* 0x000fe400030006ff */
[----:B------:R-:W-:Y:S02]  /*2bb0*/  F2FP.SATFINITE.E4M3.F32.PACK_AB_MERGE_C R63, R82, R79, RZ ;  /* 0x0000004f523f723e */ /* 0x000fe400048070ff */
[-C--:B------:R-:W-:Y:S01]  /*2bc0*/  F2FP.F16.E4M3.UNPACK_B R79, R15.reuse.H1 ;  /* 0x0000000fff4f723e */ /* 0x080fe200030006ff */
[--C-:B------:R-:W-:Y:S01]  /*2bd0*/  HADD2.F32 R66, -RZ, R65.reuse.H0_H0 ;  /* 0x20000041ff427230 */ /* 0x100fe20000004100 */
[----:B------:R-:W-:Y:S01]  /*2be0*/  F2FP.F16.E4M3.UNPACK_B R64, R6.H1 ;  /* 0x00000006ff40723e */ /* 0x000fe200030006ff */
[----:B------:R-:W-:Y:S01]  /*2bf0*/  HADD2.F32 R65, -RZ, R65.H1_H1 ;  /* 0x30000041ff417230 */ /* 0x000fe20000004100 */
[----:B------:R-:W-:Y:S01]  /*2c00*/  F2FP.F16.E4M3.UNPACK_B R78, R15 ;  /* 0x0000000fff4e723e */ /* 0x000fe200020006ff */
[----:B------:R-:W-:Y:S01]  /*2c10*/  HADD2.F32 R81, -RZ, R79.H1_H1 ;  /* 0x3000004fff517230 */ /* 0x000fe20000004100 */
[----:B------:R-:W-:Y:S01]  /*2c20*/  F2FP.SATFINITE.E4M3.F32.PACK_AB_MERGE_C R84, R80, R67, RZ ;  /* 0x000000435054723e */ /* 0x000fe200048070ff */
[----:B------:R-:W-:Y:S01]  /*2c30*/  HADD2.F32 R15, -RZ, R64.H1_H1 ;  /* 0x30000040ff0f7230 */ /* 0x000fe20000004100 */
[-C--:B------:R-:W-:Y:S01]  /*2c40*/  F2FP.F16.E4M3.UNPACK_B R67, R14.reuse ;  /* 0x0000000eff43723e */ /* 0x080fe200020006ff */
[----:B------:R-:W-:Y:S01]  /*2c50*/  HADD2.F32 R80, -RZ, R78.H1_H1 ;  /* 0x3000004eff507230 */ /* 0x000fe20000004100 */
[----:B------:R-:W-:Y:S01]  /*2c60*/  F2FP.F16.E4M3.UNPACK_B R76, R14.H1 ;  /* 0x0000000eff4c723e */ /* 0x000fe200030006ff */
[----:B------:R-:W-:-:S02]  /*2c70*/  HADD2.F32 R64, -RZ, R64.H0_H0 ;  /* 0x20000040ff407230 */ /* 0x000fc40000004100 */
[-C--:B------:R-:W-:Y:S01]  /*2c80*/  FMUL.FTZ R83, R65, R81.reuse ;  /* 0x0000005141537220 */ /* 0x080fe20000410000 */
[----:B------:R-:W-:Y:S01]  /*2c90*/  FMUL.FTZ R82, R66, R81 ;  /* 0x0000005142527220 */ /* 0x000fe20000410000 */
[----:B------:R-:W-:Y:S02]  /*2ca0*/  HADD2.F32 R14, -RZ, R67.H1_H1 ;  /* 0x30000043ff0e7230 */ /* 0x000fe40000004100 */
[CC--:B------:R-:W-:Y:S01]  /*2cb0*/  FMUL.FTZ R81, R15.reuse, R80.reuse ;  /* 0x000000500f517220 */ /* 0x0c0fe20000410000 */
[----:B------:R-:W-:Y:S01]  /*2cc0*/  F2FP.F16.E4M3.UNPACK_B R7, R7 ;  /* 0x00000007ff07723e */ /* 0x000fe200020006ff */
[C---:B------:R-:W-:Y:S01]  /*2cd0*/  FMUL.FTZ R80, R64.reuse, R80 ;  /* 0x0000005040507220 */ /* 0x040fe20000410000 */
[----:B------:R-:W-:Y:S01]  /*2ce0*/  F2FP.F16.E4M3.UNPACK_B R6, R6 ;  /* 0x00000006ff06723e */ /* 0x000fe200020006ff */
[-C--:B------:R-:W-:Y:S01]  /*2cf0*/  FFMA.FTZ R81, R64, R14.reuse, -R81 ;  /* 0x0000000e40517223 */ /* 0x080fe20000010851 */
[----:B------:R-:W-:Y:S02]  /*2d00*/  HADD2.F32 R77, -RZ, R76.H1_H1 ;  /* 0x3000004cff4d7230 */ /* 0x000fe40000004100 */
[----:B------:R-:W-:Y:S01]  /*2d10*/  FFMA.FTZ R80, R15, R14, R80 ;  /* 0x0000000e0f507223 */ /* 0x000fe20000010050 */
[--C-:B------:R-:W-:Y:S01]  /*2d20*/  HADD2.F32 R14, -RZ, R7.reuse.H0_H0 ;  /* 0x20000007ff0e7230 */ /* 0x100fe20000004100 */
[----:B------:R-:W-:Y:S01]  /*2d30*/  F2FP.SATFINITE.E4M3.F32.PACK_AB_MERGE_C R5, R5, R4, R63 ;  /* 0x000000040505723e */ /* 0x000fe2000480703f */
[----:B------:R-:W-:-:S02]  /*2d40*/  HADD2.F32 R15, -RZ, R7.H1_H1 ;  /* 0x30000007ff0f7230 */ /* 0x000fc40000004100 */
[-C--:B------:R-:W-:Y:S01]  /*2d50*/  FFMA.FTZ R83, R66, R77.reuse, -R83 ;  /* 0x0000004d42537223 */ /* 0x080fe20000010853 */
[--C-:B------:R-:W-:Y:S02]  /*2d60*/  HADD2.F32 R7, -RZ, R6.reuse.H0_H0 ;  /* 0x20000006ff077230 */ /* 0x100fe40000004100 */
[----:B------:R-:W-:Y:S01]  /*2d70*/  FFMA.FTZ R82, R65, R77, R82 ;  /* 0x0000004d41527223 */ /* 0x000fe20000010052 */
[----:B------:R-:W-:Y:S01]  /*2d80*/  HADD2.F32 R79, -RZ, R79.H0_H0 ;  /* 0x2000004fff4f7230 */ /* 0x000fe20000004100 */
[----:B------:R-:W-:Y:S01]  /*2d90*/  F2FP.SATFINITE.E4M3.F32.PACK_AB_MERGE_C R80, R80, R81, RZ ;  /* 0x000000515050723e */ /* 0x000fe200048070ff */
[----:B------:R-:W-:Y:S01]  /*2da0*/  HADD2.F32 R6, -RZ, R6.H1_H1 ;  /* 0x30000006ff067230 */ /* 0x000fe20000004100 */
[----:B------:R-:W-:Y:S01]  /*2db0*/  F2FP.SATFINITE.E4M3.F32.PACK_AB_MERGE_C R4, R25, R24, R84 ;  /* 0x000000181904723e */ /* 0x000fe20004807054 */
[----:B------:R-:W-:Y:S02]  /*2dc0*/  HADD2.F32 R78, -RZ, R78.H0_H0 ;  /* 0x2000004eff4e7230 */ /* 0x000fe40000004100 */
[----:B------:R-:W-:Y:S01]  /*2dd0*/  FMUL.FTZ R77, R15, R79 ;  /* 0x0000004f0f4d7220 */ /* 0x000fe20000410000 */
[----:B------:R-:W-:-:S02]  /*2de0*/  HADD2.F32 R76, -RZ, R76.H0_H0 ;  /* 0x2000004cff4c7230 */ /* 0x000fc40000004100 */
[----:B------:R-:W-:Y:S01]  /*2df0*/  FMUL.FTZ R66, R14, R79 ;  /* 0x0000004f0e427220 */ /* 0x000fe20000410000 */
[----:B------:R-:W-:Y:S02]  /*2e00*/  HADD2.F32 R67, -RZ, R67.H0_H0 ;  /* 0x20000043ff437230 */ /* 0x000fe40000004100 */
[-C--:B------:R-:W-:Y:S01]  /*2e10*/  FMUL.FTZ R64, R6, R78.reuse ;  /* 0x0000004e06407220 */ /* 0x080fe20000410000 */
[----:B------:R-:W-:Y:S01]  /*2e20*/  FMUL.FTZ R65, R7, R78 ;  /* 0x0000004e07417220 */ /* 0x000fe20000410000 */
[-C--:B------:R-:W-:Y:S01]  /*2e30*/  FFMA.FTZ R77, R14, R76.reuse, -R77 ;  /* 0x0000004c0e4d7223 */ /* 0x080fe2000001084d */
[----:B------:R-:W-:Y:S01]  /*2e40*/  FFMA.FTZ R66, R15, R76, R66 ;  /* 0x0000004c0f427223 */ /* 0x000fe20000010042 */
[-C--:B------:R-:W-:Y:S01]  /*2e50*/  FFMA.FTZ R64, R7, R67.reuse, -R64 ;  /* 0x0000004307407223 */ /* 0x080fe20000010840 */
[----:B------:R-:W-:Y:S01]  /*2e60*/  FFMA.FTZ R65, R6, R67, R65 ;  /* 0x0000004306417223 */ /* 0x000fe20000010041 */
[----:B------:R-:W-:-:S04]  /*2e70*/  F2FP.SATFINITE.E4M3.F32.PACK_AB_MERGE_C R82, R82, R83, RZ ;  /* 0x000000535252723e */ /* 0x000fc800048070ff */
[----:B------:R-:W-:Y:S02]  /*2e80*/  F2FP.SATFINITE.E4M3.F32.PACK_AB_MERGE_C R6, R65, R64, R80 ;  /* 0x000000404106723e */ /* 0x000fe40004807050 */
[----:B------:R-:W-:-:S07]  /*2e90*/  F2FP.SATFINITE.E4M3.F32.PACK_AB_MERGE_C R7, R66, R77, R82 ;  /* 0x0000004d4207723e */ /* 0x000fce0004807052 */
.L_x_1888:
[----:B------:R-:W-:Y:S05]  /*2ea0*/  BSYNC B2 ;  /* 0x0000000000027941 */ /* 0x000fea0003800000 */
.L_x_1887:
[----:B------:R1:W-:Y:S02]  /*2eb0*/  STG.E.128 desc[UR40][R12.64], R4 ;  /* 0x000000040c007986 */ /* 0x0003e4000c101d28 */
.L_x_1886:
[----:B------:R-:W-:Y:S05]  /*2ec0*/  BSYNC B1 ;  /* 0x0000000000017941 */ /* 0x000fea0003800000 */
.L_x_1885:
        /* <DEDUP_REMOVED lines=14> */
[----:B------:R-:W-:Y:S01]  /*2fb0*/  LOP3.LUT R10, R11, 0xff0000ff, RZ, 0xc0, !PT ;  /* 0xff0000ff0b0a7812 */ /* 0x000fe200078ec0ff */
[----:B------:R-:W-:Y:S01]  /*2fc0*/  IMAD.SHL.U32 R15, R15, 0x100, RZ ;  /* 0x000001000f0f7824 */ /* 0x000fe200078e00ff */
[----:B------:R-:W-:Y:S01]  /*2fd0*/  SHF.R.U32.HI R14, RZ, 0x10, R11 ;  /* 0x00000010ff0e7819 */ /* 0x000fe2000001160b */
[----:B------:R-:W-:Y:S01]  /*2fe0*/  IMAD.SHL.U32 R11, R25, 0x100, RZ ;  /* 0x00000100190b7824 */ /* 0x000fe200078e00ff */
[----:B------:R-:W-:Y:S02]  /*2ff0*/  LOP3.LUT R8, R9, 0xff0000ff, RZ, 0xc0, !PT ;  /* 0xff0000ff09087812 */ /* 0x000fe400078ec0ff */
[----:B------:R-:W-:Y:S01]  /*3000*/  SHF.R.U32.HI R24, RZ, 0x10, R9 ;  /* 0x00000010ff187819 */ /* 0x000fe20000011609 */
[----:B-1----:R-:W-:Y:S01]  /*3010*/  IMAD.MOV.U32 R9, RZ, RZ, R4 ;  /* 0x000000ffff097224 */ /* 0x002fe200078e0004 */
        /* <DEDUP_REMOVED lines=14> */
[-C--:B------:R-:W-:Y:S01]  /*3100*/  FMUL.FTZ R65, R10, R27.reuse ;  /* 0x0000001b0a417220 */ /* 0x080fe20000410000 */
[----:B------:R-:W-:Y:S01]  /*3110*/  HADD2.F32 R25, -RZ, R15.H0_H0 ;  /* 0x2000000fff197230 */ /* 0x000fe20000004100 */
[----:B------:R-:W-:Y:S01]  /*3120*/  F2FP.F16.E4M3.UNPACK_B R62, R62 ;  /* 0x0000003eff3e723e */ /* 0x000fe200020006ff */
[--C-:B------:R-:W-:Y:S01]  /*3130*/  HADD2.F32 R14, -RZ, R5.reuse.H1_H1 ;  /* 0x30000005ff0e7230 */ /* 0x100fe20000004100 */
[----:B------:R-:W-:Y:S01]  /*3140*/  F2FP.F16.E4M3.UNPACK_B R26, R26 ;  /* 0x0000001aff1a723e */ /* 0x000fe200020006ff */
[----:B------:R-:W-:Y:S02]  /*3150*/  HADD2.F32 R11, -RZ, R5.H0_H0 ;  /* 0x20000005ff0b7230 */ /* 0x000fe40000004100 */
[----:B------:R-:W-:Y:S01]  /*3160*/  FMUL.FTZ R5, R4, R27 ;  /* 0x0000001b04057220 */ /* 0x000fe20000410000 */
[----:B------:R-:W-:Y:S02]  /*3170*/  HADD2.F32 R15, -RZ, R15.H1_H1 ;  /* 0x3000000fff0f7230 */ /* 0x000fe40000004100 */
[-C--:B------:R-:W-:Y:S01]  /*3180*/  FMUL.FTZ R64, R14, R24.reuse ;  /* 0x000000180e407220 */ /* 0x080fe20000410000 */
[-C--:B------:R-:W-:Y:S01]  /*3190*/  FFMA.FTZ R4, R4, R25.reuse, -R65 ;  /* 0x0000001904047223 */ /* 0x080fe20000010841 */
[----:B------:R-:W-:Y:S01]  /*31a0*/  FFMA.FTZ R5, R10, R25, R5 ;  /* 0x000000190a057223 */ /* 0x000fe20000010005 */
[C---:B------:R-:W-:Y:S01]  /*31b0*/  FMUL.FTZ R27, R11.reuse, R24 ;  /* 0x000000180b1b7220 */ /* 0x040fe20000410000 */
[----:B------:R-:W-:Y:S01]  /*31c0*/  F2FP.F16.E4M3.UNPACK_B R10, R9.H1 ;  /* 0x00000009ff0a723e */ /* 0x000fe200030006ff */
[----:B------:R-:W-:Y:S01]  /*31d0*/  FFMA.FTZ R66, R11, R15, -R64 ;  /* 0x0000000f0b427223 */ /* 0x000fe20000010840 */
[----:B------:R-:W-:Y:S01]  /*31e0*/  F2FP.F16.E4M3.UNPACK_B R9, R9 ;  /* 0x00000009ff09723e */ /* 0x000fe200020006ff */
[----:B------:R-:W-:Y:S01]  /*31f0*/  FFMA.FTZ R67, R14, R15, R27 ;  /* 0x0000000f0e437223 */ /* 0x000fe2000001001b */
[----:B------:R-:W-:-:S02]  /*3200*/  HADD2.F32 R24, -RZ, R62.H1_H1 ;  /* 0x3000003eff187230 */ /* 0x000fc40000004100 */
[--C-:B------:R-:W-:Y:S02]  /*3210*/  HADD2.F32 R11, -RZ, R10.reuse.H0_H0 ;  /* 0x2000000aff0b7230 */ /* 0x100fe40000004100 */
[----:B------:R-:W-:Y:S01]  /*3220*/  HADD2.F32 R14, -RZ, R10.H1_H1 ;  /* 0x3000000aff0e7230 */ /* 0x000fe20000004100 */
[----:B------:R-:W-:Y:S01]  /*3230*/  F2FP.SATFINITE.E4M3.F32.PACK_AB_MERGE_C R77, R67, R66, RZ ;  /* 0x00000042434d723e */ /* 0x000fe200048070ff */
[--C-:B------:R-:W-:Y:S02]  /*3240*/  HADD2.F32 R10, -RZ, R9.reuse.H0_H0 ;  /* 0x20000009ff0a7230 */ /* 0x100fe40000004100 */
[-C--:B------:R-:W-:Y:S01]  /*3250*/  FMUL.FTZ R27, R11, R24.reuse ;  /* 0x000000180b1b7220 */ /* 0x080fe20000410000 */
[----:B------:R-:W-:Y:S02]  /*3260*/  HADD2.F32 R62, -RZ, R62.H0_H0 ;  /* 0x2000003eff3e7230 */ /* 0x000fe40000004100 */
[----:B------:R-:W-:Y:S01]  /*3270*/  FMUL.FTZ R64, R14, R24 ;  /* 0x000000180e407220 */ /* 0x000fe20000410000 */
[----:B------:R-:W-:Y:S01]  /*3280*/  HADD2.F32 R9, -RZ, R9.H1_H1 ;  /* 0x30000009ff097230 */ /* 0x000fe20000004100 */
[----:B------:R-:W-:Y:S01]  /*3290*/  F2FP.F16.E4M3.UNPACK_B R24, R8.H1 ;  /* 0x00000008ff18723e */ /* 0x000fe200030006ff */
[--C-:B------:R-:W-:Y:S01]  /*32a0*/  HADD2.F32 R15, -RZ, R26.reuse.H1_H1 ;  /* 0x3000001aff0f7230 */ /* 0x100fe20000004100 */
[----:B------:R-:W-:Y:S01]  /*32b0*/  F2FP.SATFINITE.E4M3.F32.PACK_AB_MERGE_C R5, R5, R4, R77 ;  /* 0x000000040505723e */ /* 0x000fe2000480704d */
[----:B------:R-:W-:-:S02]  /*32c0*/  HADD2.F32 R26, -RZ, R26.H0_H0 ;  /* 0x2000001aff1a7230 */ /* 0x000fc40000004100 */
[-C--:B------:R-:W-:Y:S01]  /*32d0*/  FMUL.FTZ R25, R9, R62.reuse ;  /* 0x0000003e09197220 */ /* 0x080fe20000410000 */
[----:B------:R-:W-:Y:S01]  /*32e0*/  FMUL.FTZ R62, R10, R62 ;  /* 0x0000003e0a3e7220 */ /* 0x000fe20000410000 */
[-C--:B------:R-:W-:Y:S01]  /*32f0*/  FFMA.FTZ R11, R11, R15.reuse, -R64 ;  /* 0x0000000f0b0b7223 */ /* 0x080fe20000010840 */
[----:B------:R-:W-:Y:S01]  /*3300*/  FFMA.FTZ R14, R14, R15, R27 ;  /* 0x0000000f0e0e7223 */ /* 0x000fe2000001001b */
[-C--:B------:R-:W-:Y:S01]  /*3310*/  FFMA.FTZ R64, R10, R26.reuse, -R25 ;  /* 0x0000001a0a407223 */ /* 0x080fe20000010819 */
[----:B------:R-:W-:Y:S01]  /*3320*/  FFMA.FTZ R65, R9, R26, R62 ;  /* 0x0000001a09417223 */ /* 0x000fe2000001003e */
[----:B------:R-:W-:Y:S01]  /*3330*/  F2FP.F16.E4M3.UNPACK_B R10, R7.H1 ;  /* 0x00000007ff0a723e */ /* 0x000fe200030006ff */
[--C-:B------:R-:W-:Y:S01]  /*3340*/  HADD2.F32 R25, -RZ, R24.reuse.H1_H1 ;  /* 0x30000018ff197230 */ /* 0x100fe20000004100 */
[----:B------:R-:W-:Y:S01]  /*3350*/  F2FP.F16.E4M3.UNPACK_B R26, R63.H1 ;  /* 0x0000003fff1a723e */ /* 0x000fe200030006ff */
[----:B------:R-:W-:Y:S01]  /*3360*/  HADD2.F32 R24, -RZ, R24.H0_H0 ;  /* 0x20000018ff187230 */ /* 0x000fe20000004100 */
[----:B------:R-:W-:Y:S01]  /*3370*/  F2FP.SATFINITE.E4M3.F32.PACK_AB_MERGE_C R76, R14, R11, RZ ;  /* 0x0000000b0e4c723e */ /* 0x000fe200048070ff */
[----:B------:R-:W-:Y:S01]  /*3380*/  HADD2.F32 R14, -RZ, R10.H1_H1 ;  /* 0x3000000aff0e7230 */ /* 0x000fe20000004100 */
[----:B------:R-:W-:Y:S01]  /*3390*/  F2FP.F16.E4M3.UNPACK_B R9, R6.H1 ;  /* 0x00000006ff09723e */ /* 0x000fe200030006ff */
[----:B------:R-:W-:Y:S01]  /*33a0*/  HADD2.F32 R62, -RZ, R26.H1_H1 ;  /* 0x3000001aff3e7230 */ /* 0x000fe20000004100 */
[----:B------:R-:W-:Y:S01]  /*33b0*/  F2FP.F16.E4M3.UNPACK_B R63, R63 ;  /* 0x0000003fff3f723e */ /* 0x000fe200020006ff */
[----:B------:R-:W-:Y:S01]  /*33c0*/  HADD2.F32 R11, -RZ, R10.H0_H0 ;  /* 0x2000000aff0b7230 */ /* 0x000fe20000004100 */
        /* <DEDUP_REMOVED lines=8> */
[----:B------:R-:W-:Y:S01]  /*3450*/  FMUL.FTZ R62, R10, R27 ;  /* 0x0000001b0a3e7220 */ /* 0x000fe20000410000 */
        /* <DEDUP_REMOVED lines=12> */
[----:B------:R-:W-:Y:S02]  /*3520*/  HADD2.F32 R6, -RZ, R6.H1_H1 ;  /* 0x30000006ff067230 */ /* 0x000fe40000004100 */
[----:B------:R-:W-:Y:S01]  /*3530*/  FMUL.FTZ R11, R9, R26 ;  /* 0x0000001a090b7220 */ /* 0x000fe20000410000 */
[----:B------:R-:W-:-:S02]  /*3540*/  HADD2.F32 R63, -RZ, R63.H0_H0 ;  /* 0x2000003fff3f7230 */ /* 0x000fc40000004100 */
[C---:B------:R-:W-:Y:S01]  /*3550*/  FMUL.FTZ R26, R8.reuse, R26 ;  /* 0x0000001a081a7220 */ /* 0x040fe20000410000 */
[----:B------:R-:W-:Y:S02]  /*3560*/  HADD2.F32 R15, -RZ, R15.H0_H0 ;  /* 0x2000000fff0f7230 */ /* 0x000fe40000004100 */
[----:B------:R-:W-:Y:S01]  /*3570*/  FFMA.FTZ R11, R8, R24, -R11 ;  /* 0x00000018080b7223 */ /* 0x000fe2000001080b */
[----:B------:R-:W-:Y:S01]  /*3580*/  F2FP.SATFINITE.E4M3.F32.PACK_AB_MERGE_C R66, R67, R66, RZ ;  /* 0x000000424342723e */ /* 0x000fe200048070ff */
[CC--:B------:R-:W-:Y:S01]  /*3590*/  FMUL.FTZ R10, R6.reuse, R63.reuse ;  /* 0x0000003f060a7220 */ /* 0x0c0fe20000410000 */
[----:B------:R-:W-:Y:S01]  /*35a0*/  FMUL.FTZ R63, R7, R63 ;  /* 0x0000003f073f7220 */ /* 0x000fe20000410000 */
[----:B------:R-:W-:Y:S02]  /*35b0*/  FFMA.FTZ R26, R9, R24, R26 ;  /* 0x00000018091a7223 */ /* 0x000fe4000001001a */
[-C--:B------:R-:W-:Y:S01]  /*35c0*/  FFMA.FTZ R10, R7, R15.reuse, -R10 ;  /* 0x0000000f070a7223 */ /* 0x080fe2000001080a */
[----:B------:R-:W-:-:S02]  /*35d0*/  FFMA.FTZ R63, R6, R15, R63 ;  /* 0x0000000f063f7223 */ /* 0x000fc4000001003f */
[----:B------:R-:W-:-:S03]  /*35e0*/  F2FP.SATFINITE.E4M3.F32.PACK_AB_MERGE_C R7, R26, R11, R66 ;  /* 0x0000000b1a07723e */ /* 0x000fc60004807042 */
[----:B------:R-:W-:-:S07]  /*35f0*/  F2FP.SATFINITE.E4M3.F32.PACK_AB_MERGE_C R6, R63, R10, R27 ;  /* 0x0000000a3f06723e */ /* 0x000fce000480701b */
.L_x_1890:
[----:B------:R-:W-:Y:S05]  /*3600*/  BSYNC B1 ;  /* 0x0000000000017941 */ /* 0x000fea0003800000 */
.L_x_1889:
[----:B-1----:R1:W-:Y:S01]  /*3610*/  STG.E.128 desc[UR40][R12.64+0x20], R4 ;  /* 0x000020040c007986 */ /* 0x0023e2000c101d28 */
[----:B------:R-:W-:Y:S05]  /*3620*/  BRA `(.L_x_1884) ;  /* 0x0000001000d07947 */ /* 0x000fea0003800000 */
.L_x_1878:
        /* <DEDUP_REMOVED lines=29> */
.L_x_1891:
[----:B------:R-:W2:Y:S01]  /*3800*/  LDL R12, [R1+0x8] ;  /* 0x00000800010c7983 */ /* 0x000ea20000100800 */
[----:B------:R-:W-:Y:S01]  /*3810*/  IMAD R74, R17, 0x8, R16 ;  /* 0x00000008114a7824 */ /* 0x000fe200078e0210 */
[----:B------:R-:W0:Y:S01]  /*3820*/  LDC R77, c[0x0][0x2f4] ;  /* 0x0000bd00ff4d7b82 */ /* 0x000e220000000800 */
[----:B------:R-:W-:Y:S01]  /*3830*/  BSSY B1, `(.L_x_1892) ;  /* 0x0000004000017945 */ /* 0x000fe20003800000 */
[----:B--2---:R-:W-:-:S04]  /*3840*/  SHF.L.U32 R75, R12, 0x1f, RZ ;  /* 0x0000001f0c4b7819 */ /* 0x004fc800000006ff */
[----:B------:R-:W1:Y:S02]  /*3850*/  SYNCS.PHASECHK.TRANS64.TRYWAIT P5, [R74+URZ+0x13290], R75 ;  /* 0x0132904b4a0075a7 */ /* 0x000e6400080a017f */
[----:B01----:R-:W-:Y:S05]  /*3860*/  @!P5 BRA `(.L_x_1893) ;  /* 0x000001500068d947 */ /* 0x003fea0003800000 */
.L_x_2106:
[----:B------:R-:W-:Y:S05]  /*3870*/  BSYNC B1 ;  /* 0x0000000000017941 */ /* 0x000fea0003800000 */
.L_x_1892:
[----:B------:R-:W-:Y:S01]  /*3880*/  ISETP.GE.OR P5, PT, R18, R77, P1 ;  /* 0x0000004d1200720c */ /* 0x000fe20000fa6670 */
        /* <DEDUP_REMOVED lines=240> */
.L_x_1895:
[----:B------:R-:W-:Y:S05]  /*4790*/  BSYNC B1 ;  /* 0x0000000000017941 */ /* 0x000fea0003800000 */
.L_x_1894:
        /* <DEDUP_REMOVED lines=10> */
.L_x_1877:
[----:B0-----:R-:W2:Y:S02]  /*4840*/  LDL R4, [R1+0x4] ;  /* 0x0000040001047983 */ /* 0x001ea40000100800 */
[----:B--2---:R-:W-:-:S13]  /*4850*/  ISETP.NE.AND P0, PT, R4, 0x3, PT ;  /* 0x000000030400780c */ /* 0x004fda0003f05270 */
[----:B------:R-:W-:Y:S05]  /*4860*/  @!P0 BRA `(.L_x_1896) ;  /* 0x0000000000048947 */ /* 0x000fea0003800000 */
[----:B------:R-:W-:Y:S01]  /*4870*/  BPT.TRAP 0x1 ;  /* 0x000000040000795c */ /* 0x000fe20000300000 */
.L_x_1896:
        /* <DEDUP_REMOVED lines=8> */
.L_x_2107:
[----:B------:R-:W-:Y:S05]  /*4900*/  BSYNC B1 ;  /* 0x0000000000017941 */ /* 0x000fea0003800000 */
.L_x_1897:
[----:B------:R-:W-:-:S13]  /*4910*/  ISETP.GE.AND P1, PT, R156, R5, PT ;  /* 0x000000059c00720c */ /* 0x000fda0003f26270 */
[----:B------:R-:W-:Y:S05]  /*4920*/  @P1 BRA `(.L_x_1884) ;  /* 0x0000000000101947 */ /* 0x000fea0003800000 */
[----:B------:R-:W1:Y:S04]  /*4930*/  @!P3 LDS.128 R4, [R73+0xe000] ;  /* 0x00e000004904b984 */ /* 0x000e680000000c00 */
[----:B------:R-:W2:Y:S04]  /*4940*/  @!P2 LDS.128 R8, [R72+0xe000] ;  /* 0x00e000004808a984 */ /* 0x000ea80000000c00 */
[----:B-1----:R1:W-:Y:S04]  /*4950*/  @!P3 STG.E.128 desc[UR40][R12.64], R4 ;  /* 0x000000040c00b986 */ /* 0x0023e8000c101d28 */
[----:B--2---:R1:W-:Y:S02]  /*4960*/  @!P2 STG.E.128 desc[UR40][R12.64+0x20], R8 ;  /* 0x000020080c00a986 */ /* 0x0043e4000c101d28 */
.L_x_1884:
[----:B------:R-:W-:Y:S05]  /*4970*/  BSYNC B0 ;  /* 0x0000000000007941 */ /* 0x000fea0003800000 */
.L_x_1876:
        /* <DEDUP_REMOVED lines=12> */
[----:B------:R-:W-:-:S05]  /*4a40*/  @!P5 VIADD R4, R74, 0x132a0 ;  /* 0x000132a04a04d836 */ /* 0x000fca0000000000 */
[----:B------:R-:W-:-:S04]  /*4a50*/  @!P5 PRMT R4, RZ, 0x654, R4 ;  /* 0x00000654ff04d816 */ /* 0x000fc80000000004 */
[----:B------:R1:W-:Y:S01]  /*4a60*/  @!P5 SYNCS.ARRIVE.TRANS64.RED.A1T0 RZ, [R4+URZ], RZ ;  /* 0x000000ff04ffd9a7 */ /* 0x0003e2000810043f */
[----:B------:R-:W-:Y:S05]  /*4a70*/  @!P0 BRA `(.L_x_1900) ;  /* 0x0000000000048947 */ /* 0x000fea0003800000 */
[----:B------:R-:W-:Y:S01]  /*4a80*/  BPT.TRAP 0x1 ;  /* 0x000000040000795c */ /* 0x000fe20000300000 */
.L_x_1900:
[----:B------:R-:W-:Y:S05]  /*4a90*/  BSYNC B0 ;  /* 0x0000000000007941 */ /* 0x000fea0003800000 */
.L_x_1899:
[----:B------:R-:W5:Y:S01]  /*4aa0*/  SYNCS.PHASECHK.TRANS64.TRYWAIT P0, [R74+URZ+0x132b0], R75 ;  /* 0x0132b04b4a0075a7 */ /* 0x000f62000800017f */
[----:B------:R-:W-:Y:S04]  /*4ab0*/  BSSY B0, `(.L_x_1901) ;  /* 0x0000002000007945 */ /* 0x000fe80003800000 */
[----:B-----5:R-:W-:Y:S05]  /*4ac0*/  @!P0 BRA `(.L_x_1902) ;  /* 0x0000013c00f88947 */ /* 0x020fea0003800000 */
.L_x_2108:
[----:B------:R-:W-:Y:S05]  /*4ad0*/  BSYNC B0 ;  /* 0x0000000000007941 */ /* 0x000fea0003800000 */
.L_x_1901:
        /* <DEDUP_REMOVED lines=19> */
.L_x_1904:
[----:B------:R-:W-:Y:S05]  /*4c10*/  BSYNC B0 ;  /* 0x0000000000007941 */ /* 0x000fea0003800000 */
.L_x_1903:
[----:B-1----:R-:W5:Y:S04]  /*4c20*/  LDL R4, [R1] ;  /* 0x0000000001047983 */ /* 0x002f680000100800 */
[----:B------:R-:W2:Y:S01]  /*4c30*/  LDL.LU R5, [R1+0x8] ;  /* 0x0000080001057983 */ /* 0x000ea20000300800 */
        /* <DEDUP_REMOVED lines=16> */
[----:B--2---:R-:W-:-:S05]  /*4d40*/  LOP3.LUT R5, R5, R4, RZ, 0x3c, !PT ;  /* 0x0000000405057212 */ /* 0x004fca00078e3cff */
[----:B------:R0:W-:Y:S02]  /*4d50*/  STL [R1+0x8], R5 ;  /* 0x0000080501007387 */ /* 0x0001e40000100800 */
[----:B------:R-:W-:Y:S05]  /*4d60*/  @P6 BRA `(.L_x_1905) ;  /* 0xffffffd4005c6947 */ /* 0x000fea000383ffff */
.L_x_1871:
[----:B------:R-:W-:Y:S04]  /*4d70*/  BSSY B0, `(.L_x_1906) ;  /* 0x0000004000007945 */ /* 0x000fe80003800000 */
[----:B------:R-:W-:Y:S05]  /*4d80*/  @P0 BRA `(.L_x_1907) ;  /* 0x0000000000080947 */ /* 0x000fea0003800000 */
[----:B------:R-:W1:Y:S02]  /*4d90*/  FENCE.VIEW.ASYNC.G ;  /* 0x00000000000073c6 */ /* 0x000e640000000100 */
[----:B-1----:R-:W-:Y:S06]  /*4da0*/  BAR.ARV 0xc, 0x200 ;  /* 0x0308000000007b1d */ /* 0x002fec0000002000 */
.L_x_1907:
[----:B------:R-:W-:Y:S05]  /*4db0*/  BSYNC B0 ;  /* 0x0000000000007941 */ /* 0x000fea0003800000 */
.L_x_1906:
[----:B------:R-:W2:Y:S01]  /*4dc0*/  LDL R2, [R1+0x6c] ;  /* 0x00006c0001027983 */ /* 0x000ea20000100800 */
[----:B------:R-:W-:Y:S01]  /*4dd0*/  ULDC.64 UR4, c[0x0][0x990] ;  /* 0x0002640000047ab9 */ /* 0x000fe20000000a00 */
[----:B------:R-:W-:Y:S02]  /*4de0*/  ULDC.64 UR6, c[0x0][0x998] ;  /* 0x0002660000067ab9 */ /* 0x000fe40000000a00 */
[----:B0-----:R-:W4:Y:S04]  /*4df0*/  LDL R5, [R1+0x48] ;  /* 0x0000480001057983 */ /* 0x001f280000100800 */
[----:B------:R-:W4:Y:S01]  /*4e00*/  LDL R20, [R1+0x58] ;  /* 0x0000580001147983 */ /* 0x000f220000100800 */
[----:B------:R-:W-:Y:S02]  /*4e10*/  ISETP.NE.U32.AND P0, PT, RZ, UR4, PT ;  /* 0x00000004ff007c0c */ /* 0x000fe4000bf05070 */
[----:B------:R-:W-:Y:S01]  /*4e20*/  ISETP.NE.U32.AND P1, PT, RZ, UR6, PT ;  /* 0x00000006ff007c0c */ /* 0x000fe2000bf25070 */
[----:B---3--:R-:W3:Y:S01]  /*4e30*/  LDL R14, [R1+0x28] ;  /* 0x00002800010e7983 */ /* 0x008ee20000100800 */
[----:B------:R-:W-:-:S02]  /*4e40*/  ISETP.NE.AND.EX P0, PT, RZ, UR5, PT, P0 ;  /* 0x00000005ff007c0c */ /* 0x000fc4000bf05300 */
        /* <DEDUP_REMOVED lines=9> */
[----:B------:R-:W-:-:S03]  /*4ee0*/  @P0 SHF.R.S32.HI R15, RZ, 0x1f, R20 ;  /* 0x0000001fff0f0819 */ /* 0x000fc60000011414 */
        /* <DEDUP_REMOVED lines=10> */
[----:B------:R-:W-:-:S04]  /*4f90*/  @P1 IMAD.WIDE.U32 R6, R20, R12, R4 ;  /* 0x0000000c14061225 */ /* 0x000fc800078e0004 */
[----:B------:R-:W-:Y:S01]  /*4fa0*/  @P0 IMAD.IADD R5, R3, 0x1, R9 ;  /* 0x0000000103050824 */ /* 0x000fe200078e0209 */
[----:B------:R-:W-:Y:S01]  /*4fb0*/  @P1 LEA R8, P3, R6, UR6, 0x2 ;  /* 0x0000000606081c11 */ /* 0x000fe2000f8610ff */
[----:B------:R-:W-:Y:S01]  /*4fc0*/  @P1 IMAD.IADD R3, R7, 0x1, R11 ;  /* 0x0000000107031824 */ /* 0x000fe200078e020b */
[----:B------:R-:W-:Y:S01]  /*4fd0*/  @P0 LEA R4, P2, R2, UR4, 0x2 ;  /* 0x0000000402040c11 */ /* 0x000fe2000f8410ff */
[----:B------:R-:W-:Y:S01]  /*4fe0*/  IMAD.MOV.U32 R0, RZ, RZ, 0x3f800000 ;  /* 0x3f800000ff007424 */ /* 0x000fe200078e00ff */
[----:B------:R-:W-:Y:S02]  /*4ff0*/  ULDC UR4, c[0x0][0x988] ;  /* 0x0002620000047ab9 */ /* 0x000fe40000000800 */
[----:B------:R-:W-:Y:S01]  /*5000*/  @P1 LEA.HI.X R9, R6, UR7, R3, 0x2, P3 ;  /* 0x0000000706091c11 */ /* 0x000fe200098f1403 */
[----:B------:R-:W-:Y:S01]  /*5010*/  IMAD.MOV.U32 R3, RZ, RZ, 0x3f800000 ;  /* 0x3f800000ff037424 */ /* 0x000fe200078e00ff */
[----:B------:R-:W-:Y:S02]  /*5020*/  @P0 LEA.HI.X R5, R2, UR5, R5, 0x2, P2 ;  /* 0x0000000502050c11 */ /* 0x000fe400090f1405 */
[----:B------:R-:W0:Y:S01]  /*5030*/  LDC R2, c[0x0][0x448] ;  /* 0x00011200ff027b82 */ /* 0x000e220000000800 */
[----:B------:R-:W2:Y:S04]  /*5040*/  @P1 LDG.E R0, desc[UR40][R8.64] ;  /* 0x0000002808001981 */ /* 0x000ea8000c1e1900 */
[----:B------:R1:W2:Y:S01]  /*5050*/  @P0 LDG.E R3, desc[UR40][R4.64] ;  /* 0x0000002804030981 */ /* 0x0002a2000c1e1900 */
[----:B0-----:R-:W-:-:S13]  /*5060*/  ISETP.NE.AND P0, PT, R2, 0x1, PT ;  /* 0x000000010200780c */ /* 0x001fda0003f05270 */
[----:B------:R-:W0:Y:S08]  /*5070*/  @P0 LDC R2, c[0x0][0x44c] ;  /* 0x00011300ff020b82 */ /* 0x000e300000000800 */
[----:B------:R-:W4:Y:S01]  /*5080*/  @P0 LDC R11, c[0x0][0x450] ;  /* 0x00011400ff0b0b82 */ /* 0x000f220000000800 */
[----:B---3--:R-:W-:-:S04]  /*5090*/  VIADD R7, R14, 0xbf ;  /* 0x000000bf0e077836 */ /* 0x008fc80000000000 */
[----:B0-----:R-:W-:-:S05]  /*50a0*/  @P0 IMAD.HI.U32 R2, R7, R2, RZ ;  /* 0x0000000207020227 */ /* 0x001fca00078e00ff */
[----:B----4-:R-:W-:-:S05]  /*50b0*/  @P0 SHF.R.U32.HI R7, RZ, R11, R2 ;  /* 0x0000000bff070219 */ /* 0x010fca0000011602 */
[----:B------:R-:W-:-:S04]  /*50c0*/  IMAD.IADD R7, R30, 0x1, R7 ;  /* 0x000000011e077824 */ /* 0x000fc800078e0207 */
[----:B------:R-:W-:-:S05]  /*50d0*/  IMAD.HI R7, R7, 0x66666667, RZ ;  /* 0x6666666707077827 */ /* 0x000fca00078e02ff */
[----:B------:R-:W-:-:S04]  /*50e0*/  SHF.R.U32.HI R2, RZ, 0x1f, R7 ;  /* 0x0000001fff027819 */ /* 0x000fc80000011607 */
[----:B------:R-:W-:-:S04]  /*50f0*/  LEA.HI.SX32 R7, R7, R2, 0x1a ;  /* 0x0000000207077211 */ /* 0x000fc800078fd2ff */
[----:B------:R-:W-:-:S04]  /*5100*/  VIMNMX R104, R104, R7, PT ;  /* 0x0000000768687248 */ /* 0x000fc80003fe0100 */
[----:B------:R-:W-:Y:S02]  /*5110*/  ISETP.GE.AND P1, PT, R104, 0x1, PT ;  /* 0x000000016800780c */ /* 0x000fe40003f26270 */
[----:B------:R-:W-:Y:S02]  /*5120*/  CS2R R20, SRZ ;  /* 0x0000000000147805 */ /* 0x000fe4000001ff00 */
[----:B------:R-:W-:Y:S02]  /*5130*/  PLOP3.LUT P0, PT, PT, PT, PT, 0x80, 0x0 ;  /* 0x000000000000781c */ /* 0x000fe40003f0f070 */
[----:B------:R-:W-:Y:S02]  /*5140*/  CS2R R54, SRZ ;  /* 0x0000000000367805 */ /* 0x000fe4000001ff00 */
[----:B-1----:R-:W-:Y:S02]  /*5150*/  CS2R R4, SRZ ;  /* 0x0000000000047805 */ /* 0x002fe4000001ff00 */
        /* <DEDUP_REMOVED lines=12> */
[----:B------:R-:W-:Y:S01]  /*5220*/  IMAD.MOV.U32 R29, RZ, RZ, RZ ;  /* 0x000000ffff1d7224 */ /* 0x000fe200078e00ff */
[----:B------:R-:W-:Y:S01]  /*5230*/  CS2R R56, SRZ ;  /* 0x0000000000387805 */ /* 0x000fe2000001ff00 */
[----:B------:R-:W-:-:S02]  /*5240*/  IMAD.MOV.U32 R58, RZ, RZ, RZ ;  /* 0x000000ffff3a7224 */ /* 0x000fc400078e00ff */
[----:B--2---:R-:W-:-:S04]  /*5250*/  FMUL.FTZ R0, R3, R0 ;  /* 0x0000000003007220 */ /* 0x004fc80000410000 */
        /* <DEDUP_REMOVED lines=34> */
.L_x_1910:
[----:B------:R-:W-:Y:S05]  /*5480*/  BSYNC B6 ;  /* 0x0000000000067941 */ /* 0x000fea0003800000 */
.L_x_1909:
        /* <DEDUP_REMOVED lines=13> */
.L_x_1914:
[----:B-1----:R1:W2:Y:S02]  /*5560*/  SYNCS.PHASECHK.TRANS64.TRYWAIT P0, [R16+URZ+0x13200], R3 ;  /* 0x01320003100075a7 */ /* 0x0022a4000800017f */
[----:B--2---:R-:W-:Y:S05]  /*5570*/  @!P0 NANOSLEEP.SYNCS 0x989680 ;  /* 0x009896800000895d */ /* 0x004fea0003900000 */
[----:B------:R-:W2:Y:S02]  /*5580*/  @!P0 SYNCS.PHASECHK.TRANS64 P0, [R16+URZ+0x13200], R3 ;  /* 0x01320003100085a7 */ /* 0x000ea4000800007f */
[----:B--2---:R-:W-:Y:S05]  /*5590*/  @!P0 BRA `(.L_x_1914) ;  /* 0xfffffffc00f08947 */ /* 0x004fea000383ffff */
.L_x_1913:
[----:B------:R-:W-:Y:S05]  /*55a0*/  BSYNC B0 ;  /* 0x0000000000007941 */ /* 0x000fea0003800000 */
.L_x_1912:
[----:B------:R-:W-:Y:S05]  /*55b0*/  BRA `(.L_x_1915) ;  /* 0x0000002800fc7947 */ /* 0x000fea0003800000 */
.L_x_1911:
        /* <DEDUP_REMOVED lines=30> */
.L_x_1917:
[----:B------:R-:W-:Y:S05]  /*57a0*/  BSYNC B6 ;  /* 0x0000000000067941 */ /* 0x000fea0003800000 */
.L_x_1916:
[----:B------:R-:W2:Y:S01]  /*57b0*/  LDL R20, [R1+0x28] ;  /* 0x0000280001147983 */ /* 0x000ea20000100800 */
[----:B------:R-:W-:Y:S01]  /*57c0*/  ULDC.U8 UR4, c[0x0][0x410] ;  /* 0x0001040000047ab9 */ /* 0x000fe20000000000 */
[----:B------:R-:W-:Y:S01]  /*57d0*/  BSSY B0, `(.L_x_1918) ;  /* 0x0000295000007945 */ /* 0x000fe20003800000 */
[----:B------:R-:W-:Y:S01]  /*57e0*/  ISETP.NE.AND P0, PT, RZ, UR4, PT ;  /* 0x00000004ff007c0c */ /* 0x000fe2000bf05270 */
[----:B--2---:R-:W-:-:S12]  /*57f0*/  IMAD.IADD R10, R156, 0x1, R20 ;  /* 0x000000019c0a7824 */ /* 0x004fd800078e0214 */
[----:B------:R-:W-:Y:S05]  /*5800*/  @!P0 BRA `(.L_x_1919) ;  /* 0x0000001400408947 */ /* 0x000fea0003800000 */
        /* <DEDUP_REMOVED lines=16> */
[----:B------:R-:W-:Y:S01]  /*5910*/  IMAD R4, R0, UR4, RZ ;  /* 0x0000000400047c24 */ /* 0x000fe2000f8e02ff */
[----:B------:R-:W-:Y:S01]  /*5920*/  IADD3 R5, P1, R8, UR8, RZ ;  /* 0x0000000808057c10 */ /* 0x000fe2000ff3e0ff */
[----:B------:R-:W-:-:S04]  /*5930*/  IMAD.WIDE.U32 R6, R11, UR4, R6 ;  /* 0x000000040b067c25 */ /* 0x000fc8000f8e0006 */
[----:B------:R-:W-:Y:S02]  /*5940*/  IMAD R0, R0, UR6, RZ ;  /* 0x0000000600007c24 */ /* 0x000fe4000f8e02ff */
[C---:B------:R-:W-:Y:S01]  /*5950*/  IMAD R13, R11.reuse, UR5, R4 ;  /* 0x000000050b0d7c24 */ /* 0x040fe2000f8e0204 */
[----:B------:R-:W-:Y:S01]  /*5960*/  ULDC.64 UR4, c[0x0][0x3e8] ;  /* 0x0000fa0000047ab9 */ /* 0x000fe20000000a00 */
[----:B------:R-:W-:Y:S01]  /*5970*/  IMAD R8, R11, UR7, R0 ;  /* 0x000000070b087c24 */ /* 0x000fe2000f8e0200 */
[----:B------:R-:W-:Y:S01]  /*5980*/  IADD3 R3, P0, R6, UR4, RZ ;  /* 0x0000000406037c10 */ /* 0x000fe2000ff1e0ff */
[----:B------:R-:W-:-:S03]  /*5990*/  UMOV UR4, 0xffffffff ;  /* 0xffffffff00047882 */ /* 0x000fc60000000000 */
[----:B------:R-:W-:Y:S02]  /*59a0*/  IADD3.X R13, R7, UR5, R13, P0, !PT ;  /* 0x00000005070d7c10 */ /* 0x000fe400087fe40d */
[----:B------:R-:W-:Y:S01]  /*59b0*/  IADD3.X R4, R9, UR9, R8, P1, !PT ;  /* 0x0000000909047c10 */ /* 0x000fe20008ffe408 */
[----:B------:R-:W-:Y:S06]  /*59c0*/  BRA.DIV UR4, `(.L_x_1920) ;  /* 0x00000132044c7947 */ /* 0x000fec000b800000 */
[----:B------:R0:W1:Y:S04]  /*59d0*/  SHFL.IDX PT, R0, R13, RZ, 0x1e1f ;  /* 0x001e1fff0d007589 */ /* 0x00006800000e0000 */
[----:B------:R-:W2:Y:S04]  /*59e0*/  SHFL.IDX PT, R3, R3, RZ, 0x1e1f ;  /* 0x001e1fff03037589 */ /* 0x000ea800000e0000 */
[----:B------:R-:W3:Y:S04]  /*59f0*/  SHFL.IDX PT, R4, R4, RZ, 0x1e1f ;  /* 0x001e1fff04047589 */ /* 0x000ee800000e0000 */
[----:B------:R0:W4:Y:S02]  /*5a00*/  SHFL.IDX PT, R14, R5, RZ, 0x1e1f ;  /* 0x001e1fff050e7589 */ /* 0x00012400000e0000 */
.L_x_2114:
[----:B0-----:R-:W5:Y:S04]  /*5a10*/  LDL R5, [R1+0x2c] ;  /* 0x00002c0001057983 */ /* 0x001f680000100800 */
        /* <DEDUP_REMOVED lines=12> */
[----:B------:R-:W-:Y:S06]  /*5ae0*/  @P0 BRA `(.L_x_1922) ;  /* 0x00000000005c0947 */ /* 0x000fec0003800000 */
[----:B------:R-:W2:Y:S01]  /*5af0*/  LDL.64 R30, [R1+0x10] ;  /* 0x00001000011e7983 */ /* 0x000ea20000100a00 */
[----:B------:R-:W-:-:S03]  /*5b00*/  ULDC UR4, c[0x0][0x3f4] ;  /* 0x0000fd0000047ab9 */ /* 0x000fc60000000800 */
[----:B------:R-:W3:Y:S04]  /*5b10*/  LDL R15, [R1+0xc] ;  /* 0x00000c00010f7983 */ /* 0x000ee80000100800 */
[----:B------:R-:W1:Y:S01]  /*5b20*/  LDL R26, [R1+0x78] ;  /* 0x00007800011a7983 */ /* 0x000e620000100800 */
[----:B------:R-:W-:Y:S02]  /*5b30*/  CS2R R10, SRZ ;  /* 0x00000000000a7805 */ /* 0x000fe4000001ff00 */
[----:B------:R-:W-:Y:S02]  /*5b40*/  CS2R R8, SRZ ;  /* 0x0000000000087805 */ /* 0x000fe4000001ff00 */
[----:B------:R-:W-:Y:S02]  /*5b50*/  CS2R R20, SRZ ;  /* 0x0000000000147805 */ /* 0x000fe4000001ff00 */
[----:B------:R-:W-:-:S02]  /*5b60*/  CS2R R12, SRZ ;  /* 0x00000000000c7805 */ /* 0x000fc4000001ff00 */
[----:B--2---:R-:W-:Y:S02]  /*5b70*/  ISETP.GE.AND P4, PT, R30, UR4, PT ;  /* 0x000000041e007c0c */ /* 0x004fe4000bf86270 */
[----:B---3--:R-:W-:-:S11]  /*5b80*/  ISETP.GE.AND P5, PT, R15, UR4, PT ;  /* 0x000000040f007c0c */ /* 0x008fd6000bfa6270 */
[CC--:B------:R-:W-:Y:S02]  /*5b90*/  @!P4 IADD3 R6, P0, R30.reuse, R3.reuse, RZ ;  /* 0x000000031e06c210 */ /* 0x0c0fe40007f1e0ff */
[C---:B------:R-:W-:Y:S02]  /*5ba0*/  @!P5 IADD3 R24, P2, R15.reuse, R3, RZ ;  /* 0x000000030f18d210 */ /* 0x040fe40007f5e0ff */
[----:B------:R-:W-:Y:S02]  /*5bb0*/  @!P4 SHF.R.S32.HI R3, RZ, 0x1f, R30 ;  /* 0x0000001fff03c819 */ /* 0x000fe4000001141e */
[-C--:B----4-:R-:W-:Y:S01]  /*5bc0*/  @!P4 IADD3 R30, P1, R30, R14.reuse, RZ ;  /* 0x0000000e1e1ec210 */ /* 0x090fe20007f3e0ff */
[C-C-:B-1----:R-:W-:Y:S01]  /*5bd0*/  @!P5 IMAD.X R25, R0.reuse, 0x1, R26.reuse, P2 ;  /* 0x000000010019d824 */ /* 0x142fe200010e061a */
[----:B------:R-:W-:Y:S01]  /*5be0*/  @!P5 IADD3 R14, P3, R15, R14, RZ ;  /* 0x0000000e0f0ed210 */ /* 0x000fe20007f7e0ff */
[--C-:B------:R-:W-:Y:S02]  /*5bf0*/  @!P4 IMAD.X R7, R0, 0x1, R3.reuse, P0 ;  /* 0x000000010007c824 */ /* 0x100fe400000e0603 */
[C---:B------:R-:W-:Y:S01]  /*5c00*/  @!P4 IMAD.X R31, R4.reuse, 0x1, R3, P1 ;  /* 0x00000001041fc824 */ /* 0x040fe200008e0603 */
[----:B------:R0:W5:Y:S01]  /*5c10*/  @!P5 LD.E.64 R10, desc[UR40][R24.64] ;  /* 0x00000028180ad980 */ /* 0x000162000c101b00 */
[----:B------:R-:W-:-:S03]  /*5c20*/  @!P5 IMAD.X R15, R4, 0x1, R26, P3 ;  /* 0x00000001040fd824 */ /* 0x000fc600018e061a */
[----:B------:R0:W5:Y:S04]  /*5c30*/  @!P4 LD.E.64 R20, desc[UR40][R6.64] ;  /* 0x000000280614c980 */ /* 0x000168000c101b00 */
[----:B------:R0:W5:Y:S04]  /*5c40*/  @!P5 LD.E.64 R8, desc[UR40][R14.64] ;  /* 0x000000280e08d980 */ /* 0x000168000c101b00 */
[----:B------:R0:W5:Y:S02]  /*5c50*/  @!P4 LD.E.64 R12, desc[UR40][R30.64] ;  /* 0x000000281e0cc980 */ /* 0x000164000c101b00 */
.L_x_1922:
[----:B------:R-:W-:Y:S05]  /*5c60*/  BSYNC B1 ;  /* 0x0000000000017941 */ /* 0x000fea0003800000 */
.L_x_1921:
[----:B-1----:R-:W2:Y:S01]  /*5c70*/  LDL.LU R0, [R1+0x54] ;  /* 0x0000540001007983 */ /* 0x002ea20000300800 */
[----:B------:R-:W1:Y:S01]  /*5c80*/  SYNCS.PHASECHK.TRANS64.TRYWAIT P0, [R16+URZ+0x13200], R5 ;  /* 0x01320005100075a7 */ /* 0x000e62000800017f */
[----:B------:R-:W-:Y:S01]  /*5c90*/  BSSY B1, `(.L_x_1923) ;  /* 0x0000005000017945 */ /* 0x000fe20003800000 */
[----:B--2---:R-:W-:-:S05]  /*5ca0*/  IMAD R0, R0, -0xc0, R27 ;  /* 0xffffff4000007824 */ /* 0x004fca00078e021b */
[----:B------:R-:W-:-:S04]  /*5cb0*/  VIMNMX R3, R0, 0xc0, PT ;  /* 0x000000c000037848 */ /* 0x000fc80003fe0100 */
[----:B------:R-:W-:Y:S01]  /*5cc0*/  ISETP.GE.AND P1, PT, R156, R3, PT ;  /* 0x000000039c00720c */ /* 0x000fe20003f26270 */
[----:B-1----:R-:W-:-:S12]  /*5cd0*/  @!P0 BRA `(.L_x_1924) ;  /* 0x0000012c00f48947 */ /* 0x002fd80003800000 */
.L_x_2115:
[----:B------:R-:W-:Y:S05]  /*5ce0*/  BSYNC B1 ;  /* 0x0000000000017941 */ /* 0x000fea0003800000 */
.L_x_1923:
[----:B------:R-:W-:Y:S05]  /*5cf0*/  @P1 BRA `(.L_x_1925) ;  /* 0x0000002400081947 */ /* 0x000fea0003800000 */
[----:B0-----:R-:W2:Y:S01]  /*5d00*/  LDL.64 R6, [R1+0x10] ;  /* 0x0000100001067983 */ /* 0x001ea20000100a00 */
[----:B------:R-:W2:Y:S03]  /*5d10*/  LDC R0, c[0x0][0x3f4] ;  /* 0x0000fd00ff007b82 */ /* 0x000ea60000000800 */
[----:B------:R-:W3:Y:S04]  /*5d20*/  LDL R3, [R1+0xc] ;  /* 0x00000c0001037983 */ /* 0x000ee80000100800 */
[----:B------:R0:W5:Y:S01]  /*5d30*/  LDL R36, [R1+0x18] ;  /* 0x0000180001247983 */ /* 0x0001620000100800 */
[----:B------:R-:W-:Y:S01]  /*5d40*/  BSSY B1, `(.L_x_1926) ;  /* 0x000007b000017945 */ /* 0x000fe20003800000 */
[----:B--2---:R-:W-:-:S02]  /*5d50*/  ISETP.GE.AND P0, PT, R6, R0, PT ;  /* 0x000000000600720c */ /* 0x004fc40003f06270 */
[----:B---3--:R-:W-:-:S11]  /*5d60*/  ISETP.GE.AND P1, PT, R3, R0, PT ;  /* 0x000000000300720c */ /* 0x008fd60003f26270 */
[----:B0-----:R-:W-:Y:S05]  /*5d70*/  @P0 BRA `(.L_x_1927) ;  /* 0x0000000400dc0947 */ /* 0x001fea0003800000 */
[----:B-----5:R-:W-:Y:S01]  /*5d80*/  IMAD.IADD R0, R16, 0x1, R36 ;  /* 0x0000000110007824 */ /* 0x020fe200078e0224 */
[----:B----4-:R-:W-:Y:S02]  /*5d90*/  SHF.R.U32.HI R14, RZ, 0x8, R20 ;  /* 0x00000008ff0e7819 */ /* 0x010fe40000011614 */
[----:B------:R-:W-:Y:S02]  /*5da0*/  LOP3.LUT R3, R20, 0xff, RZ, 0xc0, !PT ;  /* 0x000000ff14037812 */ /* 0x000fe400078ec0ff */
[----:B-1----:R-:W0:Y:S01]  /*5db0*/  LDS.128 R4, [R0+0xb000] ;  /* 0x00b0000000047984 */ /* 0x002e220000000c00 */
        /* <DEDUP_REMOVED lines=115> */
.L_x_1927:
[----:B------:R-:W-:Y:S05]  /*64f0*/  BSYNC B1 ;  /* 0x0000000000017941 */ /* 0x000fea0003800000 */
.L_x_1926:
[----:B------:R-:W-:Y:S05]  /*6500*/  @P1 BRA `(.L_x_1925) ;  /* 0x0000001c00041947 */ /* 0x000fea0003800000 */
[----:B0-----:R-:W2:Y:S01]  /*6510*/  LDL R0, [R1+0x74] ;  /* 0x0000740001007983 */ /* 0x001ea20000100800 */
[----:B-----5:R-:W-:Y:S01]  /*6520*/  IMAD.IADD R3, R16, 0x1, R36 ;  /* 0x0000000110037824 */ /* 0x020fe200078e0224 */
[----:B------:R-:W-:Y:S02]  /*6530*/  SHF.R.U32.HI R13, RZ, 0x8, R11 ;  /* 0x00000008ff0d7819 */ /* 0x000fe4000001160b */
[----:B------:R-:W-:Y:S02]  /*6540*/  SHF.R.U32.HI R24, RZ, 0x8, R9 ;  /* 0x00000008ff187819 */ /* 0x000fe40000011609 */
[----:B------:R-:W-:Y:S02]  /*6550*/  SHF.R.U32.HI R15, RZ, 0x8, R8 ;  /* 0x00000008ff0f7819 */ /* 0x000fe40000011608 */
[----:B----4-:R-:W-:Y:S02]  /*6560*/  LOP3.LUT R14, R11, 0xff, RZ, 0xc0, !PT ;  /* 0x000000ff0b0e7812 */ /* 0x010fe400078ec0ff */
[----:B------:R-:W-:-:S02]  /*6570*/  LOP3.LUT R25, R9, 0xff, RZ, 0xc0, !PT ;  /* 0x000000ff09197812 */ /* 0x000fc400078ec0ff */
        /* <DEDUP_REMOVED lines=24> */
[----:B--2---:R-:W-:Y:S01]  /*6700*/  LOP3.LUT P0, RZ, R0, 0x2, RZ, 0xc0, !PT ;  /* 0x0000000200ff7812 */ /* 0x004fe2000780c0ff */
[----:B------:R-:W-:-:S12]  /*6710*/  VIADD R0, R3, 0x20 ;  /* 0x0000002003007836 */ /* 0x000fd80000000000 */
[----:B------:R-:W-:Y:S01]  /*6720*/  @P0 VIADD R0, R3, 0xffffffe0 ;  /* 0xffffffe003000836 */ /* 0x000fe20000000000 */
[----:B------:R-:W-:-:S04]  /*6730*/  SHF.R.U32.HI R3, RZ, 0x8, R10 ;  /* 0x00000008ff037819 */ /* 0x000fc8000001160a */
[----:B-1----:R-:W0:Y:S01]  /*6740*/  LDS.128 R4, [R0+0xb000] ;  /* 0x00b0000000047984 */ /* 0x002e220000000c00 */
        /* <DEDUP_REMOVED lines=92> */
.L_x_1919:
        /* <DEDUP_REMOVED lines=18> */
[C---:B------:R-:W-:Y:S01]  /*6e30*/  IMAD R13, R7.reuse, UR5, R6 ;  /* 0x00000005070d7c24 */ /* 0x040fe2000f8e0206 */
[----:B------:R-:W-:Y:S01]  /*6e40*/  ULDC.64 UR4, c[0x0][0x3e8] ;  /* 0x0000fa0000047ab9 */ /* 0x000fe20000000a00 */
[----:B------:R-:W-:Y:S01]  /*6e50*/  IMAD R0, R0, UR6, RZ ;  /* 0x0000000600007c24 */ /* 0x000fe2000f8e02ff */
[----:B------:R-:W-:Y:S01]  /*6e60*/  IADD3 R3, P0, R4, UR4, RZ ;  /* 0x0000000404037c10 */ /* 0x000fe2000ff1e0ff */
[----:B------:R-:W-:Y:S01]  /*6e70*/  UMOV UR4, 0xffffffff ;  /* 0xffffffff00047882 */ /* 0x000fe20000000000 */
[----:B------:R-:W-:Y:S01]  /*6e80*/  IADD3 R4, P1, R20, UR8, RZ ;  /* 0x0000000814047c10 */ /* 0x000fe2000ff3e0ff */
[----:B------:R-:W-:Y:S01]  /*6e90*/  IMAD R20, R7, UR7, R0 ;  /* 0x0000000707147c24 */ /* 0x000fe2000f8e0200 */
[----:B------:R-:W-:-:S04]  /*6ea0*/  IADD3.X R13, R5, UR5, R13, P0, !PT ;  /* 0x00000005050d7c10 */ /* 0x000fc800087fe40d */
[----:B------:R-:W-:Y:S01]  /*6eb0*/  IADD3.X R20, R21, UR9, R20, P1, !PT ;  /* 0x0000000915147c10 */ /* 0x000fe20008ffe414 */
[----:B------:R-:W-:Y:S06]  /*6ec0*/  BRA.DIV UR4, `(.L_x_1928) ;  /* 0x0000011e048c7947 */ /* 0x000fec000b800000 */
[----:B------:R0:W1:Y:S04]  /*6ed0*/  SHFL.IDX PT, R0, R13, RZ, 0x1e1f ;  /* 0x001e1fff0d007589 */ /* 0x00006800000e0000 */
[----:B------:R-:W2:Y:S04]  /*6ee0*/  SHFL.IDX PT, R3, R3, RZ, 0x1e1f ;  /* 0x001e1fff03037589 */ /* 0x000ea800000e0000 */
[----:B------:R-:W3:Y:S04]  /*6ef0*/  SHFL.IDX PT, R20, R20, RZ, 0x1e1f ;  /* 0x001e1fff14147589 */ /* 0x000ee800000e0000 */
[----:B------:R0:W4:Y:S02]  /*6f00*/  SHFL.IDX PT, R14, R4, RZ, 0x1e1f ;  /* 0x001e1fff040e7589 */ /* 0x00012400000e0000 */
.L_x_2121:
[----:B0-----:R-:W5:Y:S01]  /*6f10*/  LDL R4, [R1+0x2c] ;  /* 0x00002c0001047983 */ /* 0x001f620000100800 */
[----:B------:R-:W0:Y:S03]  /*6f20*/  LDC R27, c[0x0][0x3f4] ;  /* 0x0000fd00ff1b7b82 */ /* 0x000e260000000800 */
[----:B------:R-:W2:Y:S01]  /*6f30*/  LDL R5, [R1+0x68] ;  /* 0x0000680001057983 */ /* 0x000ea20000100800 */
[----:B------:R-:W-:Y:S01]  /*6f40*/  BSSY B1, `(.L_x_1929) ;  /* 0x0000017000017945 */ /* 0x000fe20003800000 */
[----:B------:R-:W-:Y:S01]  /*6f50*/  CS2R R6, SRZ ;  /* 0x0000000000067805 */ /* 0x000fe2000001ff00 */
[----:B-----5:R-:W-:Y:S01]  /*6f60*/  IMAD R25, R4, R8, RZ ;  /* 0x0000000804197224 */ /* 0x020fe200078e02ff */
[----:B------:R-:W-:Y:S02]  /*6f70*/  CS2R R8, SRZ ;  /* 0x0000000000087805 */ /* 0x000fe4000001ff00 */
[----:B--2---:R-:W-:-:S02]  /*6f80*/  LEA.HI R4, R5, R5, RZ, 0x1 ;  /* 0x0000000505047211 */ /* 0x004fc400078f08ff */
[----:B------:R-:W-:Y:S02]  /*6f90*/  ISETP.GE.AND P0, PT, R10, R25, PT ;  /* 0x000000190a00720c */ /* 0x000fe40003f06270 */
[----:B------:R-:W-:Y:S02]  /*6fa0*/  CS2R R10, SRZ ;  /* 0x00000000000a7805 */ /* 0x000fe4000001ff00 */
[----:B------:R-:W-:-:S05]  /*6fb0*/  LOP3.LUT R4, R4, 0xfffffffe, RZ, 0xc0, !PT ;  /* 0xfffffffe04047812 */ /* 0x000fca00078ec0ff */
[----:B------:R-:W-:Y:S01]  /*6fc0*/  IMAD.IADD R21, R5, 0x1, -R4 ;  /* 0x0000000105157824 */ /* 0x000fe200078e0a04 */
[----:B------:R-:W-:-:S04]  /*6fd0*/  CS2R R4, SRZ ;  /* 0x0000000000047805 */ /* 0x000fc8000001ff00 */
        /* <DEDUP_REMOVED lines=13> */
.L_x_1930:
[----:B------:R-:W-:Y:S05]  /*70b0*/  BSYNC B1 ;  /* 0x0000000000017941 */ /* 0x000fea0003800000 */
.L_x_1929:
[----:B-1----:R-:W2:Y:S01]  /*70c0*/  LDL.LU R0, [R1+0x54] ;  /* 0x0000540001007983 */ /* 0x002ea20000300800 */
[----:B------:R-:W1:Y:S01]  /*70d0*/  SYNCS.PHASECHK.TRANS64.TRYWAIT P1, [R16+URZ+0x13200], R21 ;  /* 0x01320015100075a7 */ /* 0x000e62000802017f */
[----:B------:R-:W-:Y:S01]  /*70e0*/  ISETP.GE.AND P0, PT, R18, R27, PT ;  /* 0x0000001b1200720c */ /* 0x000fe20003f06270 */
[----:B------:R-:W-:Y:S01]  /*70f0*/  BSSY B1, `(.L_x_1931) ;  /* 0x0000005000017945 */ /* 0x000fe20003800000 */
[----:B--2---:R-:W-:-:S05]  /*7100*/  IMAD R0, R0, -0xc0, R25 ;  /* 0xffffff4000007824 */ /* 0x004fca00078e0219 */
[----:B------:R-:W-:-:S04]  /*7110*/  VIMNMX R3, R0, 0xc0, PT ;  /* 0x000000c000037848 */ /* 0x000fc80003fe0100 */
[----:B------:R-:W-:Y:S01]  /*7120*/  ISETP.GE.OR P0, PT, R156, R3, P0 ;  /* 0x000000039c00720c */ /* 0x000fe20000706670 */
[----:B-1----:R-:W-:-:S12]  /*7130*/  @!P1 BRA `(.L_x_1932) ;  /* 0x0000011c005c9947 */ /* 0x002fd80003800000 */
.L_x_2122:
[----:B------:R-:W-:Y:S05]  /*7140*/  BSYNC B1 ;  /* 0x0000000000017941 */ /* 0x000fea0003800000 */
.L_x_1931:
[----:B------:R-:W-:Y:S05]  /*7150*/  @P0 BRA `(.L_x_1925) ;  /* 0x0000000c00f00947 */ /* 0x000fea0003800000 */
[----:B------:R-:W2:Y:S04]  /*7160*/  LDL R37, [R1+0x34] ;  /* 0x0000340001257983 */ /* 0x000ea80000100800 */
[----:B------:R-:W2:Y:S04]  /*7170*/  LDL R34, [R1+0x38] ;  /* 0x0000380001227983 */ /* 0x000ea80000100800 */
[----:B------:R-:W2:Y:S04]  /*7180*/  LDL R32, [R1+0x3c] ;  /* 0x00003c0001207983 */ /* 0x000ea80000100800 */
[----:B------:R-:W2:Y:S01]  /*7190*/  LDL R48, [R1+0x7c] ;  /* 0x00007c0001307983 */ /* 0x000ea20000100800 */
[----:B-----5:R-:W-:-:S02]  /*71a0*/  SHF.R.U32.HI R0, RZ, 0x8, R4 ;  /* 0x00000008ff007819 */ /* 0x020fc40000011604 */
[----:B------:R-:W-:Y:S02]  /*71b0*/  LOP3.LUT R3, R4, 0xff, RZ, 0xc0, !PT ;  /* 0x000000ff04037812 */ /* 0x000fe400078ec0ff */
[----:B------:R-:W-:Y:S02]  /*71c0*/  LOP3.LUT R0, R0, 0xff, RZ, 0xc0, !PT ;  /* 0x000000ff00007812 */ /* 0x000fe400078ec0ff */
[----:B------:R-:W-:Y:S02]  /*71d0*/  SHF.R.U32.HI R25, RZ, 0x8, R5 ;  /* 0x00000008ff197819 */ /* 0x000fe40000011605 */
[----:B---3--:R-:W-:Y:S02]  /*71e0*/  PRMT R20, R0, 0x7604, R3 ;  /* 0x0000760400147816 */ /* 0x008fe40000000003 */
        /* <DEDUP_REMOVED lines=16> */
[----:B----4-:R-:W-:Y:S02]  /*72f0*/  SHF.R.U32.HI R14, RZ, 0x8, R7 ;  /* 0x00000008ff0e7819 */ /* 0x010fe40000011607 */
        /* <DEDUP_REMOVED lines=10> */
[----:B------:R-:W-:-:S04]  /*73a0*/  SHF.R.U32.HI R30, RZ, 0x10, R6 ;  /* 0x00000010ff1e7819 */ /* 0x000fc80000011606 */
[----:B------:R-:W-:-:S04]  /*73b0*/  LOP3.LUT R30, R30, 0xff, RZ, 0xc0, !PT ;  /* 0x000000ff1e1e7812 */ /* 0x000fc800078ec0ff */
[----:B------:R-:W-:Y:S02]  /*73c0*/  PRMT R31, R30, 0x7054, R31 ;  /* 0x000070541e1f7816 */ /* 0x000fe4000000001f */
[----:B------:R-:W-:-:S04]  /*73d0*/  SHF.R.U32.HI R30, RZ, 0x10, R10 ;  /* 0x00000010ff1e7819 */ /* 0x000fc8000001160a */
[----:B------:R-:W-:-:S04]  /*73e0*/  LOP3.LUT R30, R30, 0xff, RZ, 0xc0, !PT ;  /* 0x000000ff1e1e7812 */ /* 0x000fc800078ec0ff */
[----:B------:R-:W-:Y:S02]  /*73f0*/  PRMT R41, R30, 0x7054, R41 ;  /* 0x000070541e297816 */ /* 0x000fe40000000029 */
[----:B--2---:R-:W-:Y:S02]  /*7400*/  LOP3.LUT R0, R37, 0x30, R0, 0xf8, !PT ;  /* 0x0000003025007812 */ /* 0x004fe400078ef800 */
[----:B------:R-:W-:Y:S02]  /*7410*/  PRMT R37, R21, 0x7604, R24 ;  /* 0x0000760415257816 */ /* 0x000fe40000000018 */
[----:B------:R-:W-:Y:S02]  /*7420*/  LOP3.LUT R3, R0, R34, RZ, 0x3c, !PT ;  /* 0x0000002200037212 */ /* 0x000fe400078e3cff */
[----:B------:R-:W-:Y:S02]  /*7430*/  SHF.R.U32.HI R21, RZ, 0x10, R5 ;  /* 0x00000010ff157819 */ /* 0x000fe40000011605 */
[----:B------:R-:W-:-:S02]  /*7440*/  IADD3 R0, R16, R32, R3 ;  /* 0x0000002010007210 */ /* 0x000fc40007ffe003 */
[----:B------:R-:W-:Y:S01]  /*7450*/  SHF.R.U32.HI R32, RZ, 0x10, R7 ;  /* 0x00000010ff207819 */ /* 0x000fe20000011607 */
[----:B------:R-:W-:Y:S01]  /*7460*/  LDS.128 R12, [R48+0xb000] ;  /* 0x00b00000300c7984 */ /* 0x000fe20000000c00 */
[----:B------:R-:W-:Y:S02]  /*7470*/  LOP3.LUT R21, R21, 0xff, RZ, 0xc0, !PT ;  /* 0x000000ff15157812 */ /* 0x000fe400078ec0ff */
[----:B------:R-:W-:Y:S01]  /*7480*/  SHF.R.U32.HI R3, RZ, 0x10, R4 ;  /* 0x00000010ff037819 */ /* 0x000fe20000011604 */
[----:B------:R-:W0:Y:S01]  /*7490*/  LDS.128 R24, [R0+0xb000] ;  /* 0x00b0000000187984 */ /* 0x000e220000000c00 */
[----:B------:R-:W-:Y:S02]  /*74a0*/  LOP3.LUT R32, R32, 0xff, RZ, 0xc0, !PT ;  /* 0x000000ff20207812 */ /* 0x000fe400078ec0ff */
[----:B------:R-:W-:Y:S02]  /*74b0*/  PRMT R21, R21, 0x7054, R28 ;  /* 0x0000705415157816 */ /* 0x000fe4000000001c */
[----:B------:R-:W-:-:S02]  /*74c0*/  LOP3.LUT R3, R3, 0xff, RZ, 0xc0, !PT ;  /* 0x000000ff03037812 */ /* 0x000fc400078ec0ff */
[----:B------:R-:W-:Y:S02]  /*74d0*/  SHF.R.U32.HI R28, RZ, 0x10, R9 ;  /* 0x00000010ff1c7819 */ /* 0x000fe40000011609 */
[----:B------:R-:W-:Y:S02]  /*74e0*/  PRMT R33, R32, 0x7054, R33 ;  /* 0x0000705420217816 */ /* 0x000fe40000000021 */
[----:B------:R-:W-:Y:S02]  /*74f0*/  PRMT R3, R3, 0x7054, R20 ;  /* 0x0000705403037816 */ /* 0x000fe40000000014 */
[----:B------:R-:W-:Y:S02]  /*7500*/  SHF.R.U32.HI R32, RZ, 0x10, R11 ;  /* 0x00000010ff207819 */ /* 0x000fe4000001160b */
[----:B------:R-:W-:Y:S02]  /*7510*/  LOP3.LUT R28, R28, 0xff, RZ, 0xc0, !PT ;  /* 0x000000ff1c1c7812 */ /* 0x000fe400078ec0ff */
[----:B------:R-:W-:-:S02]  /*7520*/  SHF.R.U32.HI R20, RZ, 0x10, R8 ;  /* 0x00000010ff147819 */ /* 0x000fc40000011608 */
[----:B------:R-:W-:Y:S02]  /*7530*/  LOP3.LUT R32, R32, 0xff, RZ, 0xc0, !PT ;  /* 0x000000ff20207812 */ /* 0x000fe400078ec0ff */
[----:B------:R-:W-:Y:S02]  /*7540*/  PRMT R39, R28, 0x7054, R37 ;  /* 0x000070541c277816 */ /* 0x000fe40000000025 */
[----:B------:R-:W-:Y:S02]  /*7550*/  LOP3.LUT R20, R20, 0xff, RZ, 0xc0, !PT ;  /* 0x000000ff14147812 */ /* 0x000fe400078ec0ff */
[----:B------:R-:W-:Y:S02]  /*7560*/  PRMT R43, R32, 0x7054, R43 ;  /* 0x00007054202b7816 */ /* 0x000fe4000000002b */
[----:B------:R-:W-:Y:S02]  /*7570*/  LOP3.LUT R39, R39, 0xff000000, R9, 0xf8, !PT ;  /* 0xff00000027277812 */ /* 0x000fe400078ef809 */
[----:B------:R-:W-:-:S02]  /*7580*/  PRMT R35, R20, 0x7054, R35 ;  /* 0x0000705414237816 */ /* 0x000fc40000000023 */
[----:B------:R-:W-:Y:S02]  /*7590*/  LOP3.LUT R34, R21, 0xff000000, R5, 0xf8, !PT ;  /* 0xff00000015227812 */ /* 0x000fe400078ef805 */
[----:B------:R-:W-:Y:S02]  /*75a0*/  LOP3.LUT R20, R3, 0xff000000, R4, 0xf8, !PT ;  /* 0xff00000003147812 */ /* 0x000fe400078ef804 */
[----:B------:R-:W-:Y:S02]  /*75b0*/  LOP3.LUT R4, R41, 0xff000000, R10, 0xf8, !PT ;  /* 0xff00000029047812 */ /* 0x000fe400078ef80a */
[----:B------:R-:W-:Y:S02]  /*75c0*/  LOP3.LUT R43, R43, 0xff000000, R11, 0xf8, !PT ;  /* 0xff0000002b2b7812 */ /* 0x000fe400078ef80b */
[----:B------:R-:W-:Y:S02]  /*75d0*/  F2FP.F16.E4M3.UNPACK_B R40, R39 ;  /* 0x00000027ff28723e */ /* 0x000fe400020006ff */
[----:B0-----:R-:W-:-:S02]  /*75e0*/  F2FP.F16.E4M3.UNPACK_B R10, R25 ;  /* 0x00000019ff0a723e */ /* 0x001fc400020006ff */
[----:B------:R-:W-:Y:S02]  /*75f0*/  F2FP.F16.E4M3.UNPACK_B R11, R34 ;  /* 0x00000022ff0b723e */ /* 0x000fe400020006ff */
[----:B------:R-:W-:Y:S01]  /*7600*/  LOP3.LUT R3, R31, 0xff000000, R6, 0xf8, !PT ;  /* 0xff0000001f037812 */ /* 0x000fe200078ef806 */
[--C-:B------:R-:W-:Y:S01]  /*7610*/  HADD2.F32 R6, -RZ, R10.reuse.H0_H0 ;  /* 0x2000000aff067230 */ /* 0x100fe20000004100 */
[----:B------:R-:W-:Y:S01]  /*7620*/  LOP3.LUT R28, R35, 0xff000000, R8, 0xf8, !PT ;  /* 0xff000000231c7812 */ /* 0x000fe200078ef808 */
[----:B------:R-:W-:Y:S01]  /*7630*/  HADD2.F32 R10, -RZ, R10.H1_H1 ;  /* 0x3000000aff0a7230 */ /* 0x000fe20000004100 */
[----:B------:R-:W-:Y:S02]  /*7640*/  LOP3.LUT R37, R33, 0xff000000, R7, 0xf8, !PT ;  /* 0xff00000021257812 */ /* 0x000fe400078ef807 */
[-C--:B------:R-:W-:Y:S02]  /*7650*/  F2FP.F16.E4M3.UNPACK_B R8, R13.reuse ;  /* 0x0000000dff08723e */ /* 0x080fe400020006ff */
[----:B------:R-:W-:-:S02]  /*7660*/  F2FP.F16.E4M3.UNPACK_B R30, R13.H1 ;  /* 0x0000000dff1e723e */ /* 0x000fc400030006ff */
[-C--:B------:R-:W-:Y:S01]  /*7670*/  F2FP.F16.E4M3.UNPACK_B R31, R15.reuse ;  /* 0x0000000fff1f723e */ /* 0x080fe200020006ff */
[----:B------:R-:W-:Y:S01]  /*7680*/  HADD2.F32 R9, -RZ, R8.H0_H0 ;  /* 0x20000008ff097230 */ /* 0x000fe20000004100 */
[----:B------:R-:W-:Y:S01]  /*7690*/  F2FP.F16.E4M3.UNPACK_B R36, R15.H1 ;  /* 0x0000000fff24723e */ /* 0x000fe200030006ff */
[----:B------:R-:W-:Y:S01]  /*76a0*/  HADD2.F32 R15, -RZ, R40.H0_H0 ;  /* 0x20000028ff0f7230 */ /* 0x000fe20000004100 */
[-C--:B------:R-:W-:Y:S01]  /*76b0*/  F2FP.F16.E4M3.UNPACK_B R13, R12.reuse ;  /* 0x0000000cff0d723e */ /* 0x080fe200020006ff */
[----:B------:R-:W-:Y:S01]  /*76c0*/  HADD2.F32 R8, -RZ, R8.H1_H1 ;  /* 0x30000008ff087230 */ /* 0x000fe20000004100 */
[----:B------:R-:W-:Y:S01]  /*76d0*/  F2FP.F16.E4M3.UNPACK_B R33, R12.H1 ;  /* 0x0000000cff21723e */ /* 0x000fe200030006ff */
[----:B------:R-:W-:Y:S01]  /*76e0*/  HADD2.F32 R12, -RZ, R11.H0_H0 ;  /* 0x2000000bff0c7230 */ /* 0x000fe20000004100 */
[-C--:B------:R-:W-:Y:S02]  /*76f0*/  F2FP.F16.E4M3.UNPACK_B R21, R24.reuse ;  /* 0x00000018ff15723e */ /* 0x080fe400020006ff */
[----:B------:R-:W-:Y:S01]  /*7700*/  F2FP.F16.E4M3.UNPACK_B R35, R24.H1 ;  /* 0x00000018ff23723e */ /* 0x000fe200030006ff */
[C---:B------:R-:W-:Y:S01]  /*7710*/  FMUL.FTZ R24, R6.reuse, R15 ;  /* 0x0000000f06187220 */ /* 0x040fe20000410000 */
[----:B------:R-:W-:Y:S01]  /*7720*/  FMUL.FTZ R42, R6, R12 ;  /* 0x0000000c062a7220 */ /* 0x000fe20000410000 */
[----:B------:R-:W-:-:S02]  /*7730*/  F2FP.F16.E4M3.UNPACK_B R25, R25.H1 ;  /* 0x00000019ff19723e */ /* 0x000fc400030006ff */
[----:B------:R-:W-:Y:S01]  /*7740*/  F2FP.F16.E4M3.UNPACK_B R39, R39.H1 ;  /* 0x00000027ff27723e */ /* 0x000fe200030006ff */
[C---:B------:R-:W-:Y:S01]  /*7750*/  FFMA.FTZ R6, R9.reuse, R12, -R24 ;  /* 0x0000000c09067223 */ /* 0x040fe20000010818 */
[----:B------:R-:W-:Y:S01]  /*7760*/  F2FP.F16.E4M3.UNPACK_B R34, R34.H1 ;  /* 0x00000022ff22723e */ /* 0x000fe200030006ff */
[----:B------:R-:W-:Y:S01]  /*7770*/  FFMA.FTZ R9, R9, R15, R42 ;  /* 0x0000000f09097223 */ /* 0x000fe2000001002a */
[-C--:B------:R-:W-:Y:S01]  /*7780*/  F2FP.F16.E4M3.UNPACK_B R32, R27.reuse ;  /* 0x0000001bff20723e */ /* 0x080fe200020006ff */
[----:B------:R-:W-:Y:S01]  /*7790*/  HADD2.F32 R15, -RZ, R11.H1_H1 ;  /* 0x3000000bff0f7230 */ /* 0x000fe20000004100 */
[----:B------:R-:W-:Y:S01]  /*77a0*/  F2FP.F16.E4M3.UNPACK_B R38, R27.H1 ;  /* 0x0000001bff26723e */ /* 0x000fe200030006ff */
[----:B------:R-:W-:Y:S01]  /*77b0*/  HADD2.F32 R27, -RZ, R40.H1_H1 ;  /* 0x30000028ff1b7230 */ /* 0x000fe20000004100 */
[-C--:B------:R-:W-:Y:S01]  /*77c0*/  F2FP.F16.E4M3.UNPACK_B R7, R26.reuse ;  /* 0x0000001aff07723e */ /* 0x080fe200020006ff */
[----:B------:R-:W-:Y:S01]  /*77d0*/  HADD2.F32 R40, -RZ, R39.H0_H0 ;  /* 0x20000027ff287230 */ /* 0x000fe20000004100 */
[----:B------:R-:W-:Y:S01]  /*77e0*/  F2FP.F16.E4M3.UNPACK_B R26, R26.H1 ;  /* 0x0000001aff1a723e */ /* 0x000fe200030006ff */
[----:B------:R-:W-:-:S02]  /*77f0*/  HADD2.F32 R11, -RZ, R25.H0_H0 ;  /* 0x20000019ff0b7230 */ /* 0x000fc40000004100 */
[C---:B------:R-:W-:Y:S01]  /*7800*/  FMUL.FTZ R41, R10.reuse, R27 ;  /* 0x0000001b0a297220 */ /* 0x040fe20000410000 */
[----:B------:R-:W-:Y:S02]  /*7810*/  HADD2.F32 R24, -RZ, R34.H0_H0 ;  /* 0x20000022ff187230 */ /* 0x000fe40000004100 */
[-C--:B------:R-:W-:Y:S01]  /*7820*/  FMUL.FTZ R10, R10, R15.reuse ;  /* 0x0000000f0a0a7220 */ /* 0x080fe20000410000 */
[----:B------:R-:W-:Y:S02]  /*7830*/  HADD2.F32 R12, -RZ, R30.H0_H0 ;  /* 0x2000001eff0c7230 */ /* 0x000fe40000004100 */
[C---:B------:R-:W-:Y:S01]  /*7840*/  FMUL.FTZ R45, R11.reuse, R40 ;  /* 0x000000280b2d7220 */ /* 0x040fe20000410000 */
[----:B------:R-:W-:Y:S02]  /*7850*/  HADD2.F32 R34, -RZ, R34.H1_H1 ;  /* 0x30000022ff227230 */ /* 0x000fe40000004100 */
[----:B------:R-:W-:Y:S01]  /*7860*/  FMUL.FTZ R47, R11, R24 ;  /* 0x000000180b2f7220 */ /* 0x000fe20000410000 */
[C---:B------:R-:W-:Y:S01]  /*7870*/  FFMA.FTZ R11, R8.reuse, R15, -R41 ;  /* 0x0000000f080b7223 */ /* 0x040fe20000010829 */
[----:B------:R-:W-:Y:S01]  /*7880*/  F2FP.F16.E4M3.UNPACK_B R41, R43 ;  /* 0x0000002bff29723e */ /* 0x000fe200020006ff */
[----:B------:R-:W-:Y:S01]  /*7890*/  FFMA.FTZ R8, R8, R27, R10 ;  /* 0x0000001b08087223 */ /* 0x000fe2000001000a */
[----:B------:R-:W-:Y:S01]  /*78a0*/  HADD2.F32 R27, -RZ, R39.H1_H1 ;  /* 0x30000027ff1b7230 */ /* 0x000fe20000004100 */
[----:B------:R-:W-:Y:S01]  /*78b0*/  F2FP.F16.E4M3.UNPACK_B R39, R37 ;  /* 0x00000025ff27723e */ /* 0x000fe200020006ff */
[----:B------:R-:W-:-:S02]  /*78c0*/  HADD2.F32 R25, -RZ, R25.H1_H1 ;  /* 0x30000019ff197230 */ /* 0x000fc40000004100 */
[C---:B------:R-:W-:Y:S01]  /*78d0*/  FFMA.FTZ R10, R12.reuse, R24, -R45 ;  /* 0x000000180c0a7223 */ /* 0x040fe2000001082d */
[----:B------:R-:W-:Y:S02]  /*78e0*/  HADD2.F32 R42, -RZ, R41.H0_H0 ;  /* 0x20000029ff2a7230 */ /* 0x000fe40000004100 */
[----:B------:R-:W-:Y:S01]  /*78f0*/  FFMA.FTZ R12, R12, R40, R47 ;  /* 0x000000280c0c7223 */ /* 0x000fe2000001002f */
        /* <DEDUP_REMOVED lines=8> */
[----:B------:R-:W-:Y:S01]  /*7980*/  F2FP.F16.E4M3.UNPACK_B R37, R37.H1 ;  /* 0x00000025ff25723e */ /* 0x000fe200030006ff */
[----:B------:R-:W-:Y:S01]  /*7990*/  FFMA.FTZ R25, R24, R40, -R25 ;  /* 0x0000002818197223 */ /* 0x000fe20000010819 */
[----:B------:R-:W-:Y:S01]  /*79a0*/  F2FP.F16.E4M3.UNPACK_B R40, R43.H1 ;  /* 0x0000002bff28723e */ /* 0x000fe200030006ff */
[C---:B------:R-:W-:Y:S01]  /*79b0*/  FFMA.FTZ R15, R30.reuse, R34, -R45 ;  /* 0x000000221e0f7223 */ /* 0x040fe2000001082d */
[----:B------:R-:W-:Y:S01]  /*79c0*/  FFMA.FTZ R27, R30, R27, R44 ;  /* 0x0000001b1e1b7223 */ /* 0x000fe2000001002c */
[----:B------:R-:W-:Y:S01]  /*79d0*/  FFMA.FTZ R24, R24, R42, R47 ;  /* 0x0000002a18187223 */ /* 0x000fe2000001002f */
[----:B------:R-:W-:Y:S01]  /*79e0*/  HADD2.F32 R42, -RZ, R41.H1_H1 ;  /* 0x30000029ff2a7230 */ /* 0x000fe20000004100 */
[-C--:B------:R-:W-:Y:S01]  /*79f0*/  F2FP.F16.E4M3.UNPACK_B R5, R14.reuse ;  /* 0x0000000eff05723e */ /* 0x080fe200020006ff */
[----:B------:R-:W-:Y:S01]  /*7a00*/  HADD2.F32 R43, -RZ, R40.H0_H0 ;  /* 0x20000028ff2b7230 */ /* 0x000fe20000004100 */
[----:B------:R-:W-:Y:S01]  /*7a10*/  F2FP.F16.E4M3.UNPACK_B R14, R14.H1 ;  /* 0x0000000eff0e723e */ /* 0x000fe200030006ff */
[----:B------:R-:W-:Y:S01]  /*7a20*/  HADD2.F32 R30, -RZ, R38.H0_H0 ;  /* 0x20000026ff1e7230 */ /* 0x000fe20000004100 */
[----:B------:R-:W-:Y:S01]  /*7a30*/  F2FP.SATFINITE.E4M3.F32.PACK_AB_MERGE_C R12, R27, R12, RZ ;  /* 0x0000000c1b0c723e */ /* 0x000fe200048070ff */
[----:B------:R-:W-:-:S02]  /*7a40*/  HADD2.F32 R32, -RZ, R32.H1_H1 ;  /* 0x30000020ff207230 */ /* 0x000fc40000004100 */
[----:B------:R-:W-:Y:S02]  /*7a50*/  HADD2.F32 R41, -RZ, R37.H0_H0 ;  /* 0x20000025ff297230 */ /* 0x000fe40000004100 */
[----:B------:R-:W-:Y:S01]  /*7a60*/  FMUL.FTZ R47, R30, R43 ;  /* 0x0000002b1e2f7220 */ /* 0x000fe20000410000 */
[----:B------:R-:W-:Y:S02]  /*7a70*/  HADD2.F32 R39, -RZ, R39.H1_H1 ;  /* 0x30000027ff277230 */ /* 0x000fe40000004100 */
[----:B------:R-:W-:Y:S01]  /*7a80*/  FMUL.FTZ R44, R32, R42 ;  /* 0x0000002a202c7220 */ /* 0x000fe20000410000 */
[----:B------:R-:W-:Y:S02]  /*7a90*/  HADD2.F32 R34, -RZ, R36.H0_H0 ;  /* 0x20000024ff227230 */ /* 0x000fe40000004100 */
[----:B------:R-:W-:Y:S01]  /*7aa0*/  FMUL.FTZ R46, R30, R41 ;  /* 0x000000291e2e7220 */ /* 0x000fe20000410000 */
[----:B------:R-:W-:Y:S02]  /*7ab0*/  HADD2.F32 R31, -RZ, R31.H1_H1 ;  /* 0x3000001fff1f7230 */ /* 0x000fe40000004100 */
[----:B------:R-:W-:Y:S01]  /*7ac0*/  FMUL.FTZ R45, R32, R39 ;  /* 0x00000027202d7220 */ /* 0x000fe20000410000 */
[----:B------:R-:W-:Y:S01]  /*7ad0*/  F2FP.SATFINITE.E4M3.F32.PACK_AB_MERGE_C R9, R8, R9, R12 ;  /* 0x000000090809723e */ /* 0x000fe2000480700c */
[C---:B------:R-:W-:Y:S01]  /*7ae0*/  FFMA.FTZ R32, R34.reuse, R41, -R47 ;  /* 0x0000002922207223 */ /* 0x040fe2000001082f */
[----:B------:R-:W-:Y:S01]  /*7af0*/  FFMA.FTZ R34, R34, R43, R46 ;  /* 0x0000002b22227223 */ /* 0x000fe2000001002e */
[C---:B------:R-:W-:Y:S01]  /*7b00*/  FFMA.FTZ R30, R31.reuse, R39, -R44 ;  /* 0x000000271f1e7223 */ /* 0x040fe2000001082c */
[----:B------:R-:W-:Y:S01]  /*7b10*/  F2FP.F16.E4M3.UNPACK_B R43, R28.H1 ;  /* 0x0000001cff2b723e */ /* 0x000fe200030006ff */
[----:B------:R-:W-:Y:S01]  /*7b20*/  HADD2.F32 R44, -RZ, R40.H1_H1 ;  /* 0x30000028ff2c7230 */ /* 0x000fe20000004100 */
[----:B------:R-:W-:Y:S01]  /*7b30*/  F2FP.F16.E4M3.UNPACK_B R40, R20.H1 ;  /* 0x00000014ff28723e */ /* 0x000fe200030006ff */
[----:B------:R-:W-:Y:S01]  /*7b40*/  FFMA.FTZ R31, R31, R42, R45 ;  /* 0x0000002a1f1f7223 */ /* 0x000fe2000001002d */
        /* <DEDUP_REMOVED lines=12> */
[----:B------:R-:W-:Y:S01]  /*7c10*/  FFMA.FTZ R47, R37, R42, -R46 ;  /* 0x0000002a252f7223 */ /* 0x000fe2000001082e */
[----:B------:R-:W-:Y:S02]  /*7c20*/  HADD2.F32 R40, -RZ, R40.H1_H1 ;  /* 0x30000028ff287230 */ /* 0x000fe40000004100 */
[----:B------:R-:W-:Y:S01]  /*7c30*/  FFMA.FTZ R45, R36, R45, R38 ;  /* 0x0000002d242d7223 */ /* 0x000fe20000010026 */
[----:B------:R-:W-:-:S02]  /*7c40*/  HADD2.F32 R38, -RZ, R43.H1_H1 ;  /* 0x3000002bff267230 */ /* 0x000fc40000004100 */
[----:B------:R-:W-:Y:S01]  /*7c50*/  FFMA.FTZ R42, R36, R41, -R39 ;  /* 0x00000029242a7223 */ /* 0x000fe20000010827 */
[----:B------:R-:W-:Y:S01]  /*7c60*/  FFMA.FTZ R49, R37, R44, R49 ;  /* 0x0000002c25317223 */ /* 0x000fe20000010031 */
[----:B------:R-:W-:Y:S01]  /*7c70*/  HADD2.F32 R33, -RZ, R33.H1_H1 ;  /* 0x30000021ff217230 */ /* 0x000fe20000004100 */
[----:B------:R-:W-:Y:S01]  /*7c80*/  F2FP.F16.E4M3.UNPACK_B R36, R20 ;  /* 0x00000014ff24723e */ /* 0x000fe200020006ff */
[C---:B------:R-:W-:Y:S01]  /*7c90*/  FMUL.FTZ R20, R35.reuse, R38 ;  /* 0x0000002623147220 */ /* 0x040fe20000410000 */
[----:B------:R-:W-:Y:S01]  /*7ca0*/  F2FP.F16.E4M3.UNPACK_B R37, R28 ;  /* 0x0000001cff25723e */ /* 0x000fe200020006ff */
[-C--:B------:R-:W-:Y:S01]  /*7cb0*/  FMUL.FTZ R39, R35, R40.reuse ;  /* 0x0000002823277220 */ /* 0x080fe20000410000 */
[--C-:B------:R-:W-:Y:S02]  /*7cc0*/  HADD2.F32 R28, -RZ, R21.reuse.H0_H0 ;  /* 0x20000015ff1c7230 */ /* 0x100fe40000004100 */
[----:B------:R-:W-:Y:S01]  /*7cd0*/  FFMA.FTZ R43, R33, R40, -R20 ;  /* 0x00000028212b7223 */ /* 0x000fe20000010814 */
[----:B------:R-:W-:-:S02]  /*7ce0*/  HADD2.F32 R21, -RZ, R21.H1_H1 ;  /* 0x30000015ff157230 */ /* 0x000fc40000004100 */
[----:B------:R-:W-:Y:S01]  /*7cf0*/  FFMA.FTZ R44, R33, R38, R39 ;  /* 0x00000026212c7223 */ /* 0x000fe20000010027 */
[--C-:B------:R-:W-:Y:S01]  /*7d00*/  HADD2.F32 R35, -RZ, R37.reuse.H0_H0 ;  /* 0x20000025ff237230 */ /* 0x100fe20000004100 */
[----:B------:R-:W-:Y:S01]  /*7d10*/  F2FP.SATFINITE.E4M3.F32.PACK_AB_MERGE_C R34, R49, R34, RZ ;  /* 0x000000223122723e */ /* 0x000fe200048070ff */
[--C-:B------:R-:W-:Y:S02]  /*7d20*/  HADD2.F32 R33, -RZ, R36.reuse.H0_H0 ;  /* 0x20000024ff217230 */ /* 0x100fe40000004100 */
[----:B------:R-:W-:Y:S02]  /*7d30*/  HADD2.F32 R38, -RZ, R37.H1_H1 ;  /* 0x30000025ff267230 */ /* 0x000fe40000004100 */
[C---:B------:R-:W-:Y:S01]  /*7d40*/  FMUL.FTZ R39, R28.reuse, R35 ;  /* 0x000000231c277220 */ /* 0x040fe20000410000 */
[----:B------:R-:W-:Y:S02]  /*7d50*/  HADD2.F32 R36, -RZ, R36.H1_H1 ;  /* 0x30000024ff247230 */ /* 0x000fe40000004100 */
[----:B------:R-:W-:Y:S01]  /*7d60*/  FMUL.FTZ R41, R28, R33 ;  /* 0x000000211c297220 */ /* 0x000fe20000410000 */
[--C-:B------:R-:W-:Y:S01]  /*7d70*/  HADD2.F32 R20, -RZ, R13.reuse.H0_H0 ;  /* 0x2000000dff147230 */ /* 0x100fe20000004100 */
[----:B------:R-:W-:Y:S01]  /*7d80*/  F2FP.F16.E4M3.UNPACK_B R37, R4.H1 ;  /* 0x00000004ff25723e */ /* 0x000fe200030006ff */
[----:B------:R-:W-:-:S02]  /*7d90*/  HADD2.F32 R13, -RZ, R13.H1_H1 ;  /* 0x3000000dff0d7230 */ /* 0x000fc40000004100 */
[C---:B------:R-:W-:Y:S01]  /*7da0*/  FMUL.FTZ R40, R21.reuse, R38 ;  /* 0x0000002615287220 */ /* 0x040fe20000410000 */
[----:B------:R-:W-:Y:S01]  /*7db0*/  F2FP.F16.E4M3.UNPACK_B R28, R3.H1 ;  /* 0x00000003ff1c723e */ /* 0x000fe200030006ff */
[----:B------:R-:W-:Y:S01]  /*7dc0*/  FMUL.FTZ R21, R21, R36 ;  /* 0x0000002415157220 */ /* 0x000fe20000410000 */
[C---:B------:R-:W-:Y:S01]  /*7dd0*/  FFMA.FTZ R39, R20.reuse, R33, -R39 ;  /* 0x0000002114277223 */ /* 0x040fe20000010827 */
[----:B------:R-:W-:Y:S01]  /*7de0*/  FFMA.FTZ R41, R20, R35, R41 ;  /* 0x0000002314297223 */ /* 0x000fe20000010029 */
[----:B------:R-:W-:Y:S02]  /*7df0*/  HADD2.F32 R35, -RZ, R37.H0_H0 ;  /* 0x20000025ff237230 */ /* 0x000fe40000004100 */
[C---:B------:R-:W-:Y:S01]  /*7e00*/  FFMA.FTZ R38, R13.reuse, R38, R21 ;  /* 0x000000260d267223 */ /* 0x040fe20000010015 */
[----:B------:R-:W-:Y:S02]  /*7e10*/  HADD2.F32 R20, -RZ, R26.H0_H0 ;  /* 0x2000001aff147230 */ /* 0x000fe40000004100 */
[----:B------:R-:W-:Y:S01]  /*7e20*/  FFMA.FTZ R40, R13, R36, -R40 ;  /* 0x000000240d287223 */ /* 0x000fe20000010828 */
[--C-:B------:R-:W-:Y:S01]  /*7e30*/  HADD2.F32 R21, -RZ, R28.reuse.H0_H0 ;  /* 0x2000001cff157230 */ /* 0x100fe20000004100 */
[----:B------:R-:W-:Y:S01]  /*7e40*/  F2FP.F16.E4M3.UNPACK_B R3, R3 ;  /* 0x00000003ff03723e */ /* 0x000fe200020006ff */
[----:B------:R-:W-:-:S02]  /*7e50*/  HADD2.F32 R33, -RZ, R28.H1_H1 ;  /* 0x3000001cff217230 */ /* 0x000fc40000004100 */
[C---:B------:R-:W-:Y:S01]  /*7e60*/  FMUL.FTZ R28, R20.reuse, R35 ;  /* 0x00000023141c7220 */ /* 0x040fe20000410000 */
[----:B------:R-:W-:Y:S02]  /*7e70*/  HADD2.F32 R13, -RZ, R14.H0_H0 ;  /* 0x2000000eff0d7230 */ /* 0x000fe40000004100 */
[----:B------:R-:W-:Y:S01]  /*7e80*/  FMUL.FTZ R20, R20, R21 ;  /* 0x0000001514147220 */ /* 0x000fe20000410000 */
[----:B------:R-:W-:Y:S01]  /*7e90*/  HADD2.F32 R37, -RZ, R37.H1_H1 ;  /* 0x30000025ff257230 */ /* 0x000fe20000004100 */
[----:B------:R-:W-:Y:S01]  /*7ea0*/  F2FP.SATFINITE.E4M3.F32.PACK_AB_MERGE_C R44, R44, R45, RZ ;  /* 0x0000002d2c2c723e */ /* 0x000fe200048070ff */
[----:B------:R-:W-:Y:S02]  /*7eb0*/  HADD2.F32 R26, -RZ, R26.H1_H1 ;  /* 0x3000001aff1a7230 */ /* 0x000fe40000004100 */
        /* <DEDUP_REMOVED lines=38> */
.L_x_1925:
[----:B------:R-:W-:Y:S05]  /*8120*/  BSYNC B0 ;  /* 0x0000000000007941 */ /* 0x000fea0003800000 */
.L_x_1918:
        /* <DEDUP_REMOVED lines=8> */
.L_x_1915:
[----:B0-2---:R-:W2:Y:S02]  /*81b0*/  LDL R0, [R1+0x4] ;  /* 0x0000040001007983 */ /* 0x005ea40000100800 */
[----:B--2---:R-:W-:-:S13]  /*81c0*/  ISETP.NE.AND P1, PT, R0, 0x3, PT ;  /* 0x000000030000780c */ /* 0x004fda0003f25270 */
[----:B------:R-:W-:Y:S05]  /*81d0*/  @!P1 BRA `(.L_x_1933) ;  /* 0x0000000000049947 */ /* 0x000fea0003800000 */
[----:B------:R-:W-:Y:S01]  /*81e0*/  BPT.TRAP 0x1 ;  /* 0x000000040000795c */ /* 0x000fe20000300000 */
.L_x_1933:
[----:B-----5:R-:W-:Y:S01]  /*81f0*/  IMAD R12, R22, 0x8, R16 ;  /* 0x00000008160c7824 */ /* 0x020fe200078e0210 */
[----:B-1----:R-:W-:-:S04]  /*8200*/  SHF.L.U32 R3, R23, 0x1f, RZ ;  /* 0x0000001f17037819 */ /* 0x002fc800000006ff */
[----:B------:R0:W1:Y:S01]  /*8210*/  SYNCS.PHASECHK.TRANS64.TRYWAIT P0, [R12+URZ+0x13230], R3 ;  /* 0x013230030c0075a7 */ /* 0x000062000800017f */
[----:B------:R-:W-:Y:S05]  /*8220*/  @!P1 BRA `(.L_x_1934) ;  /* 0x0000000000049947 */ /* 0x000fea0003800000 */
[----:B------:R-:W-:Y:S01]  /*8230*/  BPT.TRAP 0x1 ;  /* 0x000000040000795c */ /* 0x000fe20000300000 */
.L_x_1934:
        /* <DEDUP_REMOVED lines=9> */
.L_x_1935:
[----:B------:R-:W-:Y:S01]  /*82d0*/  LOP3.LUT R0, R0, 0x10000, RZ, 0xfc, !PT ;  /* 0x0001000000007812 */ /* 0x000fe200078efcff */
[----:B------:R-:W-:Y:S05]  /*82e0*/  WARPSYNC.ALL ;  /* 0x0000000000007948 */ /* 0x000fea0003800000 */
[----:B------:R2:W-:Y:S01]  /*82f0*/  STL [R1+0x1c], R0 ;  /* 0x00001c0001007387 */ /* 0x0005e20000100800 */
[----:B------:R-:W-:Y:S01]  /*8300*/  IMAD R8, R22, 0x280, R0 ;  /* 0x0000028016087824 */ /* 0x000fe200078e0200 */
[----:B------:R-:W-:Y:S01]  /*8310*/  LOP3.LUT R4, R29, 0x10000, RZ, 0xfc, !PT ;  /* 0x000100001d047812 */ /* 0x000fe200078efcff */
[----:B------:R-:W-:Y:S01]  /*8320*/  IMAD.MOV.U32 R9, RZ, RZ, -0x7fffffe0 ;  /* 0x80000020ff097424 */ /* 0x000fe200078e00ff */
[----:B01----:R-:W3:Y:S01]  /*8330*/  LDL R3, [R1+0x44] ;  /* 0x0000440001037983 */ /* 0x003ee20000100800 */
[----:B------:R-:W-:Y:S01]  /*8340*/  IMAD.MOV.U32 R5, RZ, RZ, -0x7fffffe0 ;  /* 0x80000020ff057424 */ /* 0x000fe200078e00ff */
[----:B------:R-:W-:Y:S01]  /*8350*/  R2UR UR6, R8 ;  /* 0x00000000080672ca */ /* 0x000fe200000e0000 */
[----:B------:R-:W-:Y:S01]  /*8360*/  WARPGROUP.ARRIVE ;  /* 0x00000000000079c5 */ /* 0x000fe20000000000 */
[----:B------:R-:W-:Y:S01]  /*8370*/  R2UR UR7, R9 ;  /* 0x00000000090772ca */ /* 0x000fe200000e0000 */
[----:B------:R-:W-:Y:S01]  /*8380*/  IMAD.MOV.U32 R7, RZ, RZ, -0x7fffffe0 ;  /* 0x80000020ff077424 */ /* 0x000fe200078e00ff */
[----:B------:R-:W-:Y:S01]  /*8390*/  R2UR UR4, R4 ;  /* 0x00000000040472ca */ /* 0x000fe200000e0000 */
[----:B------:R-:W-:Y:S01]  /*83a0*/  IMAD.MOV.U32 R11, RZ, RZ, -0x7fffffe0 ;  /* 0x80000020ff0b7424 */ /* 0x000fe200078e00ff */
[----:B------:R-:W-:Y:S01]  /*83b0*/  R2UR UR5, R5 ;  /* 0x00000000050572ca */ /* 0x000fe200000e0000 */
[----:B------:R-:W3:Y:S04]  /*83c0*/  LDL R110, [R1+0x28] ;  /* 0x00002800016e7983 */ /* 0x000ee80000100800 */
[----:B------:R-:W5:Y:S04]  /*83d0*/  LDL R106, [R1+0x30] ;  /* 0x00003000016a7983 */ /* 0x000f680000100800 */
[----:B------:R-:W5:Y:S04]  /*83e0*/  LDL R13, [R1+0x40] ;  /* 0x00004000010d7983 */ /* 0x000f680000100800 */
[----:B------:R-:W5:Y:S01]  /*83f0*/  LDL R108, [R1+0x2c] ;  /* 0x00002c00016c7983 */ /* 0x000f620000100800 */
[----:B------:R-:W-:Y:S01]  /*8400*/  QGMMA.64x32x32.F32.E4M3.E4M3 R88, gdesc[UR4], RZ, !UPT, gsb0 ;  /* 0x00600000045879f3 */ /* 0x000fe2000c0008ff */
[----:B------:R-:W-:Y:S01]  /*8410*/  VIADD R6, R8, 0x80 ;  /* 0x0000008008067836 */ /* 0x000fe20000000000 */
[----:B------:R-:W-:Y:S01]  /*8420*/  R2UR UR7, R7 ;  /* 0x00000000070772ca */ /* 0x000fe200000e0000 */
[----:B------:R-:W-:Y:S01]  /*8430*/  IMAD.MOV.U32 R15, RZ, RZ, -0x7fffffe0 ;  /* 0x80000020ff0f7424 */ /* 0x000fe200078e00ff */
[----:B------:R-:W-:Y:S01]  /*8440*/  R2UR UR4, R4 ;  /* 0x00000000040472ca */ /* 0x000fe200000e0000 */
[----:B--2---:R-:W0:Y:S01]  /*8450*/  LDC R0, c[0x0][0x448] ;  /* 0x00011200ff007b82 */ /* 0x004e220000000800 */
[----:B------:R-:W-:-:S02]  /*8460*/  R2UR UR6, R6 ;  /* 0x00000000060672ca */ /* 0x000fc400000e0000 */
        /* <DEDUP_REMOVED lines=21> */
[----:B----4-:R-:W-:Y:S01]  /*85c0*/  VIADD R14, R8, 0x200 ;  /* 0x00000200080e7836 */ /* 0x010fe20000000000 */
        /* <DEDUP_REMOVED lines=8> */
[----:B------:R-:W-:Y:S02]  /*8650*/  VIADD R6, R4, 0x2 ;  /* 0x0000000204067836 */ /* 0x000fe40000000000 */
[----:B------:R-:W-:Y:S02]  /*8660*/  IMAD.MOV.U32 R11, RZ, RZ, -0x7fffffe0 ;  /* 0x80000020ff0b7424 */ /* 0x000fe400078e00ff */
[----:B------:R-:W-:Y:S01]  /*8670*/  IMAD.MOV.U32 R7, RZ, RZ, -0x7fffffe0 ;  /* 0x80000020ff077424 */ /* 0x000fe200078e00ff */
[----:B------:R-:W-:Y:S02]  /*8680*/  R2UR UR18, R10 ;  /* 0x000000000a1272ca */ /* 0x000fe400000e0000 */
[----:B------:R-:W-:-:S02]  /*8690*/  R2UR UR19, R11 ;  /* 0x000000000b1372ca */ /* 0x000fc400000e0000 */
        /* <DEDUP_REMOVED lines=13> */
[----:B------:R-:W-:Y:S01]  /*8770*/  QGMMA.64x32x32.F32.E4M3.E4M3 R72, gdesc[UR4], R72, gsb0 ;  /* 0x00600000044879f3 */ /* 0x000fe20008000848 */
[----:B------:R-:W-:Y:S02]  /*8780*/  VIADD R10, R8, 0x102 ;  /* 0x00000102080a7836 */ /* 0x000fe40000000000 */
[----:B------:R-:W-:Y:S01]  /*8790*/  IMAD.MOV.U32 R11, RZ, RZ, -0x7fffffe0 ;  /* 0x80000020ff0b7424 */ /* 0x000fe200078e00ff */
[----:B------:R-:W-:Y:S02]  /*87a0*/  R2UR UR4, R6 ;  /* 0x00000000060472ca */ /* 0x000fe400000e0000 */
[----:B------:R-:W-:Y:S02]  /*87b0*/  R2UR UR6, R10 ;  /* 0x000000000a0672ca */ /* 0x000fe400000e0000 */
[----:B------:R-:W-:Y:S02]  /*87c0*/  R2UR UR7, R11 ;  /* 0x000000000b0772ca */ /* 0x000fe400000e0000 */
[----:B------:R-:W-:-:S02]  /*87d0*/  R2UR UR5, R7 ;  /* 0x00000000070572ca */ /* 0x000fc400000e0000 */
[----:B0-----:R-:W-:-:S13]  /*87e0*/  ISETP.NE.AND P0, PT, R0, 0x1, PT ;  /* 0x000000010000780c */ /* 0x001fda0003f05270 */
[----:B------:R-:W0:Y:S08]  /*87f0*/  @P0 LDC R0, c[0x0][0x44c] ;  /* 0x00011300ff000b82 */ /* 0x000e300000000800 */
[----:B------:R-:W1:Y:S01]  /*8800*/  @P0 LDC R9, c[0x0][0x450] ;  /* 0x00011400ff090b82 */ /* 0x000e620000000800 */
[----:B------:R-:W-:Y:S02]  /*8810*/  WARPGROUP.DEPBAR.LE gsb0, 0x0 ;  /* 0x00008000000079c5 */ /* 0x000fe40000010000 */
[----:B------:R-:W-:-:S06]  /*8820*/  WARPGROUP.ARRIVE ;  /* 0x00000000000079c5 */ /* 0x000fcc0000000000 */
[----:B------:R-:W-:Y:S01]  /*8830*/  QGMMA.64x32x32.F32.E4M3.E4M3 R56, gdesc[UR4], R56, gsb0 ;  /* 0x00600000043879f3 */ /* 0x000fe20008000838 */
[----:B---3--:R-:W-:-:S04]  /*8840*/  IMAD.IADD R3, R3, 0x1, R110 ;  /* 0x0000000103037824 */ /* 0x008fc800078e026e */
[----:B0-----:R-:W-:-:S05]  /*8850*/  @P0 IMAD.HI.U32 R0, R3, R0, RZ ;  /* 0x0000000003000227 */ /* 0x001fca00078e00ff */
[----:B-1----:R-:W-:-:S05]  /*8860*/  @P0 SHF.R.U32.HI R3, RZ, R9, R0 ;  /* 0x00000009ff030219 */ /* 0x002fca0000011600 */
[----:B------:R-:W0:Y:S01]  /*8870*/  SHFL.IDX PT, R15, R3, 0x1, 0x1c1f ;  /* 0x003c1f00030f7f89 */ /* 0x000e2200000e0000 */
[----:B------:R-:W-:Y:S02]  /*8880*/  IMAD.MOV.U32 R9, RZ, RZ, -0xa0 ;  /* 0xffffff60ff097424 */ /* 0x000fe400078e00ff */
[C---:B-----5:R-:W-:Y:S02]  /*8890*/  IMAD R0, R104.reuse, -0xa0, R106 ;  /* 0xffffff6068007824 */ /* 0x060fe400078e026a */
[----:B------:R-:W-:Y:S02]  /*88a0*/  IMAD R9, R104, R9, 0xa1 ;  /* 0x000000a168097424 */ /* 0x000fe400078e0209 */
[----:B------:R-:W-:Y:S02]  /*88b0*/  VIADD R10, R8, 0x182 ;  /* 0x00000182080a7836 */ /* 0x000fe40000000000 */
[----:B------:R-:W-:Y:S01]  /*88c0*/  IMAD.MOV.U32 R11, RZ, RZ, -0x7fffffe0 ;  /* 0x80000020ff0b7424 */ /* 0x000fe200078e00ff */
[----:B------:R-:W-:Y:S01]  /*88d0*/  R2UR UR4, R6 ;  /* 0x00000000060472ca */ /* 0x000fe200000e0000 */
[----:B------:R-:W-:Y:S01]  /*88e0*/  VIADD R0, R0, 0xa0 ;  /* 0x000000a000007836 */ /* 0x000fe20000000000 */
[----:B------:R-:W-:Y:S01]  /*88f0*/  R2UR UR6, R10 ;  /* 0x000000000a0672ca */ /* 0x000fe200000e0000 */
[----:B------:R-:W-:Y:S01]  /*8900*/  IMAD R9, R13, -0x2, R9 ;  /* 0xfffffffe0d097824 */ /* 0x000fe200078e0209 */
[----:B------:R-:W-:-:S02]  /*8910*/  R2UR UR7, R11 ;  /* 0x000000000b0772ca */ /* 0x000fc400000e0000 */
[----:B------:R-:W-:Y:S01]  /*8920*/  R2UR UR5, R7 ;  /* 0x00000000070572ca */ /* 0x000fe200000e0000 */
[----:B------:R-:W-:Y:S01]  /*8930*/  IMAD R14, R13, -0x2, R0 ;  /* 0xfffffffe0d0e7824 */ /* 0x000fe200078e0200 */
[----:B------:R-:W-:-:S04]  /*8940*/  IADD3 R13, -R108, R9, R106 ;  /* 0x000000096c0d7210 */ /* 0x000fc80007ffe16a */
[----:B0-----:R-:W-:-:S04]  /*8950*/  VIADDMNMX R0, R15, R13, R14, PT ;  /* 0x0000000d0f007246 */ /* 0x001fc8000380010e */
[C---:B------:R-:W-:Y:S02]  /*8960*/  ISETP.GT.AND P3, PT, R0.reuse, RZ, PT ;  /* 0x000000ff0000720c */ /* 0x040fe40003f64270 */
[C---:B------:R-:W-:Y:S02]  /*8970*/  ISETP.GT.AND P4, PT, R0.reuse, 0x1, PT ;  /* 0x000000010000780c */ /* 0x040fe40003f84270 */
[----:B------:R-:W-:Y:S02]  /*8980*/  ISETP.GT.AND P5, PT, R0, 0x8, PT ;  /* 0x000000080000780c */ /* 0x000fe40003fa4270 */
[----:B------:R-:W-:Y:S01]  /*8990*/  FSEL R15, R90, -INF , P3 ;  /* 0xff8000005a0f7808 */ /* 0x000fe20001800000 */
[----:B------:R-:W-:Y:S02]  /*89a0*/  WARPGROUP.DEPBAR.LE gsb0, 0x0 ;  /* 0x00008000000079c5 */ /* 0x000fe40000010000 */
[----:B------:R-:W-:Y:S01]  /*89b0*/  WARPGROUP.ARRIVE ;  /* 0x00000000000079c5 */ /* 0x000fe20000000000 */
[----:B------:R-:W-:-:S05]  /*89c0*/  FSEL R91, R91, -INF , P4 ;  /* 0xff8000005b5b7808 */ /* 0x000fca0002000000 */
[----:B------:R-:W-:Y:S01]  /*89d0*/  QGMMA.64x32x32.F32.E4M3.E4M3 R40, gdesc[UR4], R40, gsb0 ;  /* 0x00600000042879f3 */ /* 0x000fe20008000828 */
        /* <DEDUP_REMOVED lines=32> */
[----:B------:R-:W-:Y:S01]  /*8be0*/  FMNMX.FTZ R20, R79, R20, !PT ;  /* 0x000000144f147209 */ /* 0x000fe20007810000 */
[----:B------:R-:W-:Y:S02]  /*8bf0*/  VIADD R8, R8, 0x202 ;  /* 0x0000020208087836 */ /* 0x000fe40000000000 */
[----:B------:R-:W-:Y:S01]  /*8c00*/  IMAD.MOV.U32 R9, RZ, RZ, -0x7fffffe0 ;  /* 0x80000020ff097424 */ /* 0x000fe200078e00ff */
[----:B------:R-:W-:Y:S02]  /*8c10*/  ISETP.GT.AND P4, PT, R0, 0x38, PT ;  /* 0x000000380000780c */ /* 0x000fe40003f84270 */
[----:B------:R-:W-:-:S02]  /*8c20*/  FSEL R83, R83, -INF , P3 ;  /* 0xff80000053537808 */ /* 0x000fc40001800000 */
[----:B------:R-:W-:Y:S02]  /*8c30*/  FMNMX.FTZ R20, R111, R20, !PT ;  /* 0x000000146f147209 */ /* 0x000fe40007810000 */
[----:B------:R-:W-:Y:S02]  /*8c40*/  R2UR UR6, R8 ;  /* 0x00000000080672ca */ /* 0x000fe400000e0000 */
[----:B------:R-:W-:Y:S02]  /*8c50*/  R2UR UR7, R9 ;  /* 0x00000000090772ca */ /* 0x000fe400000e0000 */
[----:B------:R-:W-:Y:S02]  /*8c60*/  R2UR UR4, R6 ;  /* 0x00000000060472ca */ /* 0x000fe400000e0000 */
[----:B------:R-:W-:Y:S02]  /*8c70*/  R2UR UR5, R7 ;  /* 0x00000000070572ca */ /* 0x000fe400000e0000 */
[----:B------:R-:W-:-:S02]  /*8c80*/  ISETP.GT.AND P3, PT, R0, 0x39, PT ;  /* 0x000000390000780c */ /* 0x000fc40003f64270 */
[----:B------:R-:W-:Y:S02]  /*8c90*/  FSEL R9, R86, -INF , P4 ;  /* 0xff80000056097808 */ /* 0x000fe40002000000 */
[----:B------:R-:W-:Y:S01]  /*8ca0*/  FMNMX.FTZ R20, R83, R20, !PT ;  /* 0x0000001453147209 */ /* 0x000fe20007810000 */
[----:B------:R-:W-:Y:S02]  /*8cb0*/  WARPGROUP.DEPBAR.LE gsb0, 0x0 ;  /* 0x00008000000079c5 */ /* 0x000fe40000010000 */
[C---:B------:R-:W-:Y:S02]  /*8cc0*/  ISETP.GT.AND P4, PT, R0.reuse, 0x40, PT ;  /* 0x000000400000780c */ /* 0x040fe40003f84270 */
[----:B------:R-:W-:Y:S02]  /*8cd0*/  FSEL R87, R87, -INF , P3 ;  /* 0xff80000057577808 */ /* 0x000fe40001800000 */
[----:B------:R-:W-:Y:S01]  /*8ce0*/  FMNMX.FTZ R20, R9, R20, !PT ;  /* 0x0000001409147209 */ /* 0x000fe20007810000 */
[----:B------:R-:W-:Y:S01]  /*8cf0*/  WARPGROUP.ARRIVE ;  /* 0x00000000000079c5 */ /* 0x000fe20000000000 */
[----:B------:R-:W-:-:S02]  /*8d00*/  ISETP.GT.AND P3, PT, R0, 0x41, PT ;  /* 0x000000410000780c */ /* 0x000fc40003f64270 */
[----:B------:R-:W-:Y:S02]  /*8d10*/  FSEL R113, R58, -INF , P4 ;  /* 0xff8000003a717808 */ /* 0x000fe40002000000 */
[----:B------:R-:W-:Y:S01]  /*8d20*/  FMNMX.FTZ R20, R87, R20, !PT ;  /* 0x0000001457147209 */ /* 0x000fe20007810000 */
[----:B------:R-:W-:Y:S01]  /*8d30*/  QGMMA.64x32x32.F32.E4M3.E4M3 R24, gdesc[UR4], R24, gsb0 ;  /* 0x00600000041879f3 */ /* 0x000fe20008000818 */
[C---:B------:R-:W-:Y:S02]  /*8d40*/  ISETP.GT.AND P4, PT, R0.reuse, 0x48, PT ;  /* 0x000000480000780c */ /* 0x040fe40003f84270 */
[----:B------:R-:W-:Y:S02]  /*8d50*/  FSEL R59, R59, -INF , P3 ;  /* 0xff8000003b3b7808 */ /* 0x000fe40001800000 */
[----:B------:R-:W-:Y:S02]  /*8d60*/  FMNMX.FTZ R20, R113, R20, !PT ;  /* 0x0000001471147209 */ /* 0x000fe40007810000 */
[----:B------:R-:W-:-:S02]  /*8d70*/  ISETP.GT.AND P3, PT, R0, 0x49, PT ;  /* 0x000000490000780c */ /* 0x000fc40003f64270 */
[----:B------:R-:W-:Y:S02]  /*8d80*/  FSEL R115, R62, -INF , P4 ;  /* 0xff8000003e737808 */ /* 0x000fe40002000000 */
[----:B------:R-:W-:Y:S02]  /*8d90*/  FMNMX.FTZ R20, R59, R20, !PT ;  /* 0x000000143b147209 */ /* 0x000fe40007810000 */
        /* <DEDUP_REMOVED lines=38> */
[----:B------:R-:W-:Y:S01]  /*9000*/  FMNMX.FTZ R20, R127, R20, !PT ;  /* 0x000000147f147209 */ /* 0x000fe20007810000 */
[----:B------:R-:W-:Y:S02]  /*9010*/  WARPGROUP.DEPBAR.LE gsb0, 0x0 ;  /* 0x00008000000079c5 */ /* 0x000fe40000010000 */
        /* <DEDUP_REMOVED lines=21> */
[----:B------:R-:W-:Y:S02]  /*9170*/  FSEL R39, R39, -INF , P3 ;  /* 0xff80000027277808 */ /* 0x000fe40001800000 */
[----:B------:R-:W-:-:S04]  /*9180*/  FMNMX.FTZ R20, R135, R20, !PT ;  /* 0x0000001487147209 */ /* 0x000fc80007810000 */
[----:B------:R-:W-:-:S05]  /*9190*/  FMNMX.FTZ R20, R39, R20, !PT ;  /* 0x0000001427147209 */ /* 0x000fca0007810000 */
[----:B------:R-:W0:Y:S04]  /*91a0*/  SHFL.BFLY PT, R137, R20, 0x2, 0x1f ;  /* 0x0c401f0014897f89 */ /* 0x000e2800000e0000 */
[----:B------:R-:W1:Y:S01]  /*91b0*/  SHFL.IDX PT, R3, R3, RZ, 0x1c1f ;  /* 0x001c1fff03037589 */ /* 0x000e6200000e0000 */
[----:B0-----:R-:W-:-:S05]  /*91c0*/  FMNMX.FTZ R10, R20, R137, !PT ;  /* 0x00000089140a7209 */ /* 0x001fca0007810000 */
[----:B------:R-:W0:Y:S01]  /*91d0*/  SHFL.BFLY PT, R137, R10, 0x1, 0x1f ;  /* 0x0c201f000a897f89 */ /* 0x000e2200000e0000 */
[----:B-1----:R-:W-:-:S04]  /*91e0*/  VIADDMNMX R14, R3, R13, R14, PT ;  /* 0x0000000d030e7246 */ /* 0x002fc8000380010e */
[C---:B------:R-:W-:Y:S02]  /*91f0*/  ISETP.GT.AND P4, PT, R14.reuse, 0x1, PT ;  /* 0x000000010e00780c */ /* 0x040fe40003f84270 */
[----:B------:R-:W-:Y:S02]  /*9200*/  ISETP.GT.AND P5, PT, R14, 0x8, PT ;  /* 0x000000080e00780c */ /* 0x000fe40003fa4270 */
[----:B0-----:R-:W-:-:S04]  /*9210*/  FMNMX.FTZ R0, R10, R137, !PT ;  /* 0x000000890a007209 */ /* 0x001fc80007810000 */
[----:B------:R-:W-:Y:S01]  /*9220*/  FSETP.NEU.FTZ.AND P3, PT, R0, -INF , PT ;  /* 0xff8000000000780b */ /* 0x000fe20003f7d000 */
[----:B------:R-:W-:-:S05]  /*9230*/  FFMA.FTZ R137, R2, R0, -8 ;  /* 0xc100000002897423 */ /* 0x000fca0000010000 */
[----:B------:R-:W-:Y:S02]  /*9240*/  FSEL R137, R137, RZ, P3 ;  /* 0x000000ff89897208 */ /* 0x000fe40001800000 */
[----:B------:R-:W-:-:S03]  /*9250*/  ISETP.GT.AND P3, PT, R14, RZ, PT ;  /* 0x000000ff0e00720c */ /* 0x000fc60003f64270 */
[C-C-:B------:R-:W-:Y:S01]  /*9260*/  FFMA.FTZ R8, R2.reuse, R15, -R137.reuse ;  /* 0x0000000f02087223 */ /* 0x140fe20000010889 */
[----:B------:R-:W-:-:S01]  /*9270*/  FFMA.FTZ R15, R2, R91, -R137 ;  /* 0x0000005b020f7223 */ /* 0x000fc20000010889 */
[----:B------:R-:W-:Y:S02]  /*9280*/  FSEL R91, R88, -INF , P3 ;  /* 0xff800000585b7808 */ /* 0x000fe40001800000 */
[----:B------:R-:W-:Y:S01]  /*9290*/  FSEL R89, R89, -INF , P4 ;  /* 0xff80000059597808 */ /* 0x000fe20002000000 */
[C-C-:B------:R-:W-:Y:S01]  /*92a0*/  FFMA.FTZ R26, R2.reuse, R21, -R137.reuse ;  /* 0x00000015021a7223 */ /* 0x140fe20000010889 */
[----:B------:R-:W-:-:S01]  /*92b0*/  FFMA.FTZ R21, R2, R95, -R137 ;  /* 0x0000005f02157223 */ /* 0x000fc20000010889 */
[----:B------:R-:W-:Y:S02]  /*92c0*/  ISETP.GT.AND P3, PT, R14, 0x9, PT ;  /* 0x000000090e00780c */ /* 0x000fe40003f64270 */
[----:B------:R-:W-:Y:S02]  /*92d0*/  FSEL R95, R92, -INF , P5 ;  /* 0xff8000005c5f7808 */ /* 0x000fe40002800000 */
[----:B------:R-:W-:Y:S01]  /*92e0*/  FMNMX.FTZ R30, R91, R89, !PT ;  /* 0x000000595b1e7209 */ /* 0x000fe20007810000 */
[----:B------:R-:W-:-:S01]  /*92f0*/  FFMA.FTZ R99, R2, R99, -R137 ;  /* 0x0000006302637223 */ /* 0x000fc20000010889 */
[----:B------:R-:W-:-:S02]  /*9300*/  ISETP.GT.AND P4, PT, R14, 0x10, PT ;  /* 0x000000100e00780c */ /* 0x000fc40003f84270 */
[----:B------:R-:W-:Y:S02]  /*9310*/  FSEL R93, R93, -INF , P3 ;  /* 0xff8000005d5d7808 */ /* 0x000fe40001800000 */
[----:B------:R-:W-:Y:S01]  /*9320*/  FMNMX.FTZ R30, R95, R30, !PT ;  /* 0x0000001e5f1e7209 */ /* 0x000fe20007810000 */
[----:B------:R0:W-:Y:S01]  /*9330*/  MUFU.EX2 R13, R99 ;  /* 0x00000063000d7308 */ /* 0x0001e20000000800 */
[----:B------:R-:W-:Y:S02]  /*9340*/  ISETP.GT.AND P3, PT, R14, 0x11, PT ;  /* 0x000000110e00780c */ /* 0x000fe40003f64270 */
[----:B------:R-:W-:Y:S02]  /*9350*/  FMNMX.FTZ R34, R93, R30, !PT ;  /* 0x0000001e5d227209 */ /* 0x000fe40007810000 */
[----:B------:R-:W-:Y:S02]  /*9360*/  FSEL R97, R97, -INF , P3 ;  /* 0xff80000061617808 */ /* 0x000fe40001800000 */
[----:B0-----:R-:W-:-:S02]  /*9370*/  FSEL R99, R96, -INF , P4 ;  /* 0xff80000060637808 */ /* 0x001fc40002000000 */
[C---:B------:R-:W-:Y:S02]  /*9380*/  ISETP.GT.AND P4, PT, R14.reuse, 0x18, PT ;  /* 0x000000180e00780c */ /* 0x040fe40003f84270 */
[----:B------:R-:W-:Y:S01]  /*9390*/  FMNMX.FTZ R34, R99, R34, !PT ;  /* 0x0000002263227209 */ /* 0x000fe20007810000 */
[----:B------:R0:W-:Y:S01]  /*93a0*/  MUFU.EX2 R10, R26 ;  /* 0x0000001a000a7308 */ /* 0x0001e20000000800 */
[----:B------:R-:W-:Y:S02]  /*93b0*/  ISETP.GT.AND P3, PT, R14, 0x19, PT ;  /* 0x000000190e00780c */ /* 0x000fe40003f64270 */
[----:B------:R-:W-:Y:S02]  /*93c0*/  FMNMX.FTZ R34, R97, R34, !PT ;  /* 0x0000002261227209 */ /* 0x000fe40007810000 */
[----:B------:R-:W-:Y:S01]  /*93d0*/  FSEL R101, R101, -INF , P3 ;  /* 0xff80000065657808 */ /* 0x000fe20001800000 */
[----:B0-----:R-:W-:Y:S01]  /*93e0*/  FFMA.FTZ R26, R2, R103, -R137 ;  /* 0x00000067021a7223 */ /* 0x001fe20000010889 */
[----:B------:R-:W-:-:S02]  /*93f0*/  FSEL R103, R100, -INF , P4 ;  /* 0xff80000064677808 */ /* 0x000fc40002000000 */
[----:B------:R-:W-:Y:S02]  /*9400*/  ISETP.GT.AND P3, PT, R14, 0x20, PT ;  /* 0x000000200e00780c */ /* 0x000fe40003f64270 */
[----:B------:R-:W-:Y:S01]  /*9410*/  FMNMX.FTZ R34, R103, R34, !PT ;  /* 0x0000002267227209 */ /* 0x000fe20007810000 */
[--C-:B------:R-:W-:Y:S01]  /*9420*/  FFMA.FTZ R20, R2, R105, -R137.reuse ;  /* 0x0000006902147223 */ /* 0x100fe20000010889 */
[----:B------:R-:W-:Y:S02]  /*9430*/  ISETP.GT.AND P4, PT, R14, 0x21, PT ;  /* 0x000000210e00780c */ /* 0x000fe40003f84270 */
[----:B------:R-:W-:Y:S02]  /*9440*/  FSEL R105, R72, -INF , P3 ;  /* 0xff80000048697808 */ /* 0x000fe40001800000 */
[----:B------:R-:W-:Y:S01]  /*9450*/  FMNMX.FTZ R38, R101, R34, !PT ;  /* 0x0000002265267209 */ /* 0x000fe20007810000 */
[----:B------:R-:W-:Y:S01]  /*9460*/  FFMA.FTZ R107, R2, R107, -R137 ;  /* 0x0000006b026b7223 */ /* 0x000fe20000010889 */
[----:B------:R-:W-:-:S02]  /*9470*/  ISETP.GT.AND P3, PT, R14, 0x28, PT ;  /* 0x000000280e00780c */ /* 0x000fc40003f64270 */
[----:B------:R-:W-:Y:S02]  /*9480*/  FSEL R73, R73, -INF , P4 ;  /* 0xff80000049497808 */ /* 0x000fe40002000000 */
[----:B------:R-:W-:Y:S01]  /*9490*/  FMNMX.FTZ R38, R105, R38, !PT ;  /* 0x0000002669267209 */ /* 0x000fe20007810000 */
[----:B------:R0:W-:Y:S01]  /*94a0*/  MUFU.EX2 R30, R107 ;  /* 0x0000006b001e7308 */ /* 0x0001e20000000800 */
[----:B------:R-:W-:Y:S02]  /*94b0*/  ISETP.GT.AND P4, PT, R14, 0x29, PT ;  /* 0x000000290e00780c */ /* 0x000fe40003f84270 */
[----:B------:R-:W-:Y:S01]  /*94c0*/  FMNMX.FTZ R38, R73, R38, !PT ;  /* 0x0000002649267209 */ /* 0x000fe20007810000 */
[----:B------:R-:W-:-:S01]  /*94d0*/  FFMA.FTZ R109, R2, R109, -R137 ;  /* 0x0000006d026d7223 */ /* 0x000fc20000010889 */
[----:B------:R-:W-:Y:S02]  /*94e0*/  FSEL R77, R77, -INF , P4 ;  /* 0xff8000004d4d7808 */ /* 0x000fe40002000000 */
[----:B0-----:R-:W-:-:S02]  /*94f0*/  FSEL R107, R76, -INF , P3 ;  /* 0xff8000004c6b7808 */ /* 0x001fc40001800000 */
[C---:B------:R-:W-:Y:S02]  /*9500*/  ISETP.GT.AND P3, PT, R14.reuse, 0x30, PT ;  /* 0x000000300e00780c */ /* 0x040fe40003f64270 */
[----:B------:R-:W-:Y:S01]  /*9510*/  FMNMX.FTZ R38, R107, R38, !PT ;  /* 0x000000266b267209 */ /* 0x000fe20007810000 */
[----:B------:R0:W-:Y:S01]  /*9520*/  MUFU.EX2 R34, R109 ;  /* 0x0000006d00227308 */ /* 0x0001e20000000800 */
[----:B------:R-:W-:Y:S02]  /*9530*/  ISETP.GT.AND P4, PT, R14, 0x31, PT ;  /* 0x000000310e00780c */ /* 0x000fe40003f84270 */
[----:B------:R-:W-:Y:S02]  /*9540*/  FMNMX.FTZ R42, R77, R38, !PT ;  /* 0x000000264d2a7209 */ /* 0x000fe40007810000 */
[----:B------:R-:W-:Y:S02]  /*9550*/  FSEL R81, R81, -INF , P4 ;  /* 0xff80000051517808 */ /* 0x000fe40002000000 */
[----:B0-----:R-:W-:-:S02]  /*9560*/  FSEL R109, R80, -INF , P3 ;  /* 0xff800000506d7808 */ /* 0x001fc40001800000 */
[----:B------:R-:W-:Y:S02]  /*9570*/  ISETP.GT.AND P3, PT, R14, 0x38, PT ;  /* 0x000000380e00780c */ /* 0x000fe40003f64270 */
[----:B------:R-:W-:Y:S01]  /*9580*/  FMNMX.FTZ R42, R109, R42, !PT ;  /* 0x0000002a6d2a7209 */ /* 0x000fe20007810000 */
[----:B------:R-:W-:-:S01]  /*9590*/  FFMA.FTZ R3, R2, R111, -R137 ;  /* 0x0000006f02037223 */ /* 0x000fc20000010889 */
[----:B------:R-:W-:Y:S02]  /*95a0*/  ISETP.GT.AND P4, PT, R14, 0x39, PT ;  /* 0x000000390e00780c */ /* 0x000fe40003f84270 */
[----:B------:R-:W-:Y:S02]  /*95b0*/  FSEL R111, R84, -INF , P3 ;  /* 0xff800000546f7808 */ /* 0x000fe40001800000 */
[----:B------:R-:W-:Y:S02]  /*95c0*/  FMNMX.FTZ R42, R81, R42, !PT ;  /* 0x0000002a512a7209 */ /* 0x000fe40007810000 */
[----:B------:R-:W-:-:S02]  /*95d0*/  FSEL R85, R85, -INF , P4 ;  /* 0xff80000055557808 */ /* 0x000fc40002000000 */
[C---:B------:R-:W-:Y:S02]  /*95e0*/  ISETP.GT.AND P3, PT, R14.reuse, 0x40, PT ;  /* 0x000000400e00780c */ /* 0x040fe40003f64270 */
        /* <DEDUP_REMOVED lines=12> */
[----:B------:R-:W-:Y:S01]  /*96b0*/  FMNMX.FTZ R46, R141, R46, !PT ;  /* 0x0000002e8d2e7209 */ /* 0x000fe20007810000 */
[----:B------:R0:W-:Y:S01]  /*96c0*/  MUFU.EX2 R38, R3 ;  /* 0x0000000300267308 */ /* 0x0001e20000000800 */
[----:B------:R-:W-:Y:S02]  /*96d0*/  ISETP.GT.AND P4, PT, R14, 0x51, PT ;  /* 0x000000510e00780c */ /* 0x000fe40003f84270 */
[----:B------:R-:W-:Y:S01]  /*96e0*/  FMNMX.FTZ R50, R61, R46, !PT ;  /* 0x0000002e3d327209 */ /* 0x000fe20007810000 */
[----:B0-----:R-:W-:-:S01]  /*96f0*/  FFMA.FTZ R3, R2, R87, -R137 ;  /* 0x0000005702037223 */ /* 0x001fc20000010889 */
[----:B------:R-:W-:Y:S02]  /*9700*/  FSEL R87, R64, -INF , P3 ;  /* 0xff80000040577808 */ /* 0x000fe40001800000 */
[----:B------:R-:W-:-:S02]  /*9710*/  ISETP.GT.AND P3, PT, R14, 0x58, PT ;  /* 0x000000580e00780c */ /* 0x000fc40003f64270 */
[----:B------:R-:W-:Y:S02]  /*9720*/  FSEL R65, R65, -INF , P4 ;  /* 0xff80000041417808 */ /* 0x000fe40002000000 */
[----:B------:R-:W-:Y:S01]  /*9730*/  FMNMX.FTZ R50, R87, R50, !PT ;  /* 0x0000003257327209 */ /* 0x000fe20007810000 */
[----:B------:R-:W-:Y:S01]  /*9740*/  FFMA.FTZ R54, R2, R113, -R137 ;  /* 0x0000007102367223 */ /* 0x000fe20000010889 */
        /* <DEDUP_REMOVED lines=11> */
[----:B------:R-:W-:Y:S01]  /*9800*/  FMNMX.FTZ R50, R143, R50, !PT ;  /* 0x000000328f327209 */ /* 0x000fe20007810000 */
[----:B------:R-:W-:-:S01]  /*9810*/  FFMA.FTZ R40, R2, R115, -R137 ;  /* 0x0000007302287223 */ /* 0x000fc20000010889 */
        /* <DEDUP_REMOVED lines=43> */
[----:B------:R-:W-:-:S04]  /*9ad0*/  FMNMX.FTZ R50, R121, R50, !PT ;  /* 0x0000003279327209 */ /* 0x000fc80007810000 */
[----:B------:R-:W-:Y:S01]  /*9ae0*/  FMNMX.FTZ R50, R37, R50, !PT ;  /* 0x0000003225327209 */ /* 0x000fe20007810000 */
[----:B------:R0:W-:Y:S04]  /*9af0*/  MUFU.EX2 R42, R3 ;  /* 0x00000003002a7308 */ /* 0x0001e80000000800 */
[----:B0-----:R-:W0:Y:S04]  /*9b00*/  SHFL.BFLY PT, R3, R50, 0x2, 0x1f ;  /* 0x0c401f0032037f89 */ /* 0x001e2800000e0000 */
[----:B------:R0:W-:Y:S02]  /*9b10*/  MUFU.EX2 R46, R54 ;  /* 0x00000036002e7308 */ /* 0x0001e40000000800 */
[----:B0-----:R-:W-:-:S05]  /*9b20*/  FMNMX.FTZ R54, R50, R3, !PT ;  /* 0x0000000332367209 */ /* 0x001fca0007810000 */
[----:B------:R-:W0:Y:S01]  /*9b30*/  SHFL.BFLY PT, R3, R54, 0x1, 0x1f ;  /* 0x0c201f0036037f89 */ /* 0x000e2200000e0000 */
[----:B------:R-:W-:Y:S08]  /*9b40*/  MUFU.EX2 R8, R8 ;  /* 0x0000000800087308 */ /* 0x000ff00000000800 */
[----:B------:R-:W1:Y:S01]  /*9b50*/  MUFU.EX2 R15, R15 ;  /* 0x0000000f000f7308 */ /* 0x000e620000000800 */
[----:B0-----:R-:W-:-:S04]  /*9b60*/  FMNMX.FTZ R3, R54, R3, !PT ;  /* 0x0000000336037209 */ /* 0x001fc80007810000 */
[----:B------:R-:W-:Y:S01]  /*9b70*/  FSETP.NEU.FTZ.AND P3, PT, R3, -INF , PT ;  /* 0xff8000000300780b */ /* 0x000fe20003f7d000 */
[----:B------:R-:W-:-:S05]  /*9b80*/  FFMA.FTZ R56, R2, R3, -8 ;  /* 0xc100000002387423 */ /* 0x000fca0000010003 */
[----:B------:R-:W-:Y:S01]  /*9b90*/  FSEL R56, R56, RZ, P3 ;  /* 0x000000ff38387208 */ /* 0x000fe20001800000 */
[----:B------:R-:W0:Y:S04]  /*9ba0*/  MUFU.EX2 R21, R21 ;  /* 0x0000001500157308 */ /* 0x000e280000000800 */
[----:B------:R-:W-:-:S01]  /*9bb0*/  FFMA.FTZ R58, R2, R91, -R56 ;  /* 0x0000005b023a7223 */ /* 0x000fc20000010838 */
[C-C-:B------:R-:W-:Y:S01]  /*9bc0*/  FFMA.FTZ R89, R2.reuse, R89, -R56.reuse ;  /* 0x0000005902597223 */ /* 0x140fe20000010838 */
[----:B------:R-:W-:-:S01]  /*9bd0*/  FFMA.FTZ R60, R2, R95, -R56 ;  /* 0x0000005f023c7223 */ /* 0x000fc20000010838 */
[C-C-:B------:R-:W-:Y:S01]  /*9be0*/  FFMA.FTZ R91, R2.reuse, R93, -R56.reuse ;  /* 0x0000005d025b7223 */ /* 0x140fe20000010838 */
[----:B------:R-:W-:-:S02]  /*9bf0*/  FFMA.FTZ R93, R2, R97, -R56 ;  /* 0x00000061025d7223 */ /* 0x000fc40000010838 */
[----:B------:R-:W-:Y:S01]  /*9c00*/  MUFU.EX2 R58, R58 ;  /* 0x0000003a003a7308 */ /* 0x000fe20000000800 */
[----:B------:R-:W-:-:S01]  /*9c10*/  FFMA.FTZ R97, R2, R77, -R56 ;  /* 0x0000004d02617223 */ /* 0x000fc20000010838 */
[C---:B------:R-:W-:Y:S01]  /*9c20*/  FFMA.FTZ R77, R2.reuse, R81, -R56 ;  /* 0x00000051024d7223 */ /* 0x040fe20000010838 */
[----:B------:R-:W-:-:S01]  /*9c30*/  FFMA.FTZ R11, R2, R11, -R137 ;  /* 0x0000000b020b7223 */ /* 0x000fc20000010889 */
[----:B------:R-:W-:-:S04]  /*9c40*/  FFMA.FTZ R81, R2, R85, -R56 ;  /* 0x0000005502517223 */ /* 0x000fc80000010838 */
[----:B------:R-:W2:Y:S01]  /*9c50*/  MUFU.EX2 R89, R89 ;  /* 0x0000005900597308 */ /* 0x000ea20000000800 */
[----:B------:R-:W-:-:S01]  /*9c60*/  FFMA.FTZ R85, R2, R61, -R56 ;  /* 0x0000003d02557223 */ /* 0x000fc20000010838 */
[C-C-:B------:R-:W-:Y:S01]  /*9c70*/  FFMA.FTZ R62, R2.reuse, R99, -R56.reuse ;  /* 0x00000063023e7223 */ /* 0x140fe20000010838 */
[----:B------:R-:W-:-:S05]  /*9c80*/  FFMA.FTZ R61, R2, R87, -R56 ;  /* 0x00000057023d7223 */ /* 0x000fca0000010838 */
[----:B------:R-:W3:Y:S01]  /*9c90*/  MUFU.EX2 R20, R20 ;  /* 0x0000001400147308 */ /* 0x000ee20000000800 */
[----:B-1----:R-:W-:-:S07]  /*9ca0*/  FADD.FTZ R87, R8, R15 ;  /* 0x0000000f08577221 */ /* 0x002fce0000010000 */
[----:B------:R-:W1:Y:S01]  /*9cb0*/  MUFU.EX2 R60, R60 ;  /* 0x0000003c003c7308 */ /* 0x000e620000000800 */
[----:B------:R-:W-:-:S01]  /*9cc0*/  FADD.FTZ R82, R10, R87 ;  /* 0x000000570a527221 */ /* 0x000fc20000010000 */
[----:B------:R-:W-:-:S06]  /*9cd0*/  FFMA.FTZ R66, R2, R103, -R56 ;  /* 0x0000006702427223 */ /* 0x000fcc0000010838 */
[----:B------:R-:W4:Y:S01]  /*9ce0*/  MUFU.EX2 R91, R91 ;  /* 0x0000005b005b7308 */ /* 0x000f220000000800 */
[----:B0-----:R-:W-:-:S01]  /*9cf0*/  FADD.FTZ R87, R21, R82 ;  /* 0x0000005215577221 */ /* 0x001fc20000010000 */
[----:B------:R-:W-:-:S06]  /*9d00*/  FFMA.FTZ R80, R2, R69, -R56 ;  /* 0x0000004502507223 */ /* 0x000fcc0000010838 */
[----:B------:R-:W0:Y:S01]  /*9d10*/  MUFU.EX2 R11, R11 ;  /* 0x0000000b000b7308 */ /* 0x000e220000000800 */
[----:B------:R-:W-:-:S01]  /*9d20*/  FFMA.FTZ R75, R2, R75, -R137 ;  /* 0x0000004b024b7223 */ /* 0x000fc20000010889 */
[----:B--2---:R-:W-:-:S06]  /*9d30*/  FADD.FTZ R69, R58, R89 ;  /* 0x000000593a457221 */ /* 0x004fcc0000010000 */
[----:B------:R-:W2:Y:S01]  /*9d40*/  MUFU.EX2 R62, R62 ;  /* 0x0000003e003e7308 */ /* 0x000ea20000000800 */
[----:B------:R-:W-:-:S01]  /*9d50*/  FFMA.FTZ R95, R2, R101, -R56 ;  /* 0x00000065025f7223 */ /* 0x000fc20000010838 */
[----:B---3--:R-:W-:-:S06]  /*9d60*/  FADD.FTZ R82, R20, R87 ;  /* 0x0000005714527221 */ /* 0x008fcc0000010000 */
[----:B------:R-:W3:Y:S01]  /*9d70*/  MUFU.EX2 R26, R26 ;  /* 0x0000001a001a7308 */ /* 0x000ee20000000800 */
[----:B-1----:R-:W-:-:S01]  /*9d80*/  FADD.FTZ R84, R60, R69 ;  /* 0x000000453c547221 */ /* 0x002fc20000010000 */
[----:B------:R-:W-:-:S06]  /*9d90*/  FFMA.FTZ R64, R2, R105, -R56 ;  /* 0x0000006902407223 */ /* 0x000fcc0000010838 */
[----:B------:R-:W1:Y:S01]  /*9da0*/  MUFU.EX2 R93, R93 ;  /* 0x0000005d005d7308 */ /* 0x000e620000000800 */
[----:B------:R-:W-:-:S01]  /*9db0*/  FADD.FTZ R86, R13, R82 ;  /* 0x000000520d567221 */ /* 0x000fc20000010000 */
[C---:B------:R-:W-:Y:S01]  /*9dc0*/  FFMA.FTZ R82, R2.reuse, R45, -R56 ;  /* 0x0000002d02527223 */ /* 0x040fe20000010838 */
[----:B------:R-:W-:-:S05]  /*9dd0*/  FFMA.FTZ R79, R2, R79, -R137 ;  /* 0x0000004f024f7223 */ /* 0x000fca0000010889 */
[----:B------:R-:W5:Y:S01]  /*9de0*/  MUFU.EX2 R66, R66 ;  /* 0x0000004200427308 */ /* 0x000f620000000800 */
[----:B----4-:R-:W-:-:S01]  /*9df0*/  FADD.FTZ R45, R91, R84 ;  /* 0x000000545b2d7221 */ /* 0x010fc20000010000 */
[----:B------:R-:W-:Y:S01]  /*9e00*/  FFMA.FTZ R73, R2, R73, -R56 ;  /* 0x0000004902497223 */ /* 0x000fe20000010838 */
[----:B0-----:R-:W-:-:S05]  /*9e10*/  FADD.FTZ R69, R11, R86 ;  /* 0x000000560b457221 */ /* 0x001fca0000010000 */
[----:B------:R-:W0:Y:S01]  /*9e20*/  MUFU.EX2 R75, R75 ;  /* 0x0000004b004b7308 */ /* 0x000e220000000800 */
[----:B--2---:R-:W-:-:S01]  /*9e30*/  FADD.FTZ R84, R62, R45 ;  /* 0x0000002d3e547221 */ /* 0x004fc20000010000 */
[----:B------:R-:W-:-:S06]  /*9e40*/  FFMA.FTZ R68, R2, R107, -R56 ;  /* 0x0000006b02447223 */ /* 0x000fcc0000010838 */
[----:B------:R-:W2:Y:S01]  /*9e50*/  MUFU.EX2 R95, R95 ;  /* 0x0000005f005f7308 */ /* 0x000ea20000000800 */
[----:B---3--:R-:W-:-:S01]  /*9e60*/  FADD.FTZ R45, R26, R69 ;  /* 0x000000451a2d7221 */ /* 0x008fc20000010000 */
[C---:B------:R-:W-:Y:S01]  /*9e70*/  FFMA.FTZ R69, R2.reuse, R49, -R56 ;  /* 0x0000003102457223 */ /* 0x040fe20000010838 */
[----:B------:R-:W-:-:S05]  /*9e80*/  FFMA.FTZ R83, R2, R83, -R137 ;  /* 0x0000005302537223 */ /* 0x000fca0000010889 */
[----:B------:R-:W3:Y:S01]  /*9e90*/  MUFU.EX2 R64, R64 ;  /* 0x0000004000407308 */ /* 0x000ee20000000800 */
[----:B-1----:R-:W-:-:S01]  /*9ea0*/  FADD.FTZ R49, R93, R84 ;  /* 0x000000545d317221 */ /* 0x002fc20000010000 */
[----:B------:R-:W-:-:S06]  /*9eb0*/  FADD.FTZ R86, R30, R45 ;  /* 0x0000002d1e567221 */ /* 0x000fcc0000010000 */
[----:B------:R-:W1:Y:S01]  /*9ec0*/  MUFU.EX2 R79, R79 ;  /* 0x0000004f004f7308 */ /* 0x000e620000000800 */
[----:B------:R-:W-:-:S01]  /*9ed0*/  FFMA.FTZ R9, R2, R9, -R137 ;  /* 0x0000000902097223 */ /* 0x000fc20000010889 */
[----:B-----5:R-:W-:-:S06]  /*9ee0*/  FADD.FTZ R84, R66, R49 ;  /* 0x0000003142547221 */ /* 0x020fcc0000010000 */
[----:B------:R-:W4:Y:S01]  /*9ef0*/  MUFU.EX2 R73, R73 ;  /* 0x0000004900497308 */ /* 0x000f220000000800 */
[----:B------:R-:W-:-:S01]  /*9f00*/  FFMA.FTZ R70, R2, R109, -R56 ;  /* 0x0000006d02467223 */ /* 0x000fc20000010838 */
[----:B0-----:R-:W-:Y:S01]  /*9f10*/  FADD.FTZ R87, R75, R86 ;  /* 0x000000564b577221 */ /* 0x001fe20000010000 */
[----:B------:R-:W-:-:S05]  /*9f20*/  FFMA.FTZ R49, R2, R25, -R56 ;  /* 0x0000001902317223 */ /* 0x000fca0000010838 */
[----:B------:R-:W0:Y:S01]  /*9f30*/  MUFU.EX2 R68, R68 ;  /* 0x0000004400447308 */ /* 0x000e220000000800 */
[----:B--2---:R-:W-:-:S01]  /*9f40*/  FADD.FTZ R25, R95, R84 ;  /* 0x000000545f197221 */ /* 0x004fc20000010000 */
[----:B------:R-:W-:-:S06]  /*9f50*/  FADD.FTZ R86, R34, R87 ;  /* 0x0000005722567221 */ /* 0x000fcc0000010000 */
[----:B------:R-:W2:Y:S01]  /*9f60*/  MUFU.EX2 R83, R83 ;  /* 0x0000005300537308 */ /* 0x000ea20000000800 */
[----:B---3--:R-:W-:-:S01]  /*9f70*/  FADD.FTZ R84, R64, R25 ;  /* 0x0000001940547221 */ /* 0x008fc20000010000 */
[----:B------:R-:W-:-:S06]  /*9f80*/  FFMA.FTZ R74, R2, R111, -R56 ;  /* 0x0000006f024a7223 */ /* 0x000fcc0000010838 */
[----:B------:R-:W3:Y:S01]  /*9f90*/  MUFU.EX2 R97, R97 ;  /* 0x0000006100617308 */ /* 0x000ee20000000800 */
[----:B-1----:R-:W-:-:S01]  /*9fa0*/  FADD.FTZ R25, R79, R86 ;  /* 0x000000564f197221 */ /* 0x002fc20000010000 */
[----:B------:R-:W-:-:S06]  /*9fb0*/  FFMA.FTZ R59, R2, R59, -R137 ;  /* 0x0000003b023b7223 */ /* 0x000fcc0000010889 */
[----:B------:R-:W1:Y:S01]  /*9fc0*/  MUFU.EX2 R9, R9 ;  /* 0x0000000900097308 */ /* 0x000e620000000800 */
[----:B----4-:R-:W-:-:S07]  /*9fd0*/  FADD.FTZ R87, R73, R84 ;  /* 0x0000005449577221 */ /* 0x010fce0000010000 */
[----:B------:R-:W4:Y:S01]  /*9fe0*/  MUFU.EX2 R70, R70 ;  /* 0x0000004600467308 */ /* 0x000f220000000800 */
[----:B------:R-:W-:-:S01]  /*9ff0*/  FADD.FTZ R86, R38, R25 ;  /* 0x0000001926567221 */ /* 0x000fc20000010000 */
[----:B0-----:R-:W-:-:S06]  /*a000*/  FADD.FTZ R84, R68, R87 ;  /* 0x0000005744547221 */ /* 0x001fcc0000010000 */
[----:B------:R-:W0:Y:S01]  /*a010*/  MUFU.EX2 R77, R77 ;  /* 0x0000004d004d7308 */ /* 0x000e220000000800 */
[----:B------:R-:W-:-:S01]  /*a020*/  FFMA.FTZ R72, R2, R139, -R56 ;  /* 0x0000008b02487223 */ /* 0x000fc20000010838 */
[----:B------:R-:W-:Y:S01]  /*a030*/  FFMA.FTZ R63, R2, R63, -R137 ;  /* 0x0000003f023f7223 */ /* 0x000fe20000010889 */
[----:B--2---:R-:W-:-:S05]  /*a040*/  FADD.FTZ R86, R83, R86 ;  /* 0x0000005653567221 */ /* 0x004fca0000010000 */
[----:B------:R-:W2:Y:S01]  /*a050*/  MUFU.EX2 R74, R74 ;  /* 0x0000004a004a7308 */ /* 0x000ea20000000800 */
[----:B---3--:R-:W-:-:S01]  /*a060*/  FADD.FTZ R87, R97, R84 ;  /* 0x0000005461577221 */ /* 0x008fc20000010000 */
[----:B------:R-:W-:Y:S01]  /*a070*/  FFMA.FTZ R57, R2, R57, -R56 ;  /* 0x0000003902397223 */ /* 0x000fe20000010838 */
[----:B-1----:R-:W-:-:S05]  /*a080*/  FADD.FTZ R99, R9, R86 ;  /* 0x0000005609637221 */ /* 0x002fca0000010000 */
[----:B------:R-:W1:Y:S01]  /*a090*/  MUFU.EX2 R59, R59 ;  /* 0x0000003b003b7308 */ /* 0x000e620000000800 */
[----:B------:R-:W-:Y:S01]  /*a0a0*/  F2FP.SATFINITE.E4M3.F32.PACK_AB_MERGE_C R153, R21, R10, RZ ;  /* 0x0000000a1599723e */ /* 0x000fe200048070ff */
[----:B----4-:R-:W-:-:S06]  /*a0b0*/  FADD.FTZ R10, R70, R87 ;  /* 0x00000057460a7221 */ /* 0x010fcc0000010000 */
[----:B------:R-:W3:Y:S01]  /*a0c0*/  MUFU.EX2 R81, R81 ;  /* 0x0000005100517308 */ /* 0x000ee20000000800 */
[----:B------:R-:W-:-:S01]  /*a0d0*/  FFMA.FTZ R78, R2, R141, -R56 ;  /* 0x0000008d024e7223 */ /* 0x000fc20000010838 */
[----:B------:R-:W-:Y:S01]  /*a0e0*/  FADD.FTZ R99, R42, R99 ;  /* 0x000000632a637221 */ /* 0x000fe20000010000 */
[----:B------:R-:W-:-:S05]  /*a0f0*/  F2FP.SATFINITE.E4M3.F32.PACK_AB_MERGE_C R155, R26, R11, RZ ;  /* 0x0000000b1a9b723e */ /* 0x000fca00048070ff */
[----:B------:R-:W4:Y:S01]  /*a100*/  MUFU.EX2 R40, R40 ;  /* 0x0000002800287308 */ /* 0x000f220000000800 */
[----:B------:R-:W-:-:S01]  /*a110*/  FFMA.FTZ R67, R2, R67, -R137 ;  /* 0x0000004302437223 */ /* 0x000fc20000010889 */
[----:B0-----:R-:W-:-:S06]  /*a120*/  FADD.FTZ R11, R77, R10 ;  /* 0x0000000a4d0b7221 */ /* 0x001fcc0000010000 */
[----:B------:R-:W0:Y:S01]  /*a130*/  MUFU.EX2 R72, R72 ;  /* 0x0000004800487308 */ /* 0x000e220000000800 */
[----:B------:R-:W-:-:S07]  /*a140*/  FADD.FTZ R84, R46, R99 ;  /* 0x000000632e547221 */ /* 0x000fce0000010000 */
[----:B------:R-:W-:Y:S01]  /*a150*/  MUFU.EX2 R63, R63 ;  /* 0x0000003f003f7308 */ /* 0x000fe20000000800 */
[----:B--2---:R-:W-:-:S07]  /*a160*/  FADD.FTZ R26, R74, R11 ;  /* 0x0000000b4a1a7221 */ /* 0x004fce0000010000 */
[----:B------:R-:W2:Y:S01]  /*a170*/  MUFU.EX2 R57, R57 ;  /* 0x0000003900397308 */ /* 0x000ea20000000800 */
[----:B------:R-:W-:Y:S01]  /*a180*/  F2FP.SATFINITE.E4M3.F32.PACK_AB_MERGE_C R151, R42, R9, RZ ;  /* 0x000000092a97723e */ /* 0x000fe200048070ff */
[----:B-1----:R-:W-:-:S06]  /*a190*/  FADD.FTZ R11, R59, R84 ;  /* 0x000000543b0b7221 */ /* 0x002fcc0000010000 */
[----:B------:R-:W-:Y:S01]  /*a1a0*/  MUFU.EX2 R44, R44 ;  /* 0x0000002c002c7308 */ /* 0x000fe20000000800 */
[----:B---3--:R-:W-:-:S01]  /*a1b0*/  FADD.FTZ R9, R81, R26 ;  /* 0x0000001a51097221 */ /* 0x008fc20000010000 */
[C-C-:B------:R-:W-:Y:S01]  /*a1c0*/  FFMA.FTZ R76, R2.reuse, R65, -R56.reuse ;  /* 0x00000041024c7223 */ /* 0x140fe20000010838 */
[----:B------:R-:W-:-:S05]  /*a1d0*/  FFMA.FTZ R145, R2, R145, -R56 ;  /* 0x0000009102917223 */ /* 0x000fca0000010838 */
[----:B------:R-:W-:Y:S01]  /*a1e0*/  MUFU.EX2 R24, R24 ;  /* 0x0000001800187308 */ /* 0x000fe20000000800 */
[----:B------:R-:W-:-:S01]  /*a1f0*/  FFMA.FTZ R71, R2, R71, -R137 ;  /* 0x0000004702477223 */ /* 0x000fc20000010889 */
[----:B------:R-:W-:Y:S02]  /*a200*/  @!P2 VIADD R12, R12, 0x13240 ;  /* 0x000132400c0ca836 */ /* 0x000fe40000000000 */
[----:B------:R-:W-:-:S01]  /*a210*/  FFMA.FTZ R143, R2, R143, -R56 ;  /* 0x0000008f028f7223 */ /* 0x000fc20000010838 */
[C---:B------:R-:W-:Y:S01]  /*a220*/  FFMA.FTZ R43, R2.reuse, R43, -R137 ;  /* 0x0000002b022b7223 */ /* 0x040fe20000010889 */
[----:B------:R-:W-:-:S01]  /*a230*/  FFMA.FTZ R41, R2, R41, -R56 ;  /* 0x0000002902297223 */ /* 0x000fc20000010838 */
[C-C-:B------:R-:W-:Y:S01]  /*a240*/  FFMA.FTZ R14, R2.reuse, R123, -R137.reuse ;  /* 0x0000007b020e7223 */ /* 0x140fe20000010889 */
[----:B------:R-:W-:-:S01]  /*a250*/  FFMA.FTZ R47, R2, R47, -R137 ;  /* 0x0000002f022f7223 */ /* 0x000fc20000010889 */
[----:B------:R-:W1:Y:S01]  /*a260*/  MUFU.EX2 R78, R78 ;  /* 0x0000004e004e7308 */ /* 0x000e620000000800 */
[----:B----4-:R-:W-:-:S01]  /*a270*/  FADD.FTZ R42, R40, R11 ;  /* 0x0000000b282a7221 */ /* 0x010fc20000010000 */
[----:B0-----:R-:W-:Y:S01]  /*a280*/  FADD.FTZ R26, R72, R9 ;  /* 0x00000009481a7221 */ /* 0x001fe20000010000 */
[----:B------:R-:W-:-:S05]  /*a290*/  FFMA.FTZ R115, R2, R115, -R56 ;  /* 0x0000007302737223 */ /* 0x000fca0000010838 */
        /* <DEDUP_REMOVED lines=8> */
[----:B------:R-:W-:Y:S08]  /*a320*/  MUFU.EX2 R67, R67 ;  /* 0x0000004300437308 */ /* 0x000ff00000000800 */
[----:B------:R-:W0:Y:S01]  /*a330*/  MUFU.EX2 R85, R85 ;  /* 0x0000005500557308 */ /* 0x000e220000000800 */
[----:B--2---:R-:W-:-:S07]  /*a340*/  FADD.FTZ R11, R57, R26 ;  /* 0x0000001a390b7221 */ /* 0x004fce0000010000 */
[----:B------:R-:W2:Y:S01]  /*a350*/  MUFU.EX2 R61, R61 ;  /* 0x0000003d003d7308 */ /* 0x000ea20000000800 */
[----:B------:R-:W-:Y:S01]  /*a360*/  F2FP.SATFINITE.E4M3.F32.PACK_AB_MERGE_C R153, R15, R8, R153 ;  /* 0x000000080f99723e */ /* 0x000fe20004807099 */
[C-C-:B------:R-:W-:Y:S01]  /*a370*/  FFMA.FTZ R147, R2.reuse, R147, -R56.reuse ;  /* 0x0000009302937223 */ /* 0x140fe20000010838 */
[----:B------:R-:W-:-:S01]  /*a380*/  FFMA.FTZ R119, R2, R119, -R56 ;  /* 0x0000007702777223 */ /* 0x000fc20000010838 */
[C-C-:B------:R-:W-:Y:S01]  /*a390*/  FFMA.FTZ R29, R2.reuse, R29, -R56.reuse ;  /* 0x0000001d021d7223 */ /* 0x140fe20000010838 */
[----:B------:R-:W-:-:S01]  /*a3a0*/  FFMA.FTZ R149, R2, R149, -R56 ;  /* 0x0000009502957223 */ /* 0x000fc20000010838 */
[C-C-:B------:R-:W-:Y:S01]  /*a3b0*/  FFMA.FTZ R33, R2.reuse, R33, -R56.reuse ;  /* 0x0000002102217223 */ /* 0x140fe20000010838 */
[----:B------:R-:W-:-:S01]  /*a3c0*/  FFMA.FTZ R121, R2, R121, -R56 ;  /* 0x0000007902797223 */ /* 0x000fc20000010838 */
[----:B------:R3:W-:Y:S01]  /*a3d0*/  MUFU.EX2 R25, R145 ;  /* 0x0000009100197308 */ /* 0x0007e20000000800 */
[----:B-1----:R-:W-:-:S01]  /*a3e0*/  FADD.FTZ R8, R78, R11 ;  /* 0x0000000b4e087221 */ /* 0x002fc20000010000 */
[----:B------:R-:W-:Y:S01]  /*a3f0*/  @!P2 PRMT R12, RZ, 0x654, R12 ;  /* 0x00000654ff0ca816 */ /* 0x000fe2000000000c */
[----:B------:R-:W-:-:S01]  /*a400*/  FFMA.FTZ R37, R2, R37, -R56 ;  /* 0x0000002502257223 */ /* 0x000fc20000010838 */
[----:B------:R-:W-:Y:S01]  /*a410*/  F2FP.SATFINITE.E4M3.F32.PACK_AB_MERGE_C R155, R13, R20, R155 ;  /* 0x000000140d9b723e */ /* 0x000fe2000480709b */
[----:B------:R-:W-:-:S01]  /*a420*/  FFMA.FTZ R50, R2, R131, -R137 ;  /* 0x0000008302327223 */ /* 0x000fc20000010889 */
[C-C-:B------:R-:W-:Y:S01]  /*a430*/  FFMA.FTZ R31, R2.reuse, R31, -R137.reuse ;  /* 0x0000001f021f7223 */ /* 0x140fe20000010889 */
[----:B------:R-:W-:-:S01]  /*a440*/  FFMA.FTZ R48, R2, R129, -R137 ;  /* 0x0000008102307223 */ /* 0x000fc20000010889 */
[----:B------:R-:W1:Y:S01]  /*a450*/  MUFU.EX2 R76, R76 ;  /* 0x0000004c004c7308 */ /* 0x000e620000000800 */
[C---:B---3--:R-:W-:Y:S01]  /*a460*/  F2FP.SATFINITE.E4M3.F32.PACK_AB_MERGE_C R145, R63.reuse, R40, RZ ;  /* 0x000000283f91723e */ /* 0x048fe200048070ff */
[----:B------:R-:W-:Y:S01]  /*a470*/  FADD.FTZ R63, R63, R42 ;  /* 0x0000002a3f3f7221 */ /* 0x000fe20000010000 */
[----:B------:R3:W-:Y:S03]  /*a480*/  @!P2 SYNCS.ARRIVE.TRANS64.RED.A1T0 RZ, [R12+URZ], RZ ;  /* 0x000000ff0cffa9a7 */ /* 0x0007e6000810043f */
[----:B------:R-:W-:-:S02]  /*a490*/  FADD.FTZ R26, R44, R63 ;  /* 0x0000003f2c1a7221 */ /* 0x000fc40000010000 */
[----:B------:R-:W4:Y:S01]  /*a4a0*/  MUFU.EX2 R65, R65 ;  /* 0x0000004100417308 */ /* 0x000f220000000800 */
[----:B0-----:R-:W-:-:S01]  /*a4b0*/  FADD.FTZ R20, R85, R8 ;  /* 0x0000000855147221 */ /* 0x001fc20000010000 */
[----:B------:R-:W-:Y:S01]  /*a4c0*/  FADD.FTZ R11, R67, R26 ;  /* 0x0000001a430b7221 */ /* 0x000fe20000010000 */
[----:B------:R-:W-:-:S01]  /*a4d0*/  FFMA.FTZ R27, R2, R27, -R137 ;  /* 0x0000001b021b7223 */ /* 0x000fc20000010889 */
[----:B------:R-:W0:Y:S04]  /*a4e0*/  @P0 LDC R21, c[0x0][0x44c] ;  /* 0x00011300ff150b82 */ /* 0x000e280000000800 */
[----:B------:R-:W5:Y:S01]  /*a4f0*/  MUFU.EX2 R71, R71 ;  /* 0x0000004700477308 */ /* 0x000f620000000800 */
[----:B------:R-:W-:-:S01]  /*a500*/  FADD.FTZ R26, R24, R11 ;  /* 0x0000000b181a7221 */ /* 0x000fc20000010000 */
[----:B--2---:R-:W-:-:S06]  /*a510*/  FADD.FTZ R11, R61, R20 ;  /* 0x000000143d0b7221 */ /* 0x004fcc0000010000 */
[----:B------:R-:W2:Y:S01]  /*a520*/  MUFU.EX2 R80, R80 ;  /* 0x0000005000507308 */ /* 0x000ea20000000800 */
[----:B-1----:R-:W-:-:S07]  /*a530*/  FADD.FTZ R20, R76, R11 ;  /* 0x0000000b4c147221 */ /* 0x002fce0000010000 */
[----:B---3--:R-:W1:Y:S01]  /*a540*/  MUFU.EX2 R12, R143 ;  /* 0x0000008f000c7308 */ /* 0x008e620000000800 */
[----:B----4-:R-:W-:-:S07]  /*a550*/  FADD.FTZ R11, R65, R20 ;  /* 0x00000014410b7221 */ /* 0x010fce0000010000 */
[----:B------:R-:W3:Y:S01]  /*a560*/  MUFU.EX2 R43, R43 ;  /* 0x0000002b002b7308 */ /* 0x000ee20000000800 */
[----:B-----5:R-:W-:-:S07]  /*a570*/  F2FP.SATFINITE.E4M3.F32.PACK_AB_MERGE_C R15, R71, R24, RZ ;  /* 0x00000018470f723e */ /* 0x020fce00048070ff */
[----:B------:R-:W4:Y:S01]  /*a580*/  MUFU.EX2 R41, R41 ;  /* 0x0000002900297308 */ /* 0x000f220000000800 */
[----:B------:R-:W-:-:S07]  /*a590*/  FADD.FTZ R71, R71, R26 ;  /* 0x0000001a47477221 */ /* 0x000fce0000010000 */
[----:B------:R-:W-:Y:S01]  /*a5a0*/  MUFU.EX2 R14, R14 ;  /* 0x0000000e000e7308 */ /* 0x000fe20000000800 */
[----:B--2---:R-:W-:-:S07]  /*a5b0*/  FADD.FTZ R11, R80, R11 ;  /* 0x0000000b500b7221 */ /* 0x004fce0000010000 */
[----:B------:R-:W2:Y:S08]  /*a5c0*/  MUFU.EX2 R47, R47 ;  /* 0x0000002f002f7308 */ /* 0x000eb00000000800 */
[----:B------:R-:W5:Y:S01]  /*a5d0*/  MUFU.EX2 R45, R115 ;  /* 0x00000073002d7308 */ /* 0x000f620000000800 */
[----:B------:R-:W-:-:S01]  /*a5e0*/  FADD.FTZ R24, R28, R71 ;  /* 0x000000471c187221 */ /* 0x000fc20000010000 */
[----:B-1----:R-:W-:-:S06]  /*a5f0*/  FADD.FTZ R20, R12, R11 ;  /* 0x0000000b0c147221 */ /* 0x002fcc0000010000 */
[----:B------:R-:W1:Y:S01]  /*a600*/  MUFU.EX2 R82, R82 ;  /* 0x0000005200527308 */ /* 0x000e620000000800 */
[----:B---3--:R-:W-:-:S07]  /*a610*/  FADD.FTZ R13, R43, R24 ;  /* 0x000000182b0d7221 */ /* 0x008fce0000010000 */
[----:B------:R-:W-:Y:S01]  /*a620*/  MUFU.EX2 R36, R36 ;  /* 0x0000002400247308 */ /* 0x000fe20000000800 */
[----:B----4-:R-:W-:-:S07]  /*a630*/  FADD.FTZ R20, R41, R20 ;  /* 0x0000001429147221 */ /* 0x010fce0000010000 */
[----:B------:R-:W3:Y:S08]  /*a640*/  MUFU.EX2 R55, R55 ;  /* 0x0000003700377308 */ /* 0x000ef00000000800 */
[----:B------:R-:W4:Y:S01]  /*a650*/  MUFU.EX2 R32, R32 ;  /* 0x0000002000207308 */ /* 0x000f220000000800 */
[----:B--2---:R-:W-:Y:S01]  /*a660*/  F2FP.SATFINITE.E4M3.F32.PACK_AB_MERGE_C R141, R47, R14, RZ ;  /* 0x0000000e2f8d723e */ /* 0x004fe200048070ff */
[----:B------:R-:W-:-:S06]  /*a670*/  FADD.FTZ R14, R14, R13 ;  /* 0x0000000d0e0e7221 */ /* 0x000fcc0000010000 */
[----:B------:R-:W2:Y:S01]  /*a680*/  MUFU.EX2 R51, R51 ;  /* 0x0000003300337308 */ /* 0x000ea20000000800 */
[----:B-----5:R-:W-:-:S07]  /*a690*/  FADD.FTZ R11, R45, R20 ;  /* 0x000000142d0b7221 */ /* 0x020fce0000010000 */
[----:B------:R-:W5:Y:S01]  /*a6a0*/  MUFU.EX2 R56, R69 ;  /* 0x0000004500387308 */ /* 0x000f620000000800 */
[----:B------:R-:W-:-:S01]  /*a6b0*/  FADD.FTZ R47, R47, R14 ;  /* 0x0000000e2f2f7221 */ /* 0x000fc20000010000 */
[C---:B-1----:R-:W-:Y:S01]  /*a6c0*/  F2FP.SATFINITE.E4M3.F32.PACK_AB_MERGE_C R140, R82.reuse, R45, RZ ;  /* 0x0000002d528c723e */ /* 0x042fe200048070ff */
[----:B------:R-:W-:-:S05]  /*a6d0*/  FADD.FTZ R82, R82, R11 ;  /* 0x0000000b52527221 */ /* 0x000fca0000010000 */
[----:B------:R-:W1:Y:S01]  /*a6e0*/  MUFU.EX2 R10, R117 ;  /* 0x00000075000a7308 */ /* 0x000e620000000800 */
[----:B---3--:R-:W-:Y:S01]  /*a6f0*/  F2FP.SATFINITE.E4M3.F32.PACK_AB_MERGE_C R143, R55, R36, RZ ;  /* 0x00000024378f723e */ /* 0x008fe200048070ff */
[----:B----4-:R-:W-:Y:S01]  /*a700*/  FADD.FTZ R24, R32, R47 ;  /* 0x0000002f20187221 */ /* 0x010fe20000010000 */
[----:B------:R-:W-:-:S05]  /*a710*/  F2FP.SATFINITE.E4M3.F32.PACK_AB_MERGE_C R141, R43, R28, R141 ;  /* 0x0000001c2b8d723e */ /* 0x000fca000480708d */
[----:B------:R-:W3:Y:S01]  /*a720*/  MUFU.EX2 R53, R53 ;  /* 0x0000003500357308 */ /* 0x000ee20000000800 */
[----:B------:R-:W-:-:S01]  /*a730*/  FADD.FTZ R11, R25, R82 ;  /* 0x00000052190b7221 */ /* 0x000fc20000010000 */
[----:B------:R-:W4:Y:S01]  /*a740*/  @P0 LDC R28, c[0x0][0x450] ;  /* 0x00011400ff1c0b82 */ /* 0x000f220000000800 */
[----:B--2---:R-:W-:-:S05]  /*a750*/  F2FP.SATFINITE.E4M3.F32.PACK_AB_MERGE_C R143, R51, R32, R143 ;  /* 0x00000020338f723e */ /* 0x004fca000480708f */
[----:B------:R-:W-:Y:S01]  /*a760*/  MUFU.EX2 R50, R50 ;  /* 0x0000003200327308 */ /* 0x000fe20000000800 */
[----:B------:R-:W-:-:S07]  /*a770*/  FADD.FTZ R51, R51, R24 ;  /* 0x0000001833337221 */ /* 0x000fce0000010000 */
[----:B------:R-:W2:Y:S01]  /*a780*/  MUFU.EX2 R31, R31 ;  /* 0x0000001f001f7308 */ /* 0x000ea20000000800 */
[----:B-----5:R-:W-:-:S07]  /*a790*/  FADD.FTZ R11, R56, R11 ;  /* 0x0000000b380b7221 */ /* 0x020fce0000010000 */
[----:B------:R-:W5:Y:S08]  /*a7a0*/  MUFU.EX2 R48, R48 ;  /* 0x0000003000307308 */ /* 0x000f700000000800 */
[----:B------:R-:W0:Y:S01]  /*a7b0*/  MUFU.EX2 R9, R147 ;  /* 0x0000009300097308 */ /* 0x000e220000000800 */
[----:B------:R-:W-:-:S01]  /*a7c0*/  FFMA.FTZ R54, R2, R135, -R137 ;  /* 0x0000008702367223 */ /* 0x000fc20000010889 */
[----:B------:R-:W-:-:S06]  /*a7d0*/  FFMA.FTZ R39, R2, R39, -R137 ;  /* 0x0000002702277223 */ /* 0x000fcc0000010889 */
[----:B------:R-:W4:Y:S01]  /*a7e0*/  MUFU.EX2 R27, R27 ;  /* 0x0000001b001b7308 */ /* 0x000f220000000800 */
[----:B------:R-:W-:-:S01]  /*a7f0*/  FADD.FTZ R36, R36, R51 ;  /* 0x0000003324247221 */ /* 0x000fc20000010000 */
[----:B------:R-:W-:Y:S01]  /*a800*/  FFMA.FTZ R52, R2, R133, -R137 ;  /* 0x0000008502347223 */ /* 0x000fe20000010889 */
[----:B-1----:R-:W-:-:S05]  /*a810*/  FADD.FTZ R24, R10, R11 ;  /* 0x0000000b0a187221 */ /* 0x002fca0000010000 */
[----:B------:R-:W1:Y:S01]  /*a820*/  MUFU.EX2 R8, R49 ;  /* 0x0000003100087308 */ /* 0x000e620000000800 */
[----:B------:R-:W-:-:S01]  /*a830*/  FFMA.FTZ R35, R2, R35, -R137 ;  /* 0x0000002302237223 */ /* 0x000fc20000010889 */
[----:B------:R-:W-:Y:S01]  /*a840*/  FADD.FTZ R55, R55, R36 ;  /* 0x0000002437377221 */ /* 0x000fe20000010000 */
[----:B---3--:R-:W-:-:S05]  /*a850*/  FADD.FTZ R24, R53, R24 ;  /* 0x0000001835187221 */ /* 0x008fca0000010000 */
[----:B------:R-:W3:Y:S01]  /*a860*/  MUFU.EX2 R119, R119 ;  /* 0x0000007700777308 */ /* 0x000ee20000000800 */
[----:B--2---:R-:W-:Y:S01]  /*a870*/  F2FP.SATFINITE.E4M3.F32.PACK_AB_MERGE_C R137, R31, R50, RZ ;  /* 0x000000321f89723e */ /* 0x004fe200048070ff */
[----:B-----5:R-:W-:-:S06]  /*a880*/  FADD.FTZ R26, R48, R55 ;  /* 0x00000037301a7221 */ /* 0x020fcc0000010000 */
[----:B------:R-:W2:Y:S01]  /*a890*/  MUFU.EX2 R14, R29 ;  /* 0x0000001d000e7308 */ /* 0x000ea20000000800 */
[----:B0-----:R-:W-:-:S01]  /*a8a0*/  FADD.FTZ R11, R9, R24 ;  /* 0x00000018090b7221 */ /* 0x001fc20000010000 */
[----:B----4-:R-:W-:-:S06]  /*a8b0*/  F2FP.SATFINITE.E4M3.F32.PACK_AB_MERGE_C R137, R27, R48, R137 ;  /* 0x000000301b89723e */ /* 0x010fcc0004807089 */
[----:B------:R-:W-:Y:S01]  /*a8c0*/  MUFU.EX2 R54, R54 ;  /* 0x0000003600367308 */ /* 0x000fe20000000800 */
[----:B------:R-:W-:-:S07]  /*a8d0*/  FADD.FTZ R27, R27, R26 ;  /* 0x0000001a1b1b7221 */ /* 0x000fce0000010000 */
[----:B------:R-:W-:Y:S01]  /*a8e0*/  MUFU.EX2 R39, R39 ;  /* 0x0000002700277308 */ /* 0x000fe20000000800 */
[----:B------:R-:W-:-:S04]  /*a8f0*/  @P0 IMAD.HI.U32 R21, R110, R21, RZ ;  /* 0x000000156e150227 */ /* 0x000fc800078e00ff */
[----:B-1----:R-:W-:-:S03]  /*a900*/  FADD.FTZ R24, R8, R11 ;  /* 0x0000000b08187221 */ /* 0x002fc60000010000 */
[----:B------:R-:W0:Y:S01]  /*a910*/  MUFU.EX2 R52, R52 ;  /* 0x0000003400347308 */ /* 0x000e220000000800 */
[----:B------:R-:W-:-:S07]  /*a920*/  F2FP.SATFINITE.E4M3.F32.PACK_AB_MERGE_C R13, R53, R10, RZ ;  /* 0x0000000a350d723e */ /* 0x000fce00048070ff */
[----:B------:R-:W1:Y:S01]  /*a930*/  MUFU.EX2 R149, R149 ;  /* 0x0000009500957308 */ /* 0x000e620000000800 */
[----:B------:R-:W-:Y:S01]  /*a940*/  F2FP.SATFINITE.E4M3.F32.PACK_AB_MERGE_C R147, R67, R44, R15 ;  /* 0x0000002c4393723e */ /* 0x000fe2000480700f */
[----:B------:R-:W-:-:S06]  /*a950*/  FADD.FTZ R50, R50, R27 ;  /* 0x0000001b32327221 */ /* 0x000fcc0000010000 */
[----:B------:R-:W4:Y:S01]  /*a960*/  MUFU.EX2 R35, R35 ;  /* 0x0000002300237308 */ /* 0x000f220000000800 */
[----:B------:R-:W-:Y:S02]  /*a970*/  IMAD.MOV.U32 R15, RZ, RZ, R110 ;  /* 0x000000ffff0f7224 */ /* 0x000fe400078e006e */
[----:B---3--:R-:W-:-:S05]  /*a980*/  FADD.FTZ R11, R119, R24 ;  /* 0x00000018770b7221 */ /* 0x008fca0000010000 */
[----:B------:R-:W3:Y:S01]  /*a990*/  MUFU.EX2 R20, R33 ;  /* 0x0000002100147308 */ /* 0x000ee20000000800 */
[----:B------:R-:W-:Y:S01]  /*a9a0*/  @P0 SHF.R.U32.HI R15, RZ, R28, R21 ;  /* 0x0000001cff0f0219 */ /* 0x000fe20000011615 */
[----:B------:R-:W-:Y:S01]  /*a9b0*/  FADD.FTZ R31, R31, R50 ;  /* 0x000000321f1f7221 */ /* 0x000fe20000010000 */
[----:B--2---:R-:W-:-:S05]  /*a9c0*/  F2FP.SATFINITE.E4M3.F32.PACK_AB_MERGE_C R119, R14, R119, RZ ;  /* 0x000000770e77723e */ /* 0x004fca00048070ff */
[----:B------:R-:W-:Y:S01]  /*a9d0*/  MUFU.EX2 R121, R121 ;  /* 0x0000007900797308 */ /* 0x000fe20000000800 */
[----:B------:R-:W-:-:S07]  /*a9e0*/  FADD.FTZ R14, R14, R11 ;  /* 0x0000000b0e0e7221 */ /* 0x000fce0000010000 */
[----:B------:R-:W2:Y:S01]  /*a9f0*/  MUFU.EX2 R10, R37 ;  /* 0x00000025000a7308 */ /* 0x000ea20000000800 */
[----:B------:R-:W-:Y:S02]  /*aa00*/  IADD3 R21, R15, R106, -R108 ;  /* 0x0000006a0f157210 */ /* 0x000fe40007ffe86c */
[----:B------:R-:W-:Y:S01]  /*aa10*/  F2FP.SATFINITE.E4M3.F32.PACK_AB_MERGE_C R140, R41, R12, R140 ;  /* 0x0000000c298c723e */ /* 0x000fe2000480708c */
[----:B0-----:R-:W-:-:S01]  /*aa20*/  FADD.FTZ R12, R52, R31 ;  /* 0x0000001f340c7221 */ /* 0x001fc20000010000 */
[----:B------:R-:W-:Y:S01]  /*aa30*/  F2FP.SATFINITE.E4M3.F32.PACK_AB_MERGE_C R15, R39, R54, RZ ;  /* 0x00000036270f723e */ /* 0x000fe200048070ff */
[----:B-1----:R-:W-:-:S01]  /*aa40*/  FADD.FTZ R11, R149, R14 ;  /* 0x0000000e950b7221 */ /* 0x002fc20000010000 */
[----:B------:R-:W-:Y:S02]  /*aa50*/  F2FP.SATFINITE.E4M3.F32.PACK_AB_MERGE_C R142, R56, R25, R13 ;  /* 0x00000019388e723e */ /* 0x000fe4000480700d */
[C---:B----4-:R-:W-:Y:S01]  /*aa60*/  F2FP.SATFINITE.E4M3.F32.PACK_AB_MERGE_C R139, R35.reuse, R52, R15 ;  /* 0x00000034238b723e */ /* 0x050fe2000480700f */
[----:B------:R-:W-:Y:S01]  /*aa70*/  FADD.FTZ R35, R35, R12 ;  /* 0x0000000c23237221 */ /* 0x000fe20000010000 */
[----:B------:R-:W-:-:S04]  /*aa80*/  IMAD.HI R13, R21, 0x66666667, RZ ;  /* 0x66666667150d7827 */ /* 0x000fc800078e02ff */
[----:B---3--:R-:W-:Y:S01]  /*aa90*/  FADD.FTZ R12, R20, R11 ;  /* 0x0000000b140c7221 */ /* 0x008fe20000010000 */
[----:B------:R-:W-:Y:S02]  /*aaa0*/  F2FP.SATFINITE.E4M3.F32.PACK_AB_MERGE_C R136, R8, R9, R119 ;  /* 0x000000090888723e */ /* 0x000fe40004807077 */
[----:B--2---:R-:W-:Y:S01]  /*aab0*/  F2FP.SATFINITE.E4M3.F32.PACK_AB_MERGE_C R8, R10, R121, RZ ;  /* 0x000000790a08723e */ /* 0x004fe200048070ff */
[----:B------:R-:W-:-:S01]  /*aac0*/  FADD.FTZ R121, R121, R12 ;  /* 0x0000000c79797221 */ /* 0x000fc20000010000 */
[----:B------:R-:W-:Y:S02]  /*aad0*/  SHF.R.U32.HI R12, RZ, 0x1f, R13 ;  /* 0x0000001fff0c7819 */ /* 0x000fe4000001160d */
[----:B------:R-:W-:Y:S02]  /*aae0*/  F2FP.SATFINITE.E4M3.F32.PACK_AB_MERGE_C R78, R85, R78, RZ ;  /* 0x0000004e554e723e */ /* 0x000fe400048070ff */
[----:B------:R-:W-:Y:S02]  /*aaf0*/  LEA.HI.SX32 R13, R13, R12, 0x1a ;  /* 0x0000000c0d0d7211 */ /* 0x000fe400078fd2ff */
[----:B------:R-:W-:-:S02]  /*ab00*/  F2FP.SATFINITE.E4M3.F32.PACK_AB_MERGE_C R144, R57, R72, R78 ;  /* 0x000000483990723e */ /* 0x000fc4000480704e */
[----:B------:R-:W-:Y:S01]  /*ab10*/  VIMNMX R57, RZ, R13, !PT ;  /* 0x0000000dff397248 */ /* 0x000fe20007fe0100 */
[----:B------:R-:W-:-:S04]  /*ab20*/  VIADD R12, R104, 0xfffffffe ;  /* 0xfffffffe680c7836 */ /* 0x000fc80000000000 */
[----:B------:R0:W-:Y:S01]  /*ab30*/  STL [R1+0x24], R57 ;  /* 0x0000243901007387 */ /* 0x0001e20000100800 */
[----:B------:R-:W-:Y:S02]  /*ab40*/  ISETP.GE.AND P2, PT, R12, R57, PT ;  /* 0x000000390c00720c */ /* 0x000fe40003f46270 */
[----:B------:R-:W-:Y:S01]  /*ab50*/  F2FP.SATFINITE.E4M3.F32.PACK_AB_MERGE_C R34, R79, R34, RZ ;  /* 0x000000224f22723e */ /* 0x000fe200048070ff */
[----:B------:R-:W-:-:S01]  /*ab60*/  FADD.FTZ R54, R54, R35 ;  /* 0x0000002336367221 */ /* 0x000fc20000010000 */
[----:B------:R-:W-:Y:S02]  /*ab70*/  F2FP.SATFINITE.E4M3.F32.PACK_AB_MERGE_C R152, R91, R60, RZ ;  /* 0x0000003c5b98723e */ /* 0x000fe400048070ff */
[----:B------:R-:W-:Y:S01]  /*ab80*/  F2FP.SATFINITE.E4M3.F32.PACK_AB_MERGE_C R75, R75, R30, R34 ;  /* 0x0000001e4b4b723e */ /* 0x000fe20004807022 */
[----:B------:R-:W-:Y:S01]  /*ab90*/  BSSY B0, `(.L_x_1937) ;  /* 0x000032b000007945 */ /* 0x000fe20003800000 */
[----:B------:R-:W-:Y:S02]  /*aba0*/  F2FP.SATFINITE.E4M3.F32.PACK_AB_MERGE_C R66, R95, R66, RZ ;  /* 0x000000425f42723e */ /* 0x000fe400048070ff */
[----:B------:R-:W-:-:S02]  /*abb0*/  F2FP.SATFINITE.E4M3.F32.PACK_AB_MERGE_C R68, R97, R68, RZ ;  /* 0x000000446144723e */ /* 0x000fc400048070ff */
[----:B------:R-:W-:Y:S02]  /*abc0*/  F2FP.SATFINITE.E4M3.F32.PACK_AB_MERGE_C R74, R81, R74, RZ ;  /* 0x0000004a514a723e */ /* 0x000fe400048070ff */
[----:B------:R-:W-:Y:S01]  /*abd0*/  F2FP.SATFINITE.E4M3.F32.PACK_AB_MERGE_C R146, R80, R65, RZ ;  /* 0x000000415092723e */ /* 0x000fe200048070ff */
[----:B------:R-:W-:-:S01]  /*abe0*/  FADD.FTZ R21, R39, R54 ;  /* 0x0000003627157221 */ /* 0x000fc20000010000 */
[----:B------:R-:W-:Y:S01]  /*abf0*/  F2FP.SATFINITE.E4M3.F32.PACK_AB_MERGE_C R151, R83, R38, R151 ;  /* 0x000000265397723e */ /* 0x000fe20004807097 */
[----:B------:R-:W-:-:S01]  /*ac00*/  FADD.FTZ R157, R10, R121 ;  /* 0x000000790a9d7221 */ /* 0x000fc20000010000 */
[----:B------:R-:W-:Y:S02]  /*ac10*/  F2FP.SATFINITE.E4M3.F32.PACK_AB_MERGE_C R145, R59, R46, R145 ;  /* 0x0000002e3b91723e */ /* 0x000fe40004807091 */
[----:B------:R-:W-:Y:S02]  /*ac20*/  CS2R R54, SRZ ;  /* 0x0000000000367805 */ /* 0x000fe4000001ff00 */
[----:B------:R-:W-:-:S02]  /*ac30*/  F2FP.SATFINITE.E4M3.F32.PACK_AB_MERGE_C R138, R20, R149, R8 ;  /* 0x00000095148a723e */ /* 0x000fc40004807008 */
[----:B------:R-:W-:Y:S02]  /*ac40*/  CS2R R52, SRZ ;  /* 0x0000000000347805 */ /* 0x000fe4000001ff00 */
[----:B------:R-:W-:Y:S02]  /*ac50*/  F2FP.SATFINITE.E4M3.F32.PACK_AB_MERGE_C R152, R89, R58, R152 ;  /* 0x0000003a5998723e */ /* 0x000fe40004807098 */
[----:B------:R-:W-:Y:S02]  /*ac60*/  CS2R R50, SRZ ;  /* 0x0000000000327805 */ /* 0x000fe4000001ff00 */
        /* <DEDUP_REMOVED lines=17> */
[----:B------:R-:W-:Y:S01]  /*ad80*/  IMAD.MOV.U32 R149, RZ, RZ, R75 ;  /* 0x000000ffff957224 */ /* 0x000fe200078e004b */
[----:B0-----:R-:W-:Y:S06]  /*ad90*/  @!P2 BRA `(.L_x_1938) ;  /* 0x000000300028a947 */ /* 0x001fec0003800000 */
[----:B------:R-:W-:Y:S01]  /*ada0*/  BSSY B1, `(.L_x_1938) ;  /* 0x0000309000017945 */ /* 0x000fe20003800000 */
[----:B------:R-:W-:Y:S02]  /*adb0*/  IMAD.MOV.U32 R8, RZ, RZ, R0 ;  /* 0x000000ffff087224 */ /* 0x000fe400078e0000 */
[----:B------:R-:W-:Y:S02]  /*adc0*/  IMAD.MOV.U32 R9, RZ, RZ, R3 ;  /* 0x000000ffff097224 */ /* 0x000fe400078e0003 */
[----:B------:R-:W-:Y:S02]  /*add0*/  IMAD.MOV.U32 R11, RZ, RZ, R23 ;  /* 0x000000ffff0b7224 */ /* 0x000fe400078e0017 */
[----:B------:R-:W-:Y:S02]  /*ade0*/  IMAD.MOV.U32 R10, RZ, RZ, R22 ;  /* 0x000000ffff0a7224 */ /* 0x000fe400078e0016 */
[----:B------:R-:W-:-:S07]  /*adf0*/  IMAD.MOV.U32 R55, RZ, RZ, RZ ;  /* 0x000000ffff377224 */ /* 0x000fce00078e00ff */
.L_x_1950:
[----:B------:R-:W-:-:S04]  /*ae00*/  ISETP.NE.AND P2, PT, R10, 0x1, PT ;  /* 0x000000010a00780c */ /* 0x000fc80003f45270 */
[----:B------:R-:W-:-:S04]  /*ae10*/  SEL R0, RZ, 0x1, P2 ;  /* 0x00000001ff007807 */ /* 0x000fc80001000000 */
[----:B------:R-:W-:Y:S01]  /*ae20*/  LOP3.LUT R23, R11, R0, RZ, 0x3c, !PT ;  /* 0x000000000b177212 */ /* 0x000fe200078e3cff */
[----:B------:R-:W-:Y:S06]  /*ae30*/  @!P1 BRA `(.L_x_1939) ;  /* 0x0000000000049947 */ /* 0x000fec0003800000 */
[----:B------:R-:W-:Y:S01]  /*ae40*/  BPT.TRAP 0x1 ;  /* 0x000000040000795c */ /* 0x000fe20000300000 */
.L_x_1939:
[----:B------:R-:W-:Y:S01]  /*ae50*/  VIADD R22, R10, 0x1 ;  /* 0x000000010a167836 */ /* 0x000fe20000000000 */
[----:B------:R-:W-:-:S04]  /*ae60*/  SHF.L.U32 R14, R23, 0x1f, RZ ;  /* 0x0000001f170e7819 */ /* 0x000fc800000006ff */
[----:B------:R-:W-:-:S04]  /*ae70*/  ISETP.NE.AND P2, PT, R22, 0x2, PT ;  /* 0x000000021600780c */ /* 0x000fc80003f45270 */
[----:B------:R-:W-:-:S05]  /*ae80*/  SEL R22, R22, RZ, P2 ;  /* 0x000000ff16167207 */ /* 0x000fca0001000000 */
[----:B------:R-:W-:-:S04]  /*ae90*/  IMAD R13, R22, 0x8, R16 ;  /* 0x00000008160d7824 */ /* 0x000fc800078e0210 */
[----:B------:R0:W1:Y:S01]  /*aea0*/  SYNCS.PHASECHK.TRANS64.TRYWAIT P2, [R13+URZ+0x13230], R14 ;  /* 0x0132300e0d0075a7 */ /* 0x000062000804017f */
[----:B------:R-:W-:Y:S05]  /*aeb0*/  @!P1 BRA `(.L_x_1940) ;  /* 0x0000000000049947 */ /* 0x000fea0003800000 */
[----:B------:R-:W-:Y:S01]  /*aec0*/  BPT.TRAP 0x1 ;  /* 0x000000040000795c */ /* 0x000fe20000300000 */
.L_x_1940:
        /* <DEDUP_REMOVED lines=8> */
.L_x_1942:
[----:B------:R-:W-:Y:S05]  /*af50*/  BSYNC B2 ;  /* 0x0000000000027941 */ /* 0x000fea0003800000 */
.L_x_1941:
        /* <DEDUP_REMOVED lines=87> */
.L_x_1944:
[----:B------:R-:W-:Y:S01]  /*b4d0*/  SHF.L.U32 R0, R11, 0x1f, RZ ;  /* 0x0000001f0b007819 */ /* 0x000fe200000006ff */
[----:B------:R-:W-:-:S04]  /*b4e0*/  IMAD R20, R10, 0x8, R16 ;  /* 0x000000080a147824 */ /* 0x000fc800078e0210 */
[----:B------:R0:W1:Y:S01]  /*b4f0*/  SYNCS.PHASECHK.TRANS64.TRYWAIT P2, [R20+URZ+0x13250], R0 ;  /* 0x01325000140075a7 */ /* 0x000062000804017f */
[----:B------:R-:W-:Y:S05]  /*b500*/  @!P1 BRA `(.L_x_1945) ;  /* 0x0000000000049947 */ /* 0x000fea0003800000 */
[----:B------:R-:W-:Y:S01]  /*b510*/  BPT.TRAP 0x1 ;  /* 0x000000040000795c */ /* 0x000fe20000300000 */
.L_x_1945:
[----:B------:R-:W-:Y:S04]  /*b520*/  BSSY B2, `(.L_x_1946) ;  /* 0x0000004000027945 */ /* 0x000fe80003800000 */
[----:B-1----:R-:W-:Y:S05]  /*b530*/  @P2 BRA `(.L_x_1947) ;  /* 0x0000000000082947 */ /* 0x002fea0003800000 */
[----:B------:R-:W1:Y:S02]  /*b540*/  SYNCS.PHASECHK.TRANS64.TRYWAIT P2, [R20+URZ+0x13250], R0 ;  /* 0x01325000140075a7 */ /* 0x000e64000804017f */
[----:B-1----:R-:W-:Y:S05]  /*b550*/  @!P2 BRA `(.L_x_1948) ;  /* 0x000000d80090a947 */ /* 0x002fea0003800000 */
.L_x_1947:
[----:B------:R-:W-:Y:S05]  /*b560*/  BSYNC B2 ;  /* 0x0000000000027941 */ /* 0x000fea0003800000 */
.L_x_1946:
[----:B------:R-:W-:Y:S01]  /*b570*/  VIADD R11, R16, 0x1000 ;  /* 0x00001000100b7836 */ /* 0x000fe20000000000 */
[----:B------:R-:W-:Y:S01]  /*b580*/  WARPGROUP.ARRIVE ;  /* 0x00000000000079c5 */ /* 0x000fe20000000000 */
[----:B------:R-:W-:Y:S01]  /*b590*/  IMAD.MOV.U32 R15, RZ, RZ, -0x3ffffff0 ;  /* 0xc0000010ff0f7424 */ /* 0x000fe200078e00ff */
[----:B01----:R-:W0:Y:S02]  /*b5a0*/  @P0 LDC R0, c[0x0][0x44c] ;  /* 0x00011300ff000b82 */ /* 0x003e240000000800 */
[----:B------:R-:W-:-:S04]  /*b5b0*/  SHF.R.U32.HI R11, RZ, 0x4, R11 ;  /* 0x00000004ff0b7819 */ /* 0x000fc8000001160b */
[----:B------:R-:W-:Y:S02]  /*b5c0*/  LOP3.LUT R11, R11, 0x3fff, RZ, 0xc0, !PT ;  /* 0x00003fff0b0b7812 */ /* 0x000fe400078ec0ff */
[----:B------:R-:W1:Y:S02]  /*b5d0*/  @P0 LDC R3, c[0x0][0x450] ;  /* 0x00011400ff030b82 */ /* 0x000e640000000800 */
        /* <DEDUP_REMOVED lines=20> */
[----:B------:R-:W-:-:S03]  /*b720*/  IMAD.MOV.U32 R15, RZ, RZ, -0x3ffffff0 ;  /* 0xc0000010ff0f7424 */ /* 0x000fc600078e00ff */
[----:B------:R-:W-:Y:S02]  /*b730*/  R2UR UR6, R14 ;  /* 0x000000000e0672ca */ /* 0x000fe400000e0000 */
[----:B------:R-:W-:Y:S01]  /*b740*/  R2UR UR7, R15 ;  /* 0x000000000f0772ca */ /* 0x000fe200000e0000 */
[----:B------:R-:W-:-:S12]  /*b750*/  IMAD.MOV.U32 R15, RZ, RZ, -0x3ffffff0 ;  /* 0xc0000010ff0f7424 */ /* 0x000fd800078e00ff */
[----:B------:R-:W-:Y:S01]  /*b760*/  QGMMA.64x64x32.F32.E4M3.E4M3 R24, R144, gdesc[UR4], R24, gsb0 ;  /* 0x00e0000490187df3 */ /* 0x000fe20008000818 */
[----:B------:R-:W-:Y:S01]  /*b770*/  R2UR UR7, R15 ;  /* 0x000000000f0772ca */ /* 0x000fe200000e0000 */
[----:B------:R-:W-:Y:S01]  /*b780*/  IMAD.MOV.U32 R15, RZ, RZ, -0x3ffffff0 ;  /* 0xc0000010ff0f7424 */ /* 0x000fe200078e00ff */
[----:B------:R-:W-:Y:S02]  /*b790*/  WARPGROUP.DEPBAR.LE gsb0, 0x0 ;  /* 0x00008000000079c5 */ /* 0x000fe40000010000 */
[----:B------:R-:W-:Y:S01]  /*b7a0*/  WARPGROUP.ARRIVE ;  /* 0x00000000000079c5 */ /* 0x000fe20000000000 */
[----:B--2---:R-:W-:-:S04]  /*b7b0*/  IMAD.IADD R11, R152, 0x1, R151 ;  /* 0x00000001980b7824 */ /* 0x004fc800078e0297 */
[----:B0-----:R-:W-:-:S04]  /*b7c0*/  @P0 IMAD.HI.U32 R14, R11, R0, RZ ;  /* 0x000000000b0e0227 */ /* 0x001fc800078e00ff */
[----:B------:R-:W-:Y:S01]  /*b7d0*/  IMAD.MOV.U32 R0, RZ, RZ, R11 ;  /* 0x000000ffff007224 */ /* 0x000fe200078e000b */
[----:B-1----:R-:W-:Y:S01]  /*b7e0*/  @P0 SHF.R.U32.HI R0, RZ, R3, R14 ;  /* 0x00000003ff000219 */ /* 0x002fe2000001160e */
[----:B------:R-:W-:-:S04]  /*b7f0*/  IMAD.MOV.U32 R11, RZ, RZ, -0xa0 ;  /* 0xffffff60ff0b7424 */ /* 0x000fc800078e00ff */
[----:B------:R-:W0:Y:S01]  /*b800*/  SHFL.IDX PT, R3, R0, RZ, 0x1c1f ;  /* 0x001c1fff00037589 */ /* 0x000e2200000e0000 */
[----:B------:R-:W-:-:S03]  /*b810*/  IMAD R11, R12, R11, 0x1 ;  /* 0x000000010c0b7424 */ /* 0x000fc600078e020b */
[----:B------:R-:W1:Y:S01]  /*b820*/  SHFL.IDX PT, R0, R0, 0x1, 0x1c1f ;  /* 0x003c1f0000007f89 */ /* 0x000e6200000e0000 */
[----:B---3--:R-:W-:-:S05]  /*b830*/  IMAD R11, R153, -0x2, R11 ;  /* 0xfffffffe990b7824 */ /* 0x008fca00078e020b */
[----:B----4-:R-:W-:Y:S02]  /*b840*/  IADD3 R11, -R155, R11, R154 ;  /* 0x0000000b9b0b7210 */ /* 0x010fe40007ffe19a */
[----:B------:R-:W2:Y:S03]  /*b850*/  S2R R155, SR_TID.X ;  /* 0x00000000009b7919 */ /* 0x000ea60000002100 */
[C---:B0-----:R-:W-:Y:S02]  /*b860*/  IMAD.IADD R3, R11.reuse, 0x1, R3 ;  /* 0x000000010b037824 */ /* 0x041fe400078e0203 */
[----:B-1----:R-:W-:-:S03]  /*b870*/  IMAD.IADD R0, R11, 0x1, R0 ;  /* 0x000000010b007824 */ /* 0x002fc600078e0200 */
[C---:B------:R-:W-:Y:S02]  /*b880*/  ISETP.GT.AND P2, PT, R3.reuse, RZ, PT ;  /* 0x000000ff0300720c */ /* 0x040fe40003f44270 */
[C---:B------:R-:W-:Y:S02]  /*b890*/  ISETP.GT.AND P3, PT, R3.reuse, 0x1, PT ;  /* 0x000000010300780c */ /* 0x040fe40003f64270 */
        /* <DEDUP_REMOVED lines=115> */
[----:B------:R-:W-:Y:S02]  /*bfd0*/  FSEL R69, R69, -INF , P5 ;  /* 0xff80000045457808 */ /* 0x000fe40002800000 */
[----:B------:R-:W-:Y:S02]  /*bfe0*/  FMNMX.FTZ R3, R68, R14, !PT ;  /* 0x0000000e44037209 */ /* 0x000fe40007810000 */
[----:B------:R-:W-:-:S02]  /*bff0*/  ISETP.GT.AND P5, PT, R0, RZ, PT ;  /* 0x000000ff0000720c */ /* 0x000fc40003fa4270 */
[----:B------:R-:W-:Y:S02]  /*c000*/  FMNMX.FTZ R3, R69, R3, !PT ;  /* 0x0000000345037209 */ /* 0x000fe40007810000 */
[C---:B------:R-:W-:Y:S02]  /*c010*/  ISETP.GT.AND P6, PT, R0.reuse, 0x1, PT ;  /* 0x000000010000780c */ /* 0x040fe40003fc4270 */
[C---:B------:R-:W-:Y:S01]  /*c020*/  ISETP.GT.AND P3, PT, R0.reuse, 0x8, PT ;  /* 0x000000080000780c */ /* 0x040fe20003f64270 */
[----:B------:R-:W0:Y:S01]  /*c030*/  SHFL.BFLY PT, R14, R3, 0x2, 0x1f ;  /* 0x0c401f00030e7f89 */ /* 0x000e2200000e0000 */
[----:B------:R-:W-:Y:S02]  /*c040*/  FSEL R123, R123, -INF , P6 ;  /* 0xff8000007b7b7808 */ /* 0x000fe40003000000 */
[C---:B------:R-:W-:Y:S02]  /*c050*/  ISETP.GT.AND P4, PT, R0.reuse, 0x9, PT ;  /* 0x000000090000780c */ /* 0x040fe40003f84270 */
[----:B------:R-:W-:-:S02]  /*c060*/  ISETP.GT.AND P6, PT, R0, 0x11, PT ;  /* 0x000000110000780c */ /* 0x000fc40003fc4270 */
[----:B------:R-:W-:Y:S02]  /*c070*/  FSEL R127, R127, -INF , P4 ;  /* 0xff8000007f7f7808 */ /* 0x000fe40002000000 */
[----:B------:R-:W-:Y:S02]  /*c080*/  FSEL R131, R131, -INF , P6 ;  /* 0xff80000083837808 */ /* 0x000fe40003000000 */
[C---:B------:R-:W-:Y:S02]  /*c090*/  ISETP.GT.AND P4, PT, R0.reuse, 0x19, PT ;  /* 0x000000190000780c */ /* 0x040fe40003f84270 */
[----:B------:R-:W-:Y:S02]  /*c0a0*/  ISETP.GT.AND P6, PT, R0, 0x21, PT ;  /* 0x000000210000780c */ /* 0x000fe40003fc4270 */
[----:B------:R-:W-:Y:S02]  /*c0b0*/  FSEL R135, R135, -INF , P4 ;  /* 0xff80000087877808 */ /* 0x000fe40002000000 */
[----:B------:R-:W-:-:S02]  /*c0c0*/  FSEL R107, R107, -INF , P6 ;  /* 0xff8000006b6b7808 */ /* 0x000fc40003000000 */
[C---:B------:R-:W-:Y:S02]  /*c0d0*/  ISETP.GT.AND P4, PT, R0.reuse, 0x29, PT ;  /* 0x000000290000780c */ /* 0x040fe40003f84270 */
[----:B------:R-:W-:Y:S02]  /*c0e0*/  ISETP.GT.AND P6, PT, R0, 0x31, PT ;  /* 0x000000310000780c */ /* 0x000fe40003fc4270 */
[----:B------:R-:W-:Y:S02]  /*c0f0*/  FSEL R111, R111, -INF , P4 ;  /* 0xff8000006f6f7808 */ /* 0x000fe40002000000 */
[----:B0-----:R-:W-:Y:S01]  /*c100*/  FMNMX.FTZ R3, R3, R14, !PT ;  /* 0x0000000e03037209 */ /* 0x001fe20007810000 */
[----:B------:R-:W-:Y:S01]  /*c110*/  VIADD R14, R10, 0x180 ;  /* 0x000001800a0e7836 */ /* 0x000fe20000000000 */
[----:B------:R-:W-:Y:S02]  /*c120*/  FSEL R115, R115, -INF , P6 ;  /* 0xff80000073737808 */ /* 0x000fe40003000000 */
[----:B------:R-:W-:Y:S01]  /*c130*/  ISETP.GT.AND P4, PT, R0, 0x39, PT ;  /* 0x000000390000780c */ /* 0x000fe20003f84270 */
[----:B------:R-:W0:Y:S01]  /*c140*/  SHFL.BFLY PT, R144, R3, 0x1, 0x1f ;  /* 0x0c201f0003907f89 */ /* 0x000e2200000e0000 */
[----:B------:R-:W-:Y:S01]  /*c150*/  R2UR UR6, R14 ;  /* 0x000000000e0672ca */ /* 0x000fe200000e0000 */
[----:B------:R-:W-:Y:S01]  /*c160*/  VIADD R14, R10, 0x200 ;  /* 0x000002000a0e7836 */ /* 0x000fe20000000000 */
[----:B------:R-:W-:-:S02]  /*c170*/  FSEL R119, R119, -INF , P4 ;  /* 0xff80000077777808 */ /* 0x000fc40002000000 */
[C---:B------:R-:W-:Y:S02]  /*c180*/  ISETP.GT.AND P6, PT, R0.reuse, 0x41, PT ;  /* 0x000000410000780c */ /* 0x040fe40003fc4270 */
[C---:B------:R-:W-:Y:S02]  /*c190*/  ISETP.GT.AND P4, PT, R0.reuse, 0x49, PT ;  /* 0x000000490000780c */ /* 0x040fe40003f84270 */
[----:B------:R-:W-:Y:S02]  /*c1a0*/  FSEL R91, R91, -INF , P6 ;  /* 0xff8000005b5b7808 */ /* 0x000fe40003000000 */
[----:B------:R-:W-:Y:S02]  /*c1b0*/  FSEL R95, R95, -INF , P4 ;  /* 0xff8000005f5f7808 */ /* 0x000fe40002000000 */
[----:B------:R-:W-:Y:S01]  /*c1c0*/  ISETP.GT.AND P6, PT, R0, 0x51, PT ;  /* 0x000000510000780c */ /* 0x000fe20003fc4270 */
[----:B------:R-:W-:Y:S01]  /*c1d0*/  QGMMA.64x64x32.F32.E4M3.E4M3 R24, R140, gdesc[UR4], R24, gsb0 ;  /* 0x00e000048c187df3 */ /* 0x000fe20008000818 */
[----:B------:R-:W-:-:S02]  /*c1e0*/  R2UR UR7, R15 ;  /* 0x000000000f0772ca */ /* 0x000fc400000e0000 */
[----:B------:R-:W-:Y:S02]  /*c1f0*/  R2UR UR6, R14 ;  /* 0x000000000e0672ca */ /* 0x000fe400000e0000 */
[----:B------:R-:W-:Y:S02]  /*c200*/  FSEL R99, R99, -INF , P6 ;  /* 0xff80000063637808 */ /* 0x000fe40003000000 */
[C---:B------:R-:W-:Y:S02]  /*c210*/  ISETP.GT.AND P4, PT, R0.reuse, 0x59, PT ;  /* 0x000000590000780c */ /* 0x040fe40003f84270 */
[----:B------:R-:W-:Y:S02]  /*c220*/  ISETP.GT.AND P6, PT, R0, 0x61, PT ;  /* 0x000000610000780c */ /* 0x000fe40003fc4270 */
[----:B0-----:R-:W-:Y:S02]  /*c230*/  FMNMX.FTZ R3, R3, R144, !PT ;  /* 0x0000009003037209 */ /* 0x001fe40007810000 */
[----:B------:R-:W-:-:S02]  /*c240*/  FSEL R103, R103, -INF , P4 ;  /* 0xff80000067677808 */ /* 0x000fc40002000000 */
[----:B------:R-:W-:Y:S01]  /*c250*/  FSETP.NEU.FTZ.AND P2, PT, R3, -INF , PT ;  /* 0xff8000000300780b */ /* 0x000fe20003f5d000 */
[----:B------:R-:W-:-:S01]  /*c260*/  FFMA.FTZ R15, R2, R3, -8 ;  /* 0xc1000000020f7423 */ /* 0x000fc20000010003 */
[----:B------:R-:W-:Y:S02]  /*c270*/  FSEL R75, R75, -INF , P6 ;  /* 0xff8000004b4b7808 */ /* 0x000fe40003000000 */
[C---:B------:R-:W-:Y:S02]  /*c280*/  ISETP.GT.AND P4, PT, R0.reuse, 0x69, PT ;  /* 0x000000690000780c */ /* 0x040fe40003f84270 */
[----:B------:R-:W-:Y:S02]  /*c290*/  FSEL R15, R15, RZ, P2 ;  /* 0x000000ff0f0f7208 */ /* 0x000fe40001000000 */
[----:B------:R-:W-:Y:S02]  /*c2a0*/  FSEL R79, R79, -INF , P4 ;  /* 0xff8000004f4f7808 */ /* 0x000fe40002000000 */
[----:B------:R-:W-:Y:S01]  /*c2b0*/  ISETP.GT.AND P6, PT, R0, 0x71, PT ;  /* 0x000000710000780c */ /* 0x000fe20003fc4270 */
[----:B------:R-:W-:-:S01]  /*c2c0*/  FFMA.FTZ R14, R2, R121, -R15 ;  /* 0x00000079020e7223 */ /* 0x000fc2000001080f */
[--C-:B------:R-:W-:Y:S01]  /*c2d0*/  FFMA.FTZ R121, R2, R125, -R15.reuse ;  /* 0x0000007d02797223 */ /* 0x100fe2000001080f */
[----:B------:R-:W-:Y:S01]  /*c2e0*/  FSEL R125, R122, -INF , P5 ;  /* 0xff8000007a7d7808 */ /* 0x000fe20002800000 */
[C-C-:B------:R-:W-:Y:S01]  /*c2f0*/  FFMA.FTZ R11, R2.reuse, R129, -R15.reuse ;  /* 0x00000081020b7223 */ /* 0x140fe2000001080f */
[----:B------:R-:W-:-:S01]  /*c300*/  FFMA.FTZ R10, R2, R120, -R15 ;  /* 0x00000078020a7223 */ /* 0x000fc2000001080f */
[C-C-:B------:R-:W-:Y:S01]  /*c310*/  FFMA.FTZ R120, R2.reuse, R124, -R15.reuse ;  /* 0x0000007c02787223 */ /* 0x140fe2000001080f */
[----:B------:R-:W-:Y:S01]  /*c320*/  FMNMX.FTZ R129, R125, R8, !PT ;  /* 0x000000087d817209 */ /* 0x000fe20007810000 */
[--C-:B------:R-:W-:Y:S01]  /*c330*/  FFMA.FTZ R124, R2, R128, -R15.reuse ;  /* 0x00000080027c7223 */ /* 0x100fe2000001080f */
[----:B------:R-:W-:Y:S01]  /*c340*/  FSEL R128, R126, -INF , P3 ;  /* 0xff8000007e807808 */ /* 0x000fe20001800000 */
[C-C-:B------:R-:W-:Y:S01]  /*c350*/  FFMA.FTZ R132, R2.reuse, R132, -R15.reuse ;  /* 0x0000008402847223 */ /* 0x140fe2000001080f */
[----:B------:R-:W-:Y:S01]  /*c360*/  FMNMX.FTZ R129, R123, R129, !PT ;  /* 0x000000817b817209 */ /* 0x000fe20007810000 */
[--C-:B------:R-:W-:Y:S01]  /*c370*/  FFMA.FTZ R133, R2, R133, -R15.reuse ;  /* 0x0000008502857223 */ /* 0x100fe2000001080f */
[----:B------:R-:W-:Y:S01]  /*c380*/  ISETP.GT.AND P5, PT, R0, 0x10, PT ;  /* 0x000000100000780c */ /* 0x000fe20003fa4270 */
[----:B------:R0:W-:Y:S01]  /*c390*/  MUFU.EX2 R122, R132 ;  /* 0x00000084007a7308 */ /* 0x0001e20000000800 */
[----:B------:R-:W-:Y:S01]  /*c3a0*/  FMNMX.FTZ R129, R128, R129, !PT ;  /* 0x0000008180817209 */ /* 0x000fe20007810000 */
[--C-:B------:R-:W-:Y:S01]  /*c3b0*/  FFMA.FTZ R104, R2, R104, -R15.reuse ;  /* 0x0000006802687223 */ /* 0x100fe2000001080f */
[----:B------:R-:W-:Y:S01]  /*c3c0*/  FSEL R130, R130, -INF , P5 ;  /* 0xff80000082827808 */ /* 0x000fe20002800000 */
[C-C-:B------:R-:W-:Y:S01]  /*c3d0*/  FFMA.FTZ R105, R2.reuse, R105, -R15.reuse ;  /* 0x0000006902697223 */ /* 0x140fe2000001080f */
[----:B------:R-:W-:Y:S01]  /*c3e0*/  FMNMX.FTZ R129, R127, R129, !PT ;  /* 0x000000817f817209 */ /* 0x000fe20007810000 */
[--C-:B------:R-:W-:Y:S01]  /*c3f0*/  FFMA.FTZ R109, R2, R109, -R15.reuse ;  /* 0x0000006d026d7223 */ /* 0x100fe2000001080f */
[----:B------:R-:W-:Y:S01]  /*c400*/  ISETP.GT.AND P3, PT, R0, 0x18, PT ;  /* 0x000000180000780c */ /* 0x000fe20003f64270 */
[--C-:B------:R-:W-:Y:S01]  /*c410*/  FFMA.FTZ R112, R2, R112, -R15.reuse ;  /* 0x0000007002707223 */ /* 0x100fe2000001080f */
[----:B------:R-:W-:Y:S01]  /*c420*/  FMNMX.FTZ R129, R130, R129, !PT ;  /* 0x0000008182817209 */ /* 0x000fe20007810000 */
[--C-:B0-----:R-:W-:Y:S01]  /*c430*/  FFMA.FTZ R132, R2, R108, -R15.reuse ;  /* 0x0000006c02847223 */ /* 0x101fe2000001080f */
[----:B------:R-:W-:Y:S01]  /*c440*/  FSEL R134, R134, -INF , P3 ;  /* 0xff80000086867808 */ /* 0x000fe20001800000 */
[C-C-:B------:R-:W-:Y:S01]  /*c450*/  FFMA.FTZ R113, R2.reuse, R113, -R15.reuse ;  /* 0x0000007102717223 */ /* 0x140fe2000001080f */
[----:B------:R-:W-:Y:S01]  /*c460*/  FMNMX.FTZ R129, R131, R129, !PT ;  /* 0x0000008183817209 */ /* 0x000fe20007810000 */
[--C-:B------:R-:W-:Y:S01]  /*c470*/  FFMA.FTZ R116, R2, R116, -R15.reuse ;  /* 0x0000007402747223 */ /* 0x100fe2000001080f */
[----:B------:R-:W-:Y:S01]  /*c480*/  ISETP.GT.AND P5, PT, R0, 0x20, PT ;  /* 0x000000200000780c */ /* 0x000fe20003fa4270 */
[--C-:B------:R-:W-:Y:S01]  /*c490*/  FFMA.FTZ R117, R2, R117, -R15.reuse ;  /* 0x0000007502757223 */ /* 0x100fe2000001080f */
        /* <DEDUP_REMOVED lines=43> */
[----:B------:R-:W-:Y:S01]  /*c750*/  FFMA.FTZ R68, R2, R68, -R15 ;  /* 0x0000004402447223 */ /* 0x000fe2000001080f */
[----:B------:R-:W-:Y:S01]  /*c760*/  FMNMX.FTZ R129, R91, R129, !PT ;  /* 0x000000815b817209 */ /* 0x000fe20007810000 */
[----:B------:R0:W-:Y:S01]  /*c770*/  MUFU.EX2 R126, R133 ;  /* 0x00000085007e7308 */ /* 0x0001e20000000800 */
[----:B------:R-:W-:Y:S01]  /*c780*/  ISETP.GT.AND P5, PT, R0, 0x50, PT ;  /* 0x000000500000780c */ /* 0x000fe20003fa4270 */
[----:B------:R-:W-:-:S02]  /*c790*/  WARPGROUP.DEPBAR.LE gsb0, 0x0 ;  /* 0x00008000000079c5 */ /* 0x000fc40000010000 */
[----:B------:R-:W-:Y:S01]  /*c7a0*/  FMNMX.FTZ R129, R94, R129, !PT ;  /* 0x000000815e817209 */ /* 0x000fe20007810000 */
[----:B------:R-:W-:Y:S01]  /*c7b0*/  WARPGROUP.ARRIVE ;  /* 0x00000000000079c5 */ /* 0x000fe20000000000 */
[----:B------:R-:W-:Y:S02]  /*c7c0*/  FSEL R98, R98, -INF , P5 ;  /* 0xff80000062627808 */ /* 0x000fe40002800000 */
[----:B------:R-:W-:Y:S01]  /*c7d0*/  FMNMX.FTZ R129, R95, R129, !PT ;  /* 0x000000815f817209 */ /* 0x000fe20007810000 */
[----:B------:R-:W-:Y:S01]  /*c7e0*/  MUFU.EX2 R10, R10 ;  /* 0x0000000a000a7308 */ /* 0x000fe20000000800 */
[----:B------:R-:W-:Y:S01]  /*c7f0*/  ISETP.GT.AND P3, PT, R0, 0x58, PT ;  /* 0x000000580000780c */ /* 0x000fe20003f64270 */
[----:B------:R-:W-:Y:S01]  /*c800*/  QGMMA.64x64x32.F32.E4M3.E4M3 R24, R136, gdesc[UR4], R24, gsb0 ;  /* 0x00e0000488187df3 */ /* 0x000fe20008000818 */
[----:B------:R-:W-:Y:S02]  /*c810*/  FMNMX.FTZ R129, R98, R129, !PT ;  /* 0x0000008162817209 */ /* 0x000fe40007810000 */
[----:B------:R-:W-:-:S02]  /*c820*/  FSEL R102, R102, -INF , P3 ;  /* 0xff80000066667808 */ /* 0x000fc40001800000 */
[----:B------:R-:W-:Y:S01]  /*c830*/  FMNMX.FTZ R129, R99, R129, !PT ;  /* 0x0000008163817209 */ /* 0x000fe20007810000 */
[----:B------:R-:W-:Y:S01]  /*c840*/  MUFU.EX2 R14, R14 ;  /* 0x0000000e000e7308 */ /* 0x000fe20000000800 */
[----:B------:R-:W-:Y:S02]  /*c850*/  ISETP.GT.AND P5, PT, R0, 0x60, PT ;  /* 0x000000600000780c */ /* 0x000fe40003fa4270 */
[----:B------:R-:W-:Y:S02]  /*c860*/  FMNMX.FTZ R129, R102, R129, !PT ;  /* 0x0000008166817209 */ /* 0x000fe40007810000 */
[----:B------:R-:W-:Y:S02]  /*c870*/  FSEL R74, R74, -INF , P5 ;  /* 0xff8000004a4a7808 */ /* 0x000fe40002800000 */
[----:B------:R-:W-:Y:S01]  /*c880*/  FMNMX.FTZ R129, R103, R129, !PT ;  /* 0x0000008167817209 */ /* 0x000fe20007810000 */
[----:B------:R-:W-:Y:S01]  /*c890*/  MUFU.EX2 R120, R120 ;  /* 0x0000007800787308 */ /* 0x000fe20000000800 */
[----:B------:R-:W-:-:S02]  /*c8a0*/  ISETP.GT.AND P3, PT, R0, 0x68, PT ;  /* 0x000000680000780c */ /* 0x000fc40003f64270 */
[----:B------:R-:W-:Y:S02]  /*c8b0*/  FMNMX.FTZ R129, R74, R129, !PT ;  /* 0x000000814a817209 */ /* 0x000fe40007810000 */
[----:B------:R-:W-:Y:S02]  /*c8c0*/  FSEL R78, R78, -INF , P3 ;  /* 0xff8000004e4e7808 */ /* 0x000fe40001800000 */
[----:B------:R-:W-:Y:S01]  /*c8d0*/  FMNMX.FTZ R129, R75, R129, !PT ;  /* 0x000000814b817209 */ /* 0x000fe20007810000 */
[----:B------:R-:W-:Y:S01]  /*c8e0*/  MUFU.EX2 R121, R121 ;  /* 0x0000007900797308 */ /* 0x000fe20000000800 */
[----:B------:R-:W-:Y:S02]  /*c8f0*/  ISETP.GT.AND P5, PT, R0, 0x70, PT ;  /* 0x000000700000780c */ /* 0x000fe40003fa4270 */
[----:B------:R-:W-:Y:S02]  /*c900*/  FMNMX.FTZ R129, R78, R129, !PT ;  /* 0x000000814e817209 */ /* 0x000fe40007810000 */
[----:B------:R-:W-:-:S02]  /*c910*/  FSEL R82, R82, -INF , P5 ;  /* 0xff80000052527808 */ /* 0x000fc40002800000 */
        /* <DEDUP_REMOVED lines=9> */
[----:B------:R-:W-:Y:S02]  /*c9b0*/  FSEL R87, R87, -INF , P4 ;  /* 0xff80000057577808 */ /* 0x000fe40002000000 */
[----:B------:R-:W-:Y:S01]  /*c9c0*/  ISETP.GT.AND P5, PT, R0, 0x80, PT ;  /* 0x000000800000780c */ /* 0x000fe20003fa4270 */
[----:B------:R-:W-:Y:S01]  /*c9d0*/  MUFU.EX2 R106, R132 ;  /* 0x00000084006a7308 */ /* 0x000fe20000000800 */
[----:B------:R-:W-:Y:S02]  /*c9e0*/  FMNMX.FTZ R129, R86, R129, !PT ;  /* 0x0000008156817209 */ /* 0x000fe40007810000 */
[----:B------:R-:W-:Y:S02]  /*c9f0*/  ISETP.GT.AND P6, PT, R0, 0x81, PT ;  /* 0x000000810000780c */ /* 0x000fe40003fc4270 */
        /* <DEDUP_REMOVED lines=12> */
[----:B------:R-:W-:Y:S01]  /*cac0*/  MUFU.EX2 R109, R109 ;  /* 0x0000006d006d7308 */ /* 0x000fe20000000800 */
[----:B------:R-:W-:Y:S02]  /*cad0*/  FMNMX.FTZ R129, R62, R129, !PT ;  /* 0x000000813e817209 */ /* 0x000fe40007810000 */
[----:B------:R-:W-:Y:S02]  /*cae0*/  ISETP.GT.AND P6, PT, R0, 0x91, PT ;  /* 0x000000910000780c */ /* 0x000fe40003fc4270 */
[----:B------:R-:W-:-:S02]  /*caf0*/  FSEL R66, R66, -INF , P5 ;  /* 0xff80000042427808 */ /* 0x000fc40002800000 */
[----:B------:R-:W-:Y:S01]  /*cb00*/  FMNMX.FTZ R129, R63, R129, !PT ;  /* 0x000000813f817209 */ /* 0x000fe20007810000 */
[----:B------:R-:W-:Y:S01]  /*cb10*/  MUFU.EX2 R112, R112 ;  /* 0x0000007000707308 */ /* 0x000fe20000000800 */
[----:B------:R-:W-:Y:S01]  /*cb20*/  ISETP.GT.AND P3, PT, R0, 0x98, PT ;  /* 0x000000980000780c */ /* 0x000fe20003f64270 */
[----:B------:R-:W-:Y:S02]  /*cb30*/  WARPGROUP.DEPBAR.LE gsb0, 0x0 ;  /* 0x00008000000079c5 */ /* 0x000fe40000010000 */
[----:B------:R-:W-:Y:S02]  /*cb40*/  FSEL R67, R67, -INF , P6 ;  /* 0xff80000043437808 */ /* 0x000fe40003000000 */
[----:B------:R-:W-:Y:S02]  /*cb50*/  FMNMX.FTZ R129, R66, R129, !PT ;  /* 0x0000008142817209 */ /* 0x000fe40007810000 */
[----:B------:R-:W-:Y:S01]  /*cb60*/  ISETP.GT.AND P4, PT, R0, 0x99, PT ;  /* 0x000000990000780c */ /* 0x000fe20003f84270 */
[--C-:B------:R-:W-:Y:S01]  /*cb70*/  FFMA.FTZ R0, R2, R73, -R15.reuse ;  /* 0x0000004902007223 */ /* 0x100fe2000001080f */
[----:B------:R-:W-:Y:S01]  /*cb80*/  FSEL R73, R70, -INF , P3 ;  /* 0xff80000046497808 */ /* 0x000fe20001800000 */
[----:B------:R-:W-:Y:S01]  /*cb90*/  FFMA.FTZ R15, R2, R69, -R15 ;  /* 0x00000045020f7223 */ /* 0x000fe2000001080f */
[----:B------:R-:W-:Y:S01]  /*cba0*/  FMNMX.FTZ R129, R67, R129, !PT ;  /* 0x0000008143817209 */ /* 0x000fe20007810000 */
[----:B------:R1:W-:Y:S01]  /*cbb0*/  MUFU.EX2 R70, R0 ;  /* 0x0000000000467308 */ /* 0x0003e20000000800 */
[----:B------:R-:W-:-:S02]  /*cbc0*/  FSEL R71, R71, -INF , P4 ;  /* 0xff80000047477808 */ /* 0x000fc40002000000 */
[----:B0-----:R-:W-:Y:S02]  /*cbd0*/  FSEL R133, R3, RZ, P2 ;  /* 0x000000ff03857208 */ /* 0x001fe40001000000 */
[----:B--2---:R-:W-:-:S03]  /*cbe0*/  LOP3.LUT R145, R155, 0x7f, RZ, 0xc0, !PT ;  /* 0x0000007f9b917812 */ /* 0x004fc600078ec0ff */
[----:B------:R-:W-:Y:S01]  /*cbf0*/  FADD.FTZ R133, -R133, R9 ;  /* 0x0000000985857221 */ /* 0x000fe20000010100 */
[----:B-1----:R-:W-:Y:S01]  /*cc00*/  FMNMX.FTZ R0, R73, R129, !PT ;  /* 0x0000008149007209 */ /* 0x002fe20007810000 */
[----:B------:R-:W-:Y:S01]  /*cc10*/  MUFU.EX2 R113, R113 ;  /* 0x0000007100717308 */ /* 0x000fe20000000800 */
[----:B------:R-:W-:Y:S01]  /*cc20*/  ISETP.NE.AND P2, PT, R145, RZ, PT ;  /* 0x000000ff9100720c */ /* 0x000fe20003f45270 */
[----:B------:R-:W-:Y:S01]  /*cc30*/  FMUL.FTZ R133, R2, R133 ;  /* 0x0000008502857220 */ /* 0x000fe20000410000 */
[----:B------:R-:W-:-:S05]  /*cc40*/  FMNMX.FTZ R0, R71, R0, !PT ;  /* 0x0000000047007209 */ /* 0x000fca0007810000 */
[----:B------:R-:W0:Y:S01]  /*cc50*/  SHFL.BFLY PT, R129, R0, 0x2, 0x1f ;  /* 0x0c401f0000817f89 */ /* 0x000e2200000e0000 */
[----:B------:R-:W-:Y:S05]  /*cc60*/  MUFU.EX2 R116, R116 ;  /* 0x0000007400747308 */ /* 0x000fea0000000800 */
[----:B------:R-:W-:-:S03]  /*cc70*/  @!P2 VIADD R13, R13, 0x13240 ;  /* 0x000132400d0da836 */ /* 0x000fc60000000000 */
[----:B------:R-:W-:Y:S02]  /*cc80*/  MUFU.EX2 R117, R117 ;  /* 0x0000007500757308 */ /* 0x000fe40000000800 */
[----:B------:R-:W-:-:S04]  /*cc90*/  @!P2 PRMT R13, RZ, 0x654, R13 ;  /* 0x00000654ff0da816 */ /* 0x000fc8000000000d */
[----:B------:R1:W-:Y:S02]  /*cca0*/  @!P2 SYNCS.ARRIVE.TRANS64.RED.A1T0 RZ, [R13+URZ], RZ ;  /* 0x000000ff0dffa9a7 */ /* 0x0003e4000810043f */
        /* <DEDUP_REMOVED lines=8> */
[----:B------:R-:W-:Y:S01]  /*cd30*/  FSETP.NEU.FTZ.AND P3, PT, R0, -INF , PT ;  /* 0xff8000000000780b */ /* 0x000fe20003f7d000 */
[----:B------:R-:W-:-:S02]  /*cd40*/  FFMA.FTZ R129, R2, R0, -8 ;  /* 0xc100000002817423 */ /* 0x000fc40000010000 */
[----:B------:R-:W-:Y:S03]  /*cd50*/  MUFU.EX2 R97, R97 ;  /* 0x0000006100617308 */ /* 0x000fe60000000800 */
[----:B------:R-:W-:-:S05]  /*cd60*/  FSEL R69, R129, RZ, P3 ;  /* 0x000000ff81457208 */ /* 0x000fca0001800000 */
        /* <DEDUP_REMOVED lines=8> */
[----:B------:R0:W-:Y:S01]  /*cdf0*/  MUFU.EX2 R9, R94 ;  /* 0x0000005e00097308 */ /* 0x0001e20000000800 */
        /* <DEDUP_REMOVED lines=8> */
[----:B0-----:R-:W-:Y:S01]  /*ce80*/  FSEL R94, R0, RZ, P3 ;  /* 0x000000ff005e7208 */ /* 0x001fe20001800000 */
[C-C-:B------:R-:W-:Y:S01]  /*ce90*/  FFMA.FTZ R115, R2.reuse, R115, -R69.reuse ;  /* 0x0000007302737223 */ /* 0x140fe20000010845 */
[----:B------:R-:W-:-:S01]  /*cea0*/  FFMA.FTZ R118, R2, R118, -R69 ;  /* 0x0000007602767223 */ /* 0x000fc20000010845 */
[C-C-:B------:R-:W-:Y:S01]  /*ceb0*/  FFMA.FTZ R119, R2.reuse, R119, -R69.reuse ;  /* 0x0000007702777223 */ /* 0x140fe20000010845 */
[----:B------:R-:W-:-:S01]  /*cec0*/  FFMA.FTZ R90, R2, R90, -R69 ;  /* 0x0000005a025a7223 */ /* 0x000fc20000010845 */
[----:B------:R-:W-:Y:S01]  /*ced0*/  FADD.FTZ R8, -R94, R8 ;  /* 0x000000085e087221 */ /* 0x000fe20000010100 */
[----:B------:R-:W-:-:S01]  /*cee0*/  FFMA.FTZ R91, R2, R91, -R69 ;  /* 0x0000005b025b7223 */ /* 0x000fc20000010845 */
[----:B------:R-:W0:Y:S01]  /*cef0*/  MUFU.EX2 R94, R133 ;  /* 0x00000085005e7308 */ /* 0x000e220000000800 */
[----:B------:R-:W-:-:S01]  /*cf00*/  FFMA.FTZ R95, R2, R95, -R69 ;  /* 0x0000005f025f7223 */ /* 0x000fc20000010845 */
[C---:B------:R-:W-:Y:S01]  /*cf10*/  FMUL.FTZ R8, R2.reuse, R8 ;  /* 0x0000000802087220 */ /* 0x040fe20000410000 */
[----:B------:R-:W-:-:S01]  /*cf20*/  FFMA.FTZ R98, R2, R98, -R69 ;  /* 0x0000006202627223 */ /* 0x000fc20000010845 */
[C-C-:B------:R-:W-:Y:S01]  /*cf30*/  FFMA.FTZ R99, R2.reuse, R99, -R69.reuse ;  /* 0x0000006302637223 */ /* 0x140fe20000010845 */
[----:B------:R-:W-:-:S01]  /*cf40*/  FFMA.FTZ R102, R2, R102, -R69 ;  /* 0x0000006602667223 */ /* 0x000fc20000010845 */
[C-C-:B------:R-:W-:Y:S01]  /*cf50*/  FFMA.FTZ R103, R2.reuse, R103, -R69.reuse ;  /* 0x0000006702677223 */ /* 0x140fe20000010845 */
[----:B------:R-:W-:-:S01]  /*cf60*/  FFMA.FTZ R74, R2, R74, -R69 ;  /* 0x0000004a024a7223 */ /* 0x000fc20000010845 */
[----:B------:R-:W2:Y:S01]  /*cf70*/  MUFU.EX2 R8, R8 ;  /* 0x0000000800087308 */ /* 0x000ea20000000800 */
        /* <DEDUP_REMOVED lines=8> */
[----:B0-----:R-:W-:-:S01]  /*d000*/  FFMA.FTZ R157, R94, R157, R10 ;  /* 0x0000009d5e9d7223 */ /* 0x001fc2000001000a */
[C-C-:B------:R-:W-:Y:S01]  /*d010*/  FFMA.FTZ R58, R2.reuse, R58, -R69.reuse ;  /* 0x0000003a023a7223 */ /* 0x140fe20000010845 */
[----:B------:R-:W-:-:S01]  /*d020*/  FFMA.FTZ R59, R2, R59, -R69 ;  /* 0x0000003b023b7223 */ /* 0x000fc20000010845 */
[----:B------:R-:W-:Y:S01]  /*d030*/  FFMA.FTZ R62, R2, R62, -R69 ;  /* 0x0000003e023e7223 */ /* 0x000fe20000010845 */
[----:B------:R-:W-:-:S01]  /*d040*/  FADD.FTZ R157, R14, R157 ;  /* 0x0000009d0e9d7221 */ /* 0x000fc20000010000 */
[C-C-:B------:R-:W-:Y:S01]  /*d050*/  FFMA.FTZ R63, R2.reuse, R63, -R69.reuse ;  /* 0x0000003f023f7223 */ /* 0x140fe20000010845 */
[----:B------:R-:W-:-:S01]  /*d060*/  FFMA.FTZ R66, R2, R66, -R69 ;  /* 0x0000004202427223 */ /* 0x000fc20000010845 */
[----:B------:R-:W0:Y:S01]  /*d070*/  MUFU.EX2 R128, R128 ;  /* 0x0000008000807308 */ /* 0x000e220000000800 */
[----:B--2---:R-:W-:-:S01]  /*d080*/  FFMA.FTZ R21, R8, R21, R125 ;  /* 0x0000001508157223 */ /* 0x004fc2000001007d */
[----:B------:R-:W-:Y:S01]  /*d090*/  FADD.FTZ R157, R120, R157 ;  /* 0x0000009d789d7221 */ /* 0x000fe20000010000 */
[----:B------:R-:W-:-:S01]  /*d0a0*/  FFMA.FTZ R67, R2, R67, -R69 ;  /* 0x0000004302437223 */ /* 0x000fc20000010845 */
[C-C-:B------:R-:W-:Y:S01]  /*d0b0*/  FFMA.FTZ R73, R2.reuse, R73, -R69.reuse ;  /* 0x0000004902497223 */ /* 0x140fe20000010845 */
[----:B------:R-:W-:-:S01]  /*d0c0*/  FFMA.FTZ R69, R2, R71, -R69 ;  /* 0x0000004702457223 */ /* 0x000fc20000010845 */
[----:B------:R-:W-:-:S02]  /*d0d0*/  FADD.FTZ R157, R121, R157 ;  /* 0x0000009d799d7221 */ /* 0x000fc40000010000 */
[----:B------:R-:W2:Y:S01]  /*d0e0*/  MUFU.EX2 R127, R127 ;  /* 0x0000007f007f7308 */ /* 0x000ea20000000800 */
[----:B---3--:R-:W-:-:S01]  /*d0f0*/  FADD.FTZ R21, R123, R21 ;  /* 0x000000157b157221 */ /* 0x008fc20000010000 */
[----:B------:R-:W-:-:S04]  /*d100*/  FADD.FTZ R157, R124, R157 ;  /* 0x0000009d7c9d7221 */ /* 0x000fc80000010000 */
[----:B------:R-:W-:Y:S02]  /*d110*/  FADD.FTZ R157, R11, R157 ;  /* 0x0000009d0b9d7221 */ /* 0x000fe40000010000 */
[----:B------:R-:W3:Y:S01]  /*d120*/  MUFU.EX2 R129, R129 ;  /* 0x0000008100817308 */ /* 0x000ee20000000800 */
        /* <DEDUP_REMOVED lines=33> */
[----:B------:R-:W-:-:S06]  /*d340*/  FADD.FTZ R157, R100, R157 ;  /* 0x0000009d649d7221 */ /* 0x000fcc0000010000 */
[----:B------:R-:W3:Y:S01]  /*d350*/  MUFU.EX2 R115, R115 ;  /* 0x0000007300737308 */ /* 0x000ee20000000800 */
[----:B0-----:R-:W-:-:S07]  /*d360*/  FADD.FTZ R21, R111, R21 ;  /* 0x000000156f157221 */ /* 0x001fce0000010000 */
[----:B------:R-:W0:Y:S01]  /*d370*/  MUFU.EX2 R118, R118 ;  /* 0x0000007600767308 */ /* 0x000e220000000800 */
[----:B--2---:R-:W-:-:S07]  /*d380*/  FADD.FTZ R21, R114, R21 ;  /* 0x0000001572157221 */ /* 0x004fce0000010000 */
[----:B------:R-:W2:Y:S01]  /*d390*/  MUFU.EX2 R119, R119 ;  /* 0x0000007700777308 */ /* 0x000ea20000000800 */
[----:B---3--:R-:W-:-:S07]  /*d3a0*/  FADD.FTZ R21, R115, R21 ;  /* 0x0000001573157221 */ /* 0x008fce0000010000 */
[----:B------:R-:W3:Y:S01]  /*d3b0*/  MUFU.EX2 R90, R90 ;  /* 0x0000005a005a7308 */ /* 0x000ee20000000800 */
[----:B0-----:R-:W-:-:S07]  /*d3c0*/  FADD.FTZ R21, R118, R21 ;  /* 0x0000001576157221 */ /* 0x001fce0000010000 */
[----:B------:R-:W0:Y:S01]  /*d3d0*/  MUFU.EX2 R91, R91 ;  /* 0x0000005b005b7308 */ /* 0x000e220000000800 */
[----:B--2---:R-:W-:-:S07]  /*d3e0*/  FADD.FTZ R21, R119, R21 ;  /* 0x0000001577157221 */ /* 0x004fce0000010000 */
[----:B------:R-:W2:Y:S01]  /*d3f0*/  MUFU.EX2 R95, R95 ;  /* 0x0000005f005f7308 */ /* 0x000ea20000000800 */
[----:B---3--:R-:W-:-:S07]  /*d400*/  FADD.FTZ R21, R90, R21 ;  /* 0x000000155a157221 */ /* 0x008fce0000010000 */
[----:B------:R-:W3:Y:S01]  /*d410*/  MUFU.EX2 R98, R98 ;  /* 0x0000006200627308 */ /* 0x000ee20000000800 */
[----:B0-----:R-:W-:-:S04]  /*d420*/  FADD.FTZ R21, R91, R21 ;  /* 0x000000155b157221 */ /* 0x001fc80000010000 */
[----:B------:R-:W-:-:S03]  /*d430*/  FADD.FTZ R21, R9, R21 ;  /* 0x0000001509157221 */ /* 0x000fc60000010000 */
        /* <DEDUP_REMOVED lines=13> */
[----:B--2---:R-:W-:-:S04]  /*d510*/  FADD.FTZ R157, R72, R157 ;  /* 0x0000009d489d7221 */ /* 0x004fc80000010000 */
[----:B------:R-:W-:-:S03]  /*d520*/  FADD.FTZ R157, R70, R157 ;  /* 0x0000009d469d7221 */ /* 0x000fc60000010000 */
        /* <DEDUP_REMOVED lines=55> */
[----:B---3--:R-:W-:-:S01]  /*d8a0*/  FADD.FTZ R21, R73, R21 ;  /* 0x0000001549157221 */ /* 0x008fc20000010000 */
[----:B0-----:R-:W-:-:S03]  /*d8b0*/  FADD.FTZ R157, R15, R157 ;  /* 0x0000009d0f9d7221 */ /* 0x001fc60000010000 */
[----:B--2---:R-:W-:Y:S01]  /*d8c0*/  FADD.FTZ R21, R69, R21 ;  /* 0x0000001545157221 */ /* 0x004fe20000010000 */
[----:B-1----:R-:W-:Y:S06]  /*d8d0*/  @!P1 BRA `(.L_x_1949) ;  /* 0x0000000000049947 */ /* 0x002fec0003800000 */
[----:B------:R-:W-:Y:S01]  /*d8e0*/  BPT.TRAP 0x1 ;  /* 0x000000040000795c */ /* 0x000fe20000300000 */
.L_x_1949:
[----:B------:R-:W2:Y:S01]  /*d8f0*/  LDL R13, [R1+0x20] ;  /* 0x00002000010d7983 */ /* 0x000ea20000100800 */
[----:B------:R-:W-:-:S05]  /*d900*/  VIADD R20, R20, 0x13260 ;  /* 0x0001326014147836 */ /* 0x000fca0000000000 */
[----:B--2---:R-:W-:Y:S02]  /*d910*/  PRMT R20, R13, 0x654, R20 ;  /* 0x000006540d147816 */ /* 0x004fe40000000014 */
[----:B------:R-:W2:Y:S01]  /*d920*/  LDL R13, [R1+0x24] ;  /* 0x00002400010d7983 */ /* 0x000ea20000100800 */
[----:B------:R-:W-:Y:S01]  /*d930*/  F2FP.SATFINITE.E4M3.F32.PACK_AB_MERGE_C R120, R121, R120, RZ ;  /* 0x000000787978723e */ /* 0x000fe200048070ff */
[----:B------:R0:W-:Y:S01]  /*d940*/  SYNCS.ARRIVE.TRANS64.RED.A1T0 RZ, [R20+URZ], RZ ;  /* 0x000000ff14ff79a7 */ /* 0x0001e2000810043f */
        /* <DEDUP_REMOVED lines=75> */
[C---:B--2---:R-:W-:Y:S01]  /*de00*/  ISETP.GT.AND P2, PT, R12.reuse, R13, PT ;  /* 0x0000000d0c00720c */ /* 0x044fe20003f44270 */
[----:B------:R-:W-:-:S12]  /*de10*/  VIADD R12, R12, 0xffffffff ;  /* 0xffffffff0c0c7836 */ /* 0x000fd80000000000 */
[----:B0-----:R-:W-:Y:S05]  /*de20*/  @P2 BRA `(.L_x_1950) ;  /* 0xffffffcc00f42947 */ /* 0x001fea000383ffff */
[----:B------:R-:W-:Y:S05]  /*de30*/  BSYNC B1 ;  /* 0x0000000000017941 */ /* 0x000fea0003800000 */
.L_x_1938:
[----:B------:R-:W-:Y:S05]  /*de40*/  BSYNC B0 ;  /* 0x0000000000007941 */ /* 0x000fea0003800000 */
.L_x_1937:
[----:B------:R-:W-:Y:S01]  /*de50*/  ISETP.GE.AND P0, PT, R12, RZ, PT ;  /* 0x000000ff0c00720c */ /* 0x000fe20003f06270 */
[----:B------:R-:W-:-:S12]  /*de60*/  BSSY B0, `(.L_x_1951) ;  /* 0x0000250000007945 */ /* 0x000fd80003800000 */
[----:B------:R-:W-:Y:S05]  /*de70*/  @!P0 BRA `(.L_x_1952) ;  /* 0x0000002400388947 */ /* 0x000fea0003800000 */
[----:B------:R-:W-:Y:S02]  /*de80*/  IMAD.MOV.U32 R11, RZ, RZ, R0 ;  /* 0x000000ffff0b7224 */ /* 0x000fe400078e0000 */
[----:B------:R-:W-:Y:S02]  /*de90*/  IMAD.MOV.U32 R10, RZ, RZ, R3 ;  /* 0x000000ffff0a7224 */ /* 0x000fe400078e0003 */
[----:B------:R-:W-:Y:S02]  /*dea0*/  IMAD.MOV.U32 R9, RZ, RZ, R23 ;  /* 0x000000ffff097224 */ /* 0x000fe400078e0017 */
[----:B------:R-:W-:-:S07]  /*deb0*/  IMAD.MOV.U32 R8, RZ, RZ, R22 ;  /* 0x000000ffff087224 */ /* 0x000fce00078e0016 */
.L_x_1964:
[----:B------:R-:W-:-:S05]  /*dec0*/  VIADD R20, R8, 0x1 ;  /* 0x0000000108147836 */ /* 0x000fca0000000000 */
[----:B------:R-:W-:-:S04]  /*ded0*/  ISETP.NE.AND P0, PT, R20, 0x2, PT ;  /* 0x000000021400780c */ /* 0x000fc80003f05270 */
[----:B------:R-:W-:Y:S02]  /*dee0*/  SEL R20, R20, RZ, P0 ;  /* 0x000000ff14147207 */ /* 0x000fe40000000000 */
[----:B------:R-:W-:-:S03]  /*def0*/  SEL R0, RZ, 0x1, P0 ;  /* 0x00000001ff007807 */ /* 0x000fc60000000000 */
[----:B------:R-:W-:Y:S01]  /*df00*/  IMAD.MOV.U32 R22, RZ, RZ, R20 ;  /* 0x000000ffff167224 */ /* 0x000fe200078e0014 */
[----:B------:R-:W-:Y:S01]  /*df10*/  LOP3.LUT R23, R9, R0, RZ, 0x3c, !PT ;  /* 0x0000000009177212 */ /* 0x000fe200078e3cff */
[----:B0-----:R-:W-:Y:S06]  /*df20*/  @!P1 BRA `(.L_x_1953) ;  /* 0x0000000000049947 */ /* 0x001fec0003800000 */
[----:B------:R-:W-:Y:S01]  /*df30*/  BPT.TRAP 0x1 ;  /* 0x000000040000795c */ /* 0x000fe20000300000 */
.L_x_1953:
[----:B------:R-:W-:Y:S01]  /*df40*/  IMAD R3, R22, 0x8, R16 ;  /* 0x0000000816037824 */ /* 0x000fe200078e0210 */
[----:B------:R-:W-:-:S04]  /*df50*/  SHF.L.U32 R14, R23, 0x1f, RZ ;  /* 0x0000001f170e7819 */ /* 0x000fc800000006ff */
[----:B------:R0:W1:Y:S01]  /*df60*/  SYNCS.PHASECHK.TRANS64.TRYWAIT P0, [R3+URZ+0x13230], R14 ;  /* 0x0132300e030075a7 */ /* 0x000062000800017f */
[----:B------:R-:W-:Y:S05]  /*df70*/  @!P1 BRA `(.L_x_1954) ;  /* 0x0000000000049947 */ /* 0x000fea0003800000 */
[----:B------:R-:W-:Y:S01]  /*df80*/  BPT.TRAP 0x1 ;  /* 0x000000040000795c */ /* 0x000fe20000300000 */
.L_x_1954:
        /* <DEDUP_REMOVED lines=8> */
.L_x_1956:
[----:B------:R-:W-:Y:S05]  /*e010*/  BSYNC B1 ;  /* 0x0000000000017941 */ /* 0x000fea0003800000 */
.L_x_1955:
        /* <DEDUP_REMOVED lines=87> */
.L_x_1958:
[----:B------:R-:W-:Y:S01]  /*e590*/  SHF.L.U32 R0, R9, 0x1f, RZ ;  /* 0x0000001f09007819 */ /* 0x000fe200000006ff */
[----:B------:R-:W-:-:S04]  /*e5a0*/  IMAD R13, R8, 0x8, R16 ;  /* 0x00000008080d7824 */ /* 0x000fc800078e0210 */
[----:B------:R0:W1:Y:S01]  /*e5b0*/  SYNCS.PHASECHK.TRANS64.TRYWAIT P0, [R13+URZ+0x13250], R0 ;  /* 0x013250000d0075a7 */ /* 0x000062000800017f */
[----:B------:R-:W-:Y:S05]  /*e5c0*/  @!P1 BRA `(.L_x_1959) ;  /* 0x0000000000049947 */ /* 0x000fea0003800000 */
[----:B------:R-:W-:Y:S01]  /*e5d0*/  BPT.TRAP 0x1 ;  /* 0x000000040000795c */ /* 0x000fe20000300000 */
.L_x_1959:
[----:B------:R-:W-:Y:S04]  /*e5e0*/  BSSY B1, `(.L_x_1960) ;  /* 0x0000004000017945 */ /* 0x000fe80003800000 */
[----:B-1----:R-:W-:Y:S05]  /*e5f0*/  @P0 BRA `(.L_x_1961) ;  /* 0x0000000000080947 */ /* 0x002fea0003800000 */
[----:B------:R-:W1:Y:S02]  /*e600*/  SYNCS.PHASECHK.TRANS64.TRYWAIT P0, [R13+URZ+0x13250], R0 ;  /* 0x013250000d0075a7 */ /* 0x000e64000800017f */
[----:B-1----:R-:W-:Y:S05]  /*e610*/  @!P0 BRA `(.L_x_1962) ;  /* 0x000000a800888947 */ /* 0x002fea0003800000 */
.L_x_1961:
[----:B------:R-:W-:Y:S05]  /*e620*/  BSYNC B1 ;  /* 0x0000000000017941 */ /* 0x000fea0003800000 */
.L_x_1960:
        /* <DEDUP_REMOVED lines=62> */
[----:B------:R-:W-:-:S05]  /*ea10*/  FMNMX.FTZ R9, R73, R9, !PT ;  /* 0x0000000949097209 */ /* 0x000fca0007810000 */
[----:B------:R-:W0:Y:S01]  /*ea20*/  S2R R155, SR_TID.X ;  /* 0x00000000009b7919 */ /* 0x000e220000002100 */
[----:B------:R-:W-:Y:S02]  /*ea30*/  FMNMX.FTZ R0, R103, R0, !PT ;  /* 0x0000000067007209 */ /* 0x000fe40007810000 */
[----:B------:R-:W-:Y:S01]  /*ea40*/  R2UR UR6, R14 ;  /* 0x000000000e0672ca */ /* 0x000fe200000e0000 */
[----:B------:R-:W-:Y:S01]  /*ea50*/  VIADD R14, R8, 0x100 ;  /* 0x00000100080e7836 */ /* 0x000fe20000000000 */
[----:B------:R-:W-:Y:S02]  /*ea60*/  FMNMX.FTZ R0, R74, R0, !PT ;  /* 0x000000004a007209 */ /* 0x000fe40007810000 */
[----:B------:R-:W-:Y:S01]  /*ea70*/  R2UR UR7, R15 ;  /* 0x000000000f0772ca */ /* 0x000fe200000e0000 */
[----:B------:R-:W-:Y:S01]  /*ea80*/  IMAD.MOV.U32 R15, RZ, RZ, -0x3ffffff0 ;  /* 0xc0000010ff0f7424 */ /* 0x000fe200078e00ff */
        /* <DEDUP_REMOVED lines=30> */
[----:B------:R-:W-:Y:S02]  /*ec70*/  R2UR UR6, R14 ;  /* 0x000000000e0672ca */ /* 0x000fe400000e0000 */
[----:B------:R-:W1:Y:S01]  /*ec80*/  SHFL.BFLY PT, R14, R9, 0x2, 0x1f ;  /* 0x0c401f00090e7f89 */ /* 0x000e6200000e0000 */
[----:B------:R-:W-:Y:S01]  /*ec90*/  R2UR UR7, R15 ;  /* 0x000000000f0772ca */ /* 0x000fe200000e0000 */
[----:B------:R-:W-:Y:S01]  /*eca0*/  IMAD.MOV.U32 R15, RZ, RZ, -0x3ffffff0 ;  /* 0xc0000010ff0f7424 */ /* 0x000fe200078e00ff */
[----:B0-----:R-:W-:Y:S01]  /*ecb0*/  LOP3.LUT R155, R155, 0x7f, RZ, 0xc0, !PT ;  /* 0x0000007f9b9b7812 */ /* 0x001fe200078ec0ff */
[----:B------:R-:W0:Y:S03]  /*ecc0*/  SHFL.BFLY PT, R3, R0, 0x2, 0x1f ;  /* 0x0c401f0000037f89 */ /* 0x000e2600000e0000 */
[----:B------:R-:W-:-:S13]  /*ecd0*/  ISETP.NE.AND P0, PT, R155, RZ, PT ;  /* 0x000000ff9b00720c */ /* 0x000fda0003f05270 */
[----:B------:R-:W-:Y:S01]  /*ece0*/  @!P0 IMAD R20, R20, 0x8, R16 ;  /* 0x0000000814148824 */ /* 0x000fe200078e0210 */
[----:B-1----:R-:W-:Y:S01]  /*ecf0*/  FMNMX.FTZ R9, R9, R14, !PT ;  /* 0x0000000e09097209 */ /* 0x002fe20007810000 */
[----:B------:R-:W-:Y:S02]  /*ed00*/  VIADD R14, R8, 0x180 ;  /* 0x00000180080e7836 */ /* 0x000fe40000000000 */
[----:B------:R-:W-:Y:S01]  /*ed10*/  @!P0 VIADD R20, R20, 0x13240 ;  /* 0x0001324014148836 */ /* 0x000fe20000000000 */
[----:B0-----:R-:W-:Y:S01]  /*ed20*/  FMNMX.FTZ R0, R0, R3, !PT ;  /* 0x0000000300007209 */ /* 0x001fe20007810000 */
[----:B------:R-:W-:Y:S02]  /*ed30*/  WARPGROUP.DEPBAR.LE gsb0, 0x0 ;  /* 0x00008000000079c5 */ /* 0x000fe40000010000 */
[----:B------:R-:W-:Y:S01]  /*ed40*/  WARPGROUP.ARRIVE ;  /* 0x00000000000079c5 */ /* 0x000fe20000000000 */
[----:B------:R-:W0:Y:S01]  /*ed50*/  SHFL.BFLY PT, R3, R9, 0x1, 0x1f ;  /* 0x0c201f0009037f89 */ /* 0x000e2200000e0000 */
[----:B------:R-:W-:-:S04]  /*ed60*/  @!P0 PRMT R20, RZ, 0x654, R20 ;  /* 0x00000654ff148816 */ /* 0x000fc80000000014 */
[----:B------:R-:W-:Y:S01]  /*ed70*/  QGMMA.64x64x32.F32.E4M3.E4M3 R24, R144, gdesc[UR4], R24, gsb0 ;  /* 0x00e0000490187df3 */ /* 0x000fe20008000818 */
[----:B------:R-:W-:Y:S02]  /*ed80*/  R2UR UR6, R14 ;  /* 0x000000000e0672ca */ /* 0x000fe400000e0000 */
[----:B------:R-:W1:Y:S01]  /*ed90*/  SHFL.BFLY PT, R14, R0, 0x1, 0x1f ;  /* 0x0c201f00000e7f89 */ /* 0x000e6200000e0000 */
[----:B------:R-:W-:Y:S02]  /*eda0*/  R2UR UR7, R15 ;  /* 0x000000000f0772ca */ /* 0x000fe400000e0000 */
        /* <DEDUP_REMOVED lines=108> */
[----:B------:R-:W-:-:S04]  /*f470*/  FFMA.FTZ R69, R2, R71, -R69 ;  /* 0x0000004702457223 */ /* 0x000fc80000010845 */
        /* <DEDUP_REMOVED lines=155> */
.L_x_1963:
[----:B------:R-:W2:Y:S01]  /*fe30*/  LDL R20, [R1+0x20] ;  /* 0x0000200001147983 */ /* 0x000ea20000100800 */
[----:B------:R-:W-:Y:S01]  /*fe40*/  ISETP.GT.AND P0, PT, R12, RZ, PT ;  /* 0x000000ff0c00720c */ /* 0x000fe20003f04270 */
[----:B------:R-:W-:Y:S01]  /*fe50*/  VIADD R13, R13, 0x13260 ;  /* 0x000132600d0d7836 */ /* 0x000fe20000000000 */
        /* <DEDUP_REMOVED lines=41> */
[-C--:B------:R-:W-:Y:S01]  /*100f0*/  FMUL.FTZ R34, R34, R9.reuse ;  /* 0x0000000922227220 */ /* 0x080fe20000410000 */
        /* <DEDUP_REMOVED lines=35> */
[----:B--2---:R-:W-:-:S04]  /*10330*/  PRMT R13, R20, 0x654, R13 ;  /* 0x00000654140d7816 */ /* 0x004fc8000000000d */
[----:B------:R0:W-:Y:S01]  /*10340*/  SYNCS.ARRIVE.TRANS64.RED.A1T0 RZ, [R13+URZ], RZ ;  /* 0x000000ff0dff79a7 */ /* 0x0001e2000810043f */
[----:B------:R-:W-:Y:S05]  /*10350*/  @P0 BRA `(.L_x_1964) ;  /* 0xffffffd800d80947 */ /* 0x000fea000383ffff */
.L_x_1952:
[----:B------:R-:W-:Y:S05]  /*10360*/  BSYNC B0 ;  /* 0x0000000000007941 */ /* 0x000fea0003800000 */
.L_x_1951:
[----:B------:R-:W-:Y:S06]  /*10370*/  BAR.ARV 0x8, 0x200 ;  /* 0x0208000000007b1d */ /* 0x000fec0000002000 */
[----:B------:R-:W-:Y:S05]  /*10380*/  @!P1 BRA `(.L_x_1965) ;  /* 0x0000000000049947 */ /* 0x000fea0003800000 */
[----:B------:R-:W-:Y:S01]  /*10390*/  BPT.TRAP 0x1 ;  /* 0x000000040000795c */ /* 0x000fe20000300000 */
.L_x_1965:
[----:B------:R-:W-:Y:S01]  /*103a0*/  IMAD R10, R22, 0x8, R16 ;  /* 0x00000008160a7824 */ /* 0x000fe200078e0210 */
[----:B------:R-:W-:-:S04]  /*103b0*/  SHF.L.U32 R5, R23, 0x1f, RZ ;  /* 0x0000001f17057819 */ /* 0x000fc800000006ff */
[----:B------:R1:W2:Y:S01]  /*103c0*/  SYNCS.PHASECHK.TRANS64.TRYWAIT P0, [R10+URZ+0x13250], R5 ;  /* 0x013250050a0075a7 */ /* 0x0002a2000800017f */
[----:B------:R-:W-:Y:S05]  /*103d0*/  @!P1 BRA `(.L_x_1966) ;  /* 0x0000000000049947 */ /* 0x000fea0003800000 */
[----:B------:R-:W-:Y:S01]  /*103e0*/  BPT.TRAP 0x1 ;  /* 0x000000040000795c */ /* 0x000fe20000300000 */
.L_x_1966:
[----:B------:R-:W-:Y:S04]  /*103f0*/  BSSY B0, `(.L_x_1967) ;  /* 0x0000004000007945 */ /* 0x000fe80003800000 */
[----:B--2---:R-:W-:Y:S05]  /*10400*/  @P0 BRA `(.L_x_1968) ;  /* 0x0000000000080947 */ /* 0x004fea0003800000 */
[----:B------:R-:W2:Y:S02]  /*10410*/  SYNCS.PHASECHK.TRANS64.TRYWAIT P0, [R10+URZ+0x13250], R5 ;  /* 0x013250050a0075a7 */ /* 0x000ea4000800017f */
[----:B--2---:R-:W-:Y:S05]  /*10420*/  @!P0 BRA `(.L_x_1969) ;  /* 0x0000008c00188947 */ /* 0x004fea0003800000 */
.L_x_1968:
[----:B------:R-:W-:Y:S05]  /*10430*/  BSYNC B0 ;  /* 0x0000000000007941 */ /* 0x000fea0003800000 */
.L_x_1967:
[----:B------:R-:W3:Y:S04]  /*10440*/  LDL R11, [R1+0x6c] ;  /* 0x00006c00010b7983 */ /* 0x000ee80000100800 */
[----:B------:R-:W4:Y:S01]  /*10450*/  LDL R14, [R1+0x48] ;  /* 0x00004800010e7983 */ /* 0x000f220000100800 */
[----:B------:R-:W-:-:S03]  /*10460*/  ULDC.64 UR4, c[0x0][0x9a0] ;  /* 0x0002680000047ab9 */ /* 0x000fc60000000a00 */
[----:B0-----:R-:W5:Y:S01]  /*10470*/  LDL.LU R13, [R1+0x58] ;  /* 0x00005800010d7983 */ /* 0x001f620000300800 */
[----:B------:R-:W-:Y:S01]  /*10480*/  VIADD R16, R16, 0x1000 ;  /* 0x0000100010107836 */ /* 0x000fe20000000000 */
[----:B------:R-:W-:Y:S01]  /*10490*/  ISETP.NE.U32.AND P0, PT, RZ, UR4, PT ;  /* 0x00000004ff007c0c */ /* 0x000fe2000bf05070 */
[----:B------:R-:W-:-:S03]  /*104a0*/  WARPGROUP.ARRIVE ;  /* 0x00000000000079c5 */ /* 0x000fc60000000000 */
[----:B------:R-:W-:Y:S02]  /*104b0*/  SHF.R.U32.HI R16, RZ, 0x4, R16 ;  /* 0x00000004ff107819 */ /* 0x000fe40000011610 */
[----:B------:R-:W-:Y:S02]  /*104c0*/  ISETP.NE.AND.EX P0, PT, RZ, UR5, PT, P0 ;  /* 0x00000005ff007c0c */ /* 0x000fe4000bf05300 */
[----:B------:R-:W-:-:S04]  /*104d0*/  LOP3.LUT R16, R16, 0x3fff, RZ, 0xc0, !PT ;  /* 0x00003fff10107812 */ /* 0x000fc800078ec0ff */
[----:B-12---:R-:W-:-:S05]  /*104e0*/  LOP3.LUT R5, R16, 0x10000, RZ, 0xfc, !PT ;  /* 0x0001000010057812 */ /* 0x006fca00078efcff */
[----:B------:R-:W-:Y:S02]  /*104f0*/  IMAD R4, R22, 0x280, R5 ;  /* 0x0000028016047824 */ /* 0x000fe400078e0205 */
[----:B------:R-:W-:Y:S01]  /*10500*/  IMAD.MOV.U32 R5, RZ, RZ, -0x3ffffff0 ;  /* 0xc0000010ff057424 */ /* 0x000fe200078e00ff */
[----:B------:R-:W3:Y:S02]  /*10510*/  @P0 LDC.64 R8, c[0x0][0x9c8] ;  /* 0x00027200ff080b82 */ /* 0x000ee40000000a00 */
[----:B------:R-:W-:Y:S02]  /*10520*/  R2UR UR6, R4 ;  /* 0x00000000040672ca */ /* 0x000fe400000e0000 */
[----:B------:R-:W-:-:S04]  /*10530*/  R2UR UR7, R5 ;  /* 0x00000000050772ca */ /* 0x000fc800000e0000 */
[----:B------:R-:W0:Y:S09]  /*10540*/  @P0 LDC.64 R6, c[0x0][0x9d0] ;  /* 0x00027400ff060b82 */ /* 0x000e320000000a00 */
[----:B------:R-:W-:Y:S03]  /*10550*/  QGMMA.64x64x32.F32.E4M3.E4M3 R24, R152, gdesc[UR4], R24, gsb0 ;  /* 0x00e0000498187df3 */ /* 0x000fe60008000818 */
[----:B------:R-:W-:-:S02]  /*10560*/  WARPGROUP.DEPBAR.LE gsb0, 0x0 ;  /* 0x00008000000079c5 */ /* 0x000fc40000010000 */
[----:B------:R-:W-:Y:S01]  /*10570*/  WARPGROUP.ARRIVE ;  /* 0x00000000000079c5 */ /* 0x000fe20000000000 */
[----:B---3--:R-:W-:-:S04]  /*10580*/  @P0 IMAD R12, R11, R8, RZ ;  /* 0x000000080b0c0224 */ /* 0x008fc800078e02ff */
[C---:B----4-:R-:W-:Y:S02]  /*10590*/  @P0 IMAD R5, R14.reuse, R9, R12 ;  /* 0x000000090e050224 */ /* 0x050fe400078e020c */
[----:B------:R-:W-:Y:S01]  /*105a0*/  @P0 IMAD.WIDE.U32 R8, R14, R8, RZ ;  /* 0x000000080e080225 */ /* 0x000fe200078e00ff */
[----:B-----5:R-:W-:-:S03]  /*105b0*/  @P0 SHF.R.S32.HI R11, RZ, 0x1f, R13 ;  /* 0x0000001fff0b0819 */ /* 0x020fc6000001140d */
[----:B------:R-:W-:Y:S02]  /*105c0*/  @P0 IMAD.IADD R9, R9, 0x1, R5 ;  /* 0x0000000109090824 */ /* 0x000fe400078e0205 */
[-C--:B0-----:R-:W-:Y:S02]  /*105d0*/  @P0 IMAD R12, R11, R6.reuse, RZ ;  /* 0x000000060b0c0224 */ /* 0x081fe400078e02ff */
[----:B------:R-:W-:Y:S02]  /*105e0*/  IMAD.MOV.U32 R11, RZ, RZ, 0x3f800000 ;  /* 0x3f800000ff0b7424 */ /* 0x000fe400078e00ff */
[C---:B------:R-:W-:Y:S02]  /*105f0*/  @P0 IMAD R5, R13.reuse, R7, R12 ;  /* 0x000000070d050224 */ /* 0x040fe400078e020c */
[----:B------:R-:W-:-:S04]  /*10600*/  @P0 IMAD.WIDE.U32 R6, R13, R6, R8 ;  /* 0x000000060d060225 */ /* 0x000fc800078e0008 */
[----:B------:R-:W-:Y:S01]  /*10610*/  @P0 IMAD.IADD R5, R7, 0x1, R5 ;  /* 0x0000000107050824 */ /* 0x000fe200078e0205 */
[----:B------:R-:W-:Y:S01]  /*10620*/  @P0 LEA R8, P2, R6, UR4, 0x2 ;  /* 0x0000000406080c11 */ /* 0x000fe2000f8410ff */
[----:B------:R-:W-:-:S03]  /*10630*/  IMAD.MOV.U32 R7, RZ, RZ, -0x3ffffff0 ;  /* 0xc0000010ff077424 */ /* 0x000fc600078e00ff */
[----:B------:R-:W-:Y:S01]  /*10640*/  @P0 LEA.HI.X R9, R6, UR5, R5, 0x2, P2 ;  /* 0x0000000506090c11 */ /* 0x000fe200090f1405 */
[----:B------:R-:W-:Y:S01]  /*10650*/  VIADD R6, R4, 0x80 ;  /* 0x0000008004067836 */ /* 0x000fe20000000000 */
[----:B------:R-:W-:-:S03]  /*10660*/  R2UR UR7, R7 ;  /* 0x00000000070772ca */ /* 0x000fc600000e0000 */
[----:B------:R0:W2:Y:S01]  /*10670*/  @P0 LDG.E R11, desc[UR40][R8.64] ;  /* 0x00000028080b0981 */ /* 0x0000a2000c1e1900 */
[----:B------:R-:W-:Y:S01]  /*10680*/  R2UR UR6, R6 ;  /* 0x00000000060672ca */ /* 0x000fe200000e0000 */
[----:B------:R-:W-:Y:S02]  /*10690*/  VIADD R6, R4, 0x100 ;  /* 0x0000010004067836 */ /* 0x000fe40000000000 */
[----:B------:R-:W-:Y:S02]  /*106a0*/  IMAD.MOV.U32 R7, RZ, RZ, -0x3ffffff0 ;  /* 0xc0000010ff077424 */ /* 0x000fe400078e00ff */
[----:B------:R-:W-:Y:S02]  /*106b0*/  IMAD.MOV.U32 R5, RZ, RZ, -0x3ffffff0 ;  /* 0xc0000010ff057424 */ /* 0x000fe400078e00ff */
[----:B------:R-:W-:Y:S01]  /*106c0*/  IMAD.MOV.U32 R20, RZ, RZ, -0x800000 ;  /* 0xff800000ff147424 */ /* 0x000fe200078e00ff */
[----:B0-----:R-:W0:Y:S05]  /*106d0*/  SHFL.BFLY PT, R8, R21, 0x2, 0x1f ;  /* 0x0c401f0015087f89 */ /* 0x001e2a00000e0000 */
[----:B------:R-:W-:Y:S01]  /*106e0*/  QGMMA.64x64x32.F32.E4M3.E4M3 R24, R148, gdesc[UR4], R24, gsb0 ;  /* 0x00e0000494187df3 */ /* 0x000fe20008000818 */
[----:B------:R-:W-:Y:S01]  /*106f0*/  R2UR UR6, R6 ;  /* 0x00000000060672ca */ /* 0x000fe200000e0000 */
[----:B------:R-:W-:Y:S01]  /*10700*/  VIADD R6, R4, 0x180 ;  /* 0x0000018004067836 */ /* 0x000fe20000000000 */
[----:B------:R-:W-:Y:S01]  /*10710*/  R2UR UR7, R7 ;  /* 0x00000000070772ca */ /* 0x000fe200000e0000 */
[----:B------:R-:W-:-:S02]  /*10720*/  IMAD.MOV.U32 R7, RZ, RZ, -0x3ffffff0 ;  /* 0xc0000010ff077424 */ /* 0x000fc400078e00ff */
[----:B------:R-:W-:Y:S02]  /*10730*/  VIADD R4, R4, 0x200 ;  /* 0x0000020004047836 */ /* 0x000fe40000000000 */
[----:B0-----:R-:W-:-:S01]  /*10740*/  FADD.FTZ R8, R8, R21 ;  /* 0x0000001508087221 */ /* 0x001fc20000010000 */
[----:B------:R-:W-:Y:S01]  /*10750*/  IMAD.MOV.U32 R21, RZ, RZ, -0x800000 ;  /* 0xff800000ff157424 */ /* 0x000fe200078e00ff */
[----:B------:R-:W-:Y:S02]  /*10760*/  WARPGROUP.DEPBAR.LE gsb0, 0x0 ;  /* 0x00008000000079c5 */ /* 0x000fe40000010000 */
        /* <DEDUP_REMOVED lines=13> */
[----:B------:R-:W-:Y:S01]  /*10840*/  @P2 FMUL.FTZ R6, R2, 0.69314718246459960938 ;  /* 0x3f31721802062820 */ /* 0x000fe20000410000 */
[----:B------:R-:W-:Y:S01]  /*10850*/  QGMMA.64x64x32.F32.E4M3.E4M3 R24, R140, gdesc[UR4], R24, gsb0 ;  /* 0x00e000048c187df3 */ /* 0x000fe20008000818 */
[----:B------:R-:W-:Y:S01]  /*10860*/  R2UR UR6, R4 ;  /* 0x00000000040672ca */ /* 0x000fe200000e0000 */
[----:B------:R-:W-:Y:S01]  /*10870*/  IMAD.MOV.U32 R4, RZ, RZ, RZ ;  /* 0x000000ffff047224 */ /* 0x000fe200078e00ff */
[----:B------:R-:W-:Y:S02]  /*10880*/  R2UR UR7, R5 ;  /* 0x00000000050772ca */ /* 0x000fe400000e0000 */
[----:B------:R-:W0:Y:S03]  /*10890*/  SHFL.BFLY PT, R5, R8, 0x1, 0x1f ;  /* 0x0c201f0008057f89 */ /* 0x000e2600000e0000 */
[----:B------:R-:W-:Y:S01]  /*108a0*/  @P0 MUFU.RCP R4, R9 ;  /* 0x0000000900040308 */ /* 0x000fe20000001000 */
[----:B0-----:R-:W-:-:S01]  /*108b0*/  FADD.FTZ R12, R8, R5 ;  /* 0x00000005080c7221 */ /* 0x001fc20000010000 */
[----:B------:R-:W-:-:S06]  /*108c0*/  IMAD.MOV.U32 R8, RZ, RZ, RZ ;  /* 0x000000ffff087224 */ /* 0x000fcc00078e00ff */
[----:B------:R-:W0:Y:S01]  /*108d0*/  @P2 MUFU.LG2 R5, R13 ;  /* 0x0000000d00052308 */ /* 0x000e220000000c00 */
[C---:B------:R-:W-:Y:S01]  /*108e0*/  FMUL.FTZ R14, R12.reuse, 0.00390625 ;  /* 0x3b8000000c0e7820 */ /* 0x040fe20000410000 */
[----:B------:R-:W-:-:S04]  /*108f0*/  FSETP.NE.FTZ.AND P0, PT, R12, RZ, PT ;  /* 0x000000ff0c00720b */ /* 0x000fc80003f15000 */
[----:B------:R-:W-:-:S09]  /*10900*/  FSETP.NE.FTZ.AND P3, PT, R14, RZ, PT ;  /* 0x000000ff0e00720b */ /* 0x000fd20003f75000 */
[----:B------:R-:W-:Y:S01]  /*10910*/  @P0 MUFU.RCP R8, R12 ;  /* 0x0000000c00080308 */ /* 0x000fe20000001000 */
[----:B0-----:R-:W-:-:S03]  /*10920*/  @P2 FMUL.FTZ R5, R5, 0.69314718246459960938 ;  /* 0x3f31721805052820 */ /* 0x001fc60000410000 */
[----:B------:R-:W-:Y:S01]  /*10930*/  @P3 FMUL.FTZ R2, R2, 0.69314718246459960938 ;  /* 0x3f31721802023820 */ /* 0x000fe20000410000 */
[----:B------:R-:W-:-:S03]  /*10940*/  @P2 FFMA.FTZ R21, R6, R3, R5 ;  /* 0x0000000306152223 */ /* 0x000fc60000010005 */
[----:B------:R-:W0:Y:S02]  /*10950*/  @P3 MUFU.LG2 R7, R14 ;  /* 0x0000000e00073308 */ /* 0x000e240000000c00 */
[----:B0-----:R-:W-:-:S04]  /*10960*/  @P3 FMUL.FTZ R7, R7, 0.69314718246459960938 ;  /* 0x3f31721807073820 */ /* 0x001fc80000410000 */
[----:B------:R-:W-:Y:S01]  /*10970*/  @P3 FFMA.FTZ R20, R2, R0, R7 ;  /* 0x0000000002143223 */ /* 0x000fe20000010007 */
[----:B------:R-:W-:Y:S02]  /*10980*/  WARPGROUP.DEPBAR.LE gsb0, 0x0 ;  /* 0x00008000000079c5 */ /* 0x000fe40000010000 */
[----:B------:R-:W-:-:S06]  /*10990*/  WARPGROUP.ARRIVE ;  /* 0x00000000000079c5 */ /* 0x000fcc0000000000 */
[----:B------:R-:W-:Y:S01]  /*109a0*/  QGMMA.64x64x32.F32.E4M3.E4M3 R24, R136, gdesc[UR4], R24, gsb0 ;  /* 0x00e0000488187df3 */ /* 0x000fe20008000818 */
[-C--:B--2---:R-:W-:Y:S01]  /*109b0*/  FMUL.FTZ R4, R4, R11.reuse ;  /* 0x0000000b04047220 */ /* 0x084fe20000410000 */
[----:B------:R-:W-:Y:S01]  /*109c0*/  FMUL.FTZ R2, R8, R11 ;  /* 0x0000000b08027220 */ /* 0x000fe20000410000 */
[----:B------:R-:W-:Y:S02]  /*109d0*/  WARPGROUP.DEPBAR.LE gsb0, 0x0 ;  /* 0x00008000000079c5 */ /* 0x000fe40000010000 */
[----:B------:R-:W-:Y:S05]  /*109e0*/  @!P1 BRA `(.L_x_1970) ;  /* 0x0000000000049947 */ /* 0x000fea0003800000 */
[----:B------:R-:W-:Y:S01]  /*109f0*/  BPT.TRAP 0x1 ;  /* 0x000000040000795c */ /* 0x000fe20000300000 */
.L_x_1970:
[----:B------:R-:W2:Y:S01]  /*10a00*/  LDL.LU R0, [R1+0x20] ;  /* 0x0000200001007983 */ /* 0x000ea20000300800 */
[----:B------:R-:W-:Y:S02]  /*10a10*/  VIADD R10, R10, 0x13260 ;  /* 0x000132600a0a7836 */ /* 0x000fe40000000000 */
[-C--:B------:R-:W-:Y:S01]  /*10a20*/  FMUL.FTZ R58, R24, R4.reuse ;  /* 0x00000004183a7220 */ /* 0x080fe20000410000 */
[----:B------:R-:W-:Y:S01]  /*10a30*/  FMUL.FTZ R56, R25, R4 ;  /* 0x0000000419387220 */ /* 0x000fe20000410000 */
[----:B------:R-:W3:Y:S01]  /*10a40*/  LDL.LU R3, [R1+0x68] ;  /* 0x0000680001037983 */ /* 0x000ee20000300800 */
[----:B------:R-:W-:-:S05]  /*10a50*/  VIADD R22, R22, 0x1 ;  /* 0x0000000116167836 */ /* 0x000fca0000000000 */
[----:B------:R-:W-:Y:S01]  /*10a60*/  ISETP.NE.AND P1, PT, R22, 0x2, PT ;  /* 0x000000021600780c */ /* 0x000fe20003f25270 */
        /* <DEDUP_REMOVED lines=28> */
[----:B------:R-:W-:Y:S01]  /*10c30*/  FMUL.FTZ R55, R55, R2 ;  /* 0x0000000237377220 */ /* 0x000fe20000410000 */
[----:B------:R-:W-:-:S02]  /*10c40*/  SEL R22, R22, RZ, P1 ;  /* 0x000000ff16167207 */ /* 0x000fc40000800000 */
[----:B--2---:R-:W-:Y:S01]  /*10c50*/  PRMT R0, R0, 0x654, R10 ;  /* 0x0000065400007816 */ /* 0x004fe2000000000a */
[----:B---3--:R-:W-:-:S03]  /*10c60*/  VIADD R3, R3, 0x1 ;  /* 0x0000000103037836 */ /* 0x008fc60000000000 */
[----:B------:R0:W-:Y:S02]  /*10c70*/  SYNCS.ARRIVE.TRANS64.RED.A1T0 RZ, [R0+URZ], RZ ;  /* 0x000000ff00ff79a7 */ /* 0x0001e4000810043f */
[----:B------:R1:W-:Y:S01]  /*10c80*/  STL [R1+0x68], R3 ;  /* 0x0000680301007387 */ /* 0x0003e20000100800 */
[----:B------:R-:W-:Y:S01]  /*10c90*/  FMUL.FTZ R10, R41, R4 ;  /* 0x00000004290a7220 */ /* 0x000fe20000410000 */
[----:B0-----:R-:W-:Y:S01]  /*10ca0*/  SEL R0, RZ, 0x1, P1 ;  /* 0x00000001ff007807 */ /* 0x001fe20000800000 */
[----:B------:R-:W-:-:S03]  /*10cb0*/  FMUL.FTZ R4, R51, R2 ;  /* 0x0000000233047220 */ /* 0x000fc60000410000 */
[----:B------:R-:W-:-:S07]  /*10cc0*/  LOP3.LUT R23, R23, R0, RZ, 0x3c, !PT ;  /* 0x0000000017177212 */ /* 0x000fce00078e3cff */
.L_x_1908:
[----:B------:R-:W0:Y:S08]  /*10cd0*/  S2UR UR4, SR_CgaCtaId ;  /* 0x00000000000479c3 */ /* 0x000e300000008800 */
[----:B------:R-:W-:Y:S01]  /*10ce0*/  BAR.SYNC.DEFER_BLOCKING 0x5, 0x200 ;  /* 0x0148000000007b1d */ /* 0x000fe20000010000 */
[----:B------:R-:W-:-:S05]  /*10cf0*/  MOV R16, 0x400 ;  /* 0x0000040000107802 */ /* 0x000fca0000000f00 */
        /* <DEDUP_REMOVED lines=11> */
[----:B------:R-:W3:Y:S01]  /*10db0*/  S2R R27, SR_TID.X ;  /* 0x00000000001b7919 */ /* 0x000ee20000002100 */
[----:B------:R-:W-:Y:S01]  /*10dc0*/  F2FP.BF16.F32.PACK_AB R7, R52, R7 ;  /* 0x000000073407723e */ /* 0x000fe200000010ff */
[----:B------:R-:W-:Y:S01]  /*10dd0*/  ULDC.64 UR6, c[0x0][0xb98] ;  /* 0x0002e60000067ab9 */ /* 0x000fe20000000a00 */
[----:B------:R-:W4:Y:S04]  /*10de0*/  LDL.LU R0, [R1+0x48] ;  /* 0x0000480001007983 */ /* 0x000f280000300800 */
[----:B0-----:R-:W3:Y:S04]  /*10df0*/  LDL R32, [R1+0x84] ;  /* 0x0000840001207983 */ /* 0x001ee80000100800 */
[----:B------:R-:W3:Y:S01]  /*10e00*/  LDL R52, [R1+0x44] ;  /* 0x0000440001347983 */ /* 0x000ee20000100800 */
[----:B------:R-:W-:-:S03]  /*10e10*/  F2FP.BF16.F32.PACK_AB R9, R46, R9 ;  /* 0x000000092e09723e */ /* 0x000fc600000010ff */
[----:B------:R-:W3:Y:S04]  /*10e20*/  LDL.LU R48, [R1+0x60] ;  /* 0x0000600001307983 */ /* 0x000ee80000300800 */
[----:B------:R-:W3:Y:S01]  /*10e30*/  LDL.LU R46, [R1+0x64] ;  /* 0x00006400012e7983 */ /* 0x000ee20000300800 */
[----:B------:R-:W0:Y:S01]  /*10e40*/  S2R R41, SR_SWINHI ;  /* 0x0000000000297919 */ /* 0x000e220000002f00 */
        /* <DEDUP_REMOVED lines=15> */
[----:B------:R-:W3:Y:S01]  /*10f40*/  LDL R44, [R1+0x4c] ;  /* 0x00004c00012c7983 */ /* 0x000ee20000100800 */
[----:B------:R-:W-:Y:S01]  /*10f50*/  BAR.SYNC.DEFER_BLOCKING 0x1, 0x180 ;  /* 0x0046000000007b1d */ /* 0x000fe20000010000 */
[----:B--2---:R-:W-:-:S02]  /*10f60*/  IMAD.MOV.U32 R26, RZ, RZ, R2 ;  /* 0x000000ffff1a7224 */ /* 0x004fc400078e0002 */
[----:B----45:R-:W-:Y:S02]  /*10f70*/  IMAD.MOV.U32 R28, RZ, RZ, R0 ;  /* 0x000000ffff1c7224 */ /* 0x030fe400078e0000 */
[----:B---3--:R-:W-:-:S05]  /*10f80*/  IMAD.SHL.U32 R0, R27, 0x4, RZ ;  /* 0x000000041b007824 */ /* 0x008fca00078e00ff */
[----:B------:R-:W-:-:S04]  /*10f90*/  LOP3.LUT R0, R0, 0xc, RZ, 0xc0, !PT ;  /* 0x0000000c00007812 */ /* 0x000fc800078ec0ff */
[----:B------:R-:W-:-:S05]  /*10fa0*/  IADD3 R2, P0, R0, UR4, RZ ;  /* 0x0000000400027c10 */ /* 0x000fca000ff1e0ff */
[----:B-1----:R-:W-:Y:S01]  /*10fb0*/  IMAD.X R3, RZ, RZ, UR5, P0 ;  /* 0x00000005ff037e24 */ /* 0x002fe200080e06ff */
[----:B------:R-:W-:-:S04]  /*10fc0*/  ULDC.64 UR4, c[0x0][0xc00] ;  /* 0x0003000000047ab9 */ /* 0x000fc80000000a00 */
[----:B------:R1:W2:Y:S02]  /*10fd0*/  LDG.E.CONSTANT R0, desc[UR40][R2.64] ;  /* 0x0000002802007981 */ /* 0x0002a4000c1e9900 */
[----:B-1----:R-:W-:-:S04]  /*10fe0*/  LOP3.LUT P1, R2, R27, 0x3, RZ, 0xc0, !PT ;  /* 0x000000031b027812 */ /* 0x002fc8000782c0ff */
        /* <DEDUP_REMOVED lines=8> */
[C---:B------:R-:W-:Y:S02]  /*11070*/  IADD3 R59, P0, R6.reuse, 0x60, RZ ;  /* 0x00000060063b7810 */ /* 0x040fe40007f1e0ff */
[----:B------:R-:W-:Y:S02]  /*11080*/  IADD3 R55, P2, R6, 0x40, RZ ;  /* 0x0000004006377810 */ /* 0x000fe40007f5e0ff */
[----:B------:R-:W-:Y:S02]  /*11090*/  SEL R39, R25, R24, P1 ;  /* 0x0000001819277207 */ /* 0x000fe40000800000 */
[----:B------:R-:W-:Y:S02]  /*110a0*/  SEL R13, R12, R13, P1 ;  /* 0x0000000d0c0d7207 */ /* 0x000fe40000800000 */
[----:B------:R-:W-:-:S02]  /*110b0*/  SEL R57, R56, R57, P1 ;  /* 0x0000003938397207 */ /* 0x000fc40000800000 */
[----:B------:R-:W-:Y:S02]  /*110c0*/  SEL R25, R24, R25, P1 ;  /* 0x0000001918197207 */ /* 0x000fe40000800000 */
[----:B------:R-:W-:Y:S02]  /*110d0*/  SEL R43, R9, R8, P1 ;  /* 0x00000008092b7207 */ /* 0x000fe40000800000 */
[----:B------:R-:W-:Y:S02]  /*110e0*/  SEL R45, R8, R9, P1 ;  /* 0x00000009082d7207 */ /* 0x000fe40000800000 */
[----:B------:R-:W-:Y:S02]  /*110f0*/  LOP3.LUT R8, R55, 0x380, RZ, 0xc0, !PT ;  /* 0x0000038037087812 */ /* 0x000fe400078ec0ff */
[----:B------:R-:W-:Y:S02]  /*11100*/  LOP3.LUT R24, R59, 0x380, RZ, 0xc0, !PT ;  /* 0x000003803b187812 */ /* 0x000fe400078ec0ff */
[----:B------:R-:W-:-:S02]  /*11110*/  SEL R29, R15, R14, P1 ;  /* 0x0000000e0f1d7207 */ /* 0x000fc40000800000 */
[----:B------:R-:W-:Y:S02]  /*11120*/  SEL R15, R14, R15, P1 ;  /* 0x0000000f0e0f7207 */ /* 0x000fe40000800000 */
[----:B------:R-:W-:Y:S02]  /*11130*/  SHF.R.U64 R8, R8, 0x3, RZ ;  /* 0x0000000308087819 */ /* 0x000fe400000012ff */
[----:B------:R-:W-:Y:S02]  /*11140*/  SHF.R.U64 R24, R24, 0x3, RZ ;  /* 0x0000000318187819 */ /* 0x000fe400000012ff */
[----:B------:R-:W-:Y:S02]  /*11150*/  SEL R31, R11, R10, P1 ;  /* 0x0000000a0b1f7207 */ /* 0x000fe40000800000 */
[----:B------:R-:W-:Y:S02]  /*11160*/  SEL R33, R10, R11, P1 ;  /* 0x0000000b0a217207 */ /* 0x000fe40000800000 */
[----:B------:R-:W-:-:S02]  /*11170*/  SEL R47, R5, R4, P1 ;  /* 0x00000004052f7207 */ /* 0x000fc40000800000 */
[----:B------:R-:W-:Y:S02]  /*11180*/  SEL R49, R4, R5, P1 ;  /* 0x0000000504317207 */ /* 0x000fe40000800000 */
[----:B------:R-:W-:Y:S01]  /*11190*/  LOP3.LUT R10, R8, R55, RZ, 0x3c, !PT ;  /* 0x00000037080a7212 */ /* 0x000fe200078e3cff */
[----:B------:R-:W-:Y:S01]  /*111a0*/  IMAD.MOV.U32 R60, RZ, RZ, R26 ;  /* 0x000000ffff3c7224 */ /* 0x000fe200078e001a */
[----:B------:R-:W-:Y:S01]  /*111b0*/  LOP3.LUT R8, R24, R59, RZ, 0x3c, !PT ;  /* 0x0000003b18087212 */ /* 0x000fe200078e3cff */
[----:B------:R-:W-:Y:S01]  /*111c0*/  IMAD.MOV.U32 R50, RZ, RZ, R28 ;  /* 0x000000ffff327224 */ /* 0x000fe200078e001c */
[C---:B------:R-:W-:Y:S02]  /*111d0*/  IADD3 R53, P3, R6.reuse, 0x20, RZ ;  /* 0x0000002006357810 */ /* 0x040fe40007f7e0ff */
[----:B------:R-:W-:Y:S02]  /*111e0*/  LOP3.LUT R51, R6, 0x380, RZ, 0xc0, !PT ;  /* 0x0000038006337812 */ /* 0x000fe400078ec0ff */
[----:B------:R-:W-:-:S02]  /*111f0*/  LOP3.LUT R4, R53, 0x380, RZ, 0xc0, !PT ;  /* 0x0000038035047812 */ /* 0x000fc400078ec0ff */
[----:B------:R-:W-:Y:S02]  /*11200*/  SHF.R.U64 R51, R51, 0x3, RZ ;  /* 0x0000000333337819 */ /* 0x000fe400000012ff */
[----:B------:R-:W-:Y:S01]  /*11210*/  SHF.R.U64 R4, R4, 0x3, RZ ;  /* 0x0000000304047819 */ /* 0x000fe200000012ff */
[--C-:B------:R-:W-:Y:S01]  /*11220*/  IMAD.X R5, RZ, RZ, R7.reuse, P3 ;  /* 0x000000ffff057224 */ /* 0x100fe200018e0607 */
[----:B------:R-:W-:Y:S02]  /*11230*/  LOP3.LUT R6, R51, R6, RZ, 0x3c, !PT ;  /* 0x0000000633067212 */ /* 0x000fe400078e3cff */
[----:B------:R-:W-:Y:S01]  /*11240*/  LOP3.LUT R4, R4, R53, RZ, 0x3c, !PT ;  /* 0x0000003504047212 */ /* 0x000fe200078e3cff */
[--C-:B------:R-:W-:Y:S01]  /*11250*/  IMAD.X R9, RZ, RZ, R7.reuse, P0 ;  /* 0x000000ffff097224 */ /* 0x100fe200000e0607 */
[----:B------:R-:W-:Y:S01]  /*11260*/  MOV R40, R6 ;  /* 0x0000000600287202 */ /* 0x000fe20000000f00 */
[----:B------:R-:W-:Y:S01]  /*11270*/  IMAD.X R11, RZ, RZ, R7, P2 ;  /* 0x000000ffff0b7224 */ /* 0x000fe200010e0607 */
[----:B------:R-:W-:-:S02]  /*11280*/  MOV R38, R4 ;  /* 0x0000000400267202 */ /* 0x000fc40000000f00 */
        /* <DEDUP_REMOVED lines=14> */
[----:B------:R-:W3:Y:S04]  /*11370*/  SHFL.IDX PT, R34, R45, R12, 0x1c1f ;  /* 0x001c1f0c2d227589 */ /* 0x000ee800000e0000 */
[----:B------:R-:W-:Y:S04]  /*11380*/  SHFL.IDX PT, R35, R35, R0, 0x1c1f ;  /* 0x001c1f0023237589 */ /* 0x000fe800000e0000 */
[----:B------:R-:W4:Y:S04]  /*11390*/  SHFL.IDX PT, R28, R37, R12, 0x1c1f ;  /* 0x001c1f0c251c7589 */ /* 0x000f2800000e0000 */
[----:B------:R2:W-:Y:S04]  /*113a0*/  SHFL.IDX PT, R47, R47, R0, 0x1c1f ;  /* 0x001c1f002f2f7589 */ /* 0x0005e800000e0000 */
[----:B------:R4:W4:Y:S01]  /*113b0*/  SHFL.IDX PT, R36, R49, R12, 0x1c1f ;  /* 0x001c1f0c31247589 */ /* 0x00092200000e0000 */
        /* <DEDUP_REMOVED lines=10> */
[----:B---3--:R-:W-:Y:S02]  /*11460*/  SEL R9, R43, R34, P1 ;  /* 0x000000222b097207 */ /* 0x008fe40000800000 */
[----:B------:R-:W-:Y:S02]  /*11470*/  SEL R11, R34, R43, P1 ;  /* 0x0000002b220b7207 */ /* 0x000fe40000800000 */
[----:B----4-:R-:W-:Y:S02]  /*11480*/  SEL R12, R35, R28, P1 ;  /* 0x0000001c230c7207 */ /* 0x010fe40000800000 */
[----:B------:R-:W-:Y:S02]  /*11490*/  SEL R14, R28, R35, P1 ;  /* 0x000000231c0e7207 */ /* 0x000fe40000800000 */
[----:B------:R-:W-:-:S02]  /*114a0*/  SEL R13, R47, R36, P1 ;  /* 0x000000242f0d7207 */ /* 0x000fc40000800000 */
[----:B-1----:R-:W-:Y:S02]  /*114b0*/  SEL R4, R29, R24, P1 ;  /* 0x000000181d047207 */ /* 0x002fe40000800000 */
[----:B------:R-:W-:Y:S02]  /*114c0*/  SEL R6, R24, R29, P1 ;  /* 0x0000001d18067207 */ /* 0x000fe40000800000 */
[----:B------:R-:W-:Y:S02]  /*114d0*/  SEL R5, R41, R32, P1 ;  /* 0x0000002029057207 */ /* 0x000fe40000800000 */
[----:B------:R-:W-:Y:S02]  /*114e0*/  SEL R7, R32, R41, P1 ;  /* 0x0000002920077207 */ /* 0x000fe40000800000 */
[----:B------:R-:W-:Y:S01]  /*114f0*/  SEL R15, R36, R47, P1 ;  /* 0x0000002f240f7207 */ /* 0x000fe20000800000 */
[----:B------:R-:W-:Y:S01]  /*11500*/  IMAD.IADD R31, R52, 0x1, R42 ;  /* 0x00000001341f7824 */ /* 0x000fe200078e022a */
[----:B------:R-:W-:Y:S01]  /*11510*/  SEL R33, R50, RZ, !P0 ;  /* 0x000000ff32217207 */ /* 0x000fe20004000000 */
[----:B------:R1:W-:Y:S04]  /*11520*/  STSM.16.M88.4 [R38], R4 ;  /* 0x0000000426007844 */ /* 0x0003e80000000200 */
[----:B------:R2:W-:Y:S04]  /*11530*/  STSM.16.M88.4 [R30], R8 ;  /* 0x000000081e007844 */ /* 0x0005e80000000200 */
[----:B------:R3:W-:Y:S01]  /*11540*/  STSM.16.M88.4 [R27], R12 ;  /* 0x0000000c1b007844 */ /* 0x0007e20000000200 */
[----:B------:R-:W-:Y:S01]  /*11550*/  IADD3 R24, P2, R48, UR4, RZ ;  /* 0x0000000430187c10 */ /* 0x000fe2000ff5e0ff */
[----:B------:R-:W-:Y:S01]  /*11560*/  IMAD.MOV.U32 R28, RZ, RZ, RZ ;  /* 0x000000ffff1c7224 */ /* 0x000fe200078e00ff */
[----:B------:R-:W-:Y:S01]  /*11570*/  ULDC UR8, c[0x0][0xa88] ;  /* 0x0002a20000087ab9 */ /* 0x000fe20000000800 */
[----:B------:R-:W4:Y:S01]  /*11580*/  LDL R34, [R1+0x70] ;  /* 0x0000700001227983 */ /* 0x000f220000100800 */
[----:B------:R-:W-:Y:S01]  /*11590*/  IADD3.X R25, R46, UR5, RZ, P2, !PT ;  /* 0x000000052e197c10 */ /* 0x000fe200097fe4ff */
[----:B------:R-:W-:Y:S01]  /*115a0*/  ULDC.64 UR4, c[0x0][0xb90] ;  /* 0x0002e40000047ab9 */ /* 0x000fe20000000a00 */
[----:B------:R-:W-:Y:S06]  /*115b0*/  BAR.SYNC.DEFER_BLOCKING 0x1, 0x180 ;  /* 0x0046000000007b1d */ /* 0x000fec0000010000 */
[----:B------:R-:W3:Y:S01]  /*115c0*/  @P0 LDG.E R28, desc[UR40][R24.64] ;  /* 0x00000028181c0981 */ /* 0x000ee2000c1e1900 */
[----:B0-----:R-:W-:-:S13]  /*115d0*/  ISETP.NE.AND P2, PT, R0, 0x1, PT ;  /* 0x000000010000780c */ /* 0x001fda0003f45270 */
[----:B------:R-:W0:Y:S08]  /*115e0*/  @P2 LDC R26, c[0x0][0xbec] ;  /* 0x0002fb00ff1a2b82 */ /* 0x000e300000000800 */
[----:B------:R-:W2:Y:S01]  /*115f0*/  @P2 LDC R29, c[0x0][0xbf0] ;  /* 0x0002fc00ff1d2b82 */ /* 0x000ea20000000800 */
[----:B------:R-:W-:Y:S01]  /*11600*/  SHF.R.S32.HI R32, RZ, 0x1f, R44 ;  /* 0x0000001fff207819 */ /* 0x000fe2000001142c */
[----:B-1----:R-:W-:-:S04]  /*11610*/  IMAD.MOV.U32 R7, RZ, RZ, R31 ;  /* 0x000000ffff077224 */ /* 0x002fc800078e001f */
[----:B------:R-:W-:Y:S02]  /*11620*/  IMAD R5, R32, UR4, RZ ;  /* 0x0000000420057c24 */ /* 0x000fe4000f8e02ff */
[----:B0-----:R-:W-:-:S05]  /*11630*/  @P2 IMAD.HI.U32 R4, R31, R26, RZ ;  /* 0x0000001a1f042227 */ /* 0x001fca00078e00ff */
[----:B--2---:R-:W-:Y:S01]  /*11640*/  @P2 SHF.R.U32.HI R7, RZ, R29, R4 ;  /* 0x0000001dff072219 */ /* 0x004fe20000011604 */
[----:B------:R-:W-:Y:S01]  /*11650*/  IMAD R11, R44, UR5, R5 ;  /* 0x000000052c0b7c24 */ /* 0x000fe2000f8e0205 */
[----:B------:R-:W-:-:S03]  /*11660*/  SEL R30, R60, RZ, !P0 ;  /* 0x000000ff3c1e7207 */ /* 0x000fc60004000000 */
[----:B------:R-:W-:Y:S02]  /*11670*/  IMAD.MOV R9, RZ, RZ, -R7 ;  /* 0x000000ffff097224 */ /* 0x000fe400078e0a07 */
[----:B------:R-:W-:Y:S02]  /*11680*/  IMAD R6, R30, UR6, RZ ;  /* 0x000000061e067c24 */ /* 0x000fe4000f8e02ff */
        /* <DEDUP_REMOVED lines=36> */
.L_x_1973:
[----:B------:R-:W2:Y:S01]  /*118d0*/  LDL R12, [R1+0x80] ;  /* 0x00008000010c7983 */ /* 0x000ea20000100800 */
[----:B------:R-:W-:Y:S01]  /*118e0*/  VIADD R13, R13, 0xffffff80 ;  /* 0xffffff800d0d7836 */ /* 0x000fe20000000000 */
[----:B------:R-:W-:Y:S01]  /*118f0*/  ULDC.64 UR4, c[0x0][0xaa0] ;  /* 0x0002a80000047ab9 */ /* 0x000fe20000000a00 */
[----:B-----5:R-:W-:Y:S01]  /*11900*/  IMAD R35, R9, R0, RZ ;  /* 0x0000000009237224 */ /* 0x020fe200078e02ff */
[----:B------:R-:W-:Y:S01]  /*11910*/  SHFL.IDX PT, R4, R10, RZ, 0x1c1f ;  /* 0x001c1fff0a047589 */ /* 0x000fe200000e0000 */
[----:B------:R-:W-:Y:S01]  /*11920*/  IMAD.WIDE R2, R11, 0x2, R2 ;  /* 0x000000020b027825 */ /* 0x000fe200078e0202 */
[----:B------:R-:W-:Y:S02]  /*11930*/  SHF.R.S32.HI R8, RZ, 0x1f, R13 ;  /* 0x0000001fff087819 */ /* 0x000fe4000001140d */
[----:B------:R-:W0:Y:S02]  /*11940*/  SHFL.IDX PT, R5, R14, RZ, 0x1c1f ;  /* 0x001c1fff0e057589 */ /* 0x000e2400000e0000 */
[----:B------:R-:W-:-:S02]  /*11950*/  LEA.HI R8, R8, R13, RZ, 0x7 ;  /* 0x0000000d08087211 */ /* 0x000fc400078f38ff */
[----:B------:R-:W-:Y:S04]  /*11960*/  SHFL.IDX PT, R6, R10, 0x1, 0x1c1f ;  /* 0x003c1f000a067f89 */ /* 0x000fe800000e0000 */
[----:B------:R-:W1:Y:S01]  /*11970*/  SHFL.IDX PT, R7, R14, 0x1, 0x1c1f ;  /* 0x003c1f000e077f89 */ /* 0x000e6200000e0000 */
[----:B------:R-:W-:Y:S02]  /*11980*/  LOP3.LUT R8, R8, 0xffffff80, RZ, 0xc0, !PT ;  /* 0xffffff8008087812 */ /* 0x000fe400078ec0ff */
[----:B------:R-:W-:Y:S02]  /*11990*/  SHF.R.S32.HI R36, RZ, 0x1f, R48 ;  /* 0x0000001fff247819 */ /* 0x000fe40000011430 */
[----:B------:R-:W-:Y:S01]  /*119a0*/  IADD3 R25, P4, R2, 0x3000, RZ ;  /* 0x0000300002197810 */ /* 0x000fe20007f9e0ff */
[----:B------:R-:W-:Y:S01]  /*119b0*/  IMAD.IADD R8, R13, 0x1, -R8 ;  /* 0x000000010d087824 */ /* 0x000fe200078e0a08 */
[----:B------:R-:W-:-:S02]  /*119c0*/  LEA.HI R36, R36, R48, RZ, 0x3 ;  /* 0x0000003024247211 */ /* 0x000fc400078f18ff */
[----:B------:R-:W-:Y:S02]  /*119d0*/  IADD3 R13, P3, R2, 0x1800, RZ ;  /* 0x00001800020d7810 */ /* 0x000fe40007f7e0ff */
[----:B------:R-:W-:Y:S02]  /*119e0*/  LOP3.LUT P0, RZ, R8, 0x3, RZ, 0xc0, !PT ;  /* 0x0000000308ff7812 */ /* 0x000fe4000780c0ff */
[----:B------:R-:W-:Y:S02]  /*119f0*/  LOP3.LUT R36, R36, 0xfffffff8, RZ, 0xc0, !PT ;  /* 0xfffffff824247812 */ /* 0x000fe400078ec0ff */
[----:B------:R-:W-:Y:S02]  /*11a00*/  LOP3.LUT R9, R2, 0x380, RZ, 0xc0, !PT ;  /* 0x0000038002097812 */ /* 0x000fe400078ec0ff */
[----:B------:R-:W-:Y:S01]  /*11a10*/  LOP3.LUT R24, R25, 0x380, RZ, 0xc0, !PT ;  /* 0x0000038019187812 */ /* 0x000fe200078ec0ff */
[----:B------:R-:W-:Y:S01]  /*11a20*/  IMAD.IADD R36, R48, 0x1, -R36 ;  /* 0x0000000130247824 */ /* 0x000fe200078e0a24 */
[----:B------:R-:W-:-:S02]  /*11a30*/  SHF.R.U64 R9, R9, 0x3, RZ ;  /* 0x0000000309097819 */ /* 0x000fc400000012ff */
[----:B------:R-:W-:-:S04]  /*11a40*/  SHF.R.U64 R24, R24, 0x3, RZ ;  /* 0x0000000318187819 */ /* 0x000fc800000012ff */
[----:B------:R-:W-:Y:S01]  /*11a50*/  LOP3.LUT R24, R24, R25, RZ, 0x3c, !PT ;  /* 0x0000001918187212 */ /* 0x000fe200078e3cff */
[----:B------:R-:W-:Y:S02]  /*11a60*/  IMAD.X R25, RZ, RZ, R3, P4 ;  /* 0x000000ffff197224 */ /* 0x000fe400020e0603 */
[----:B--2---:R-:W-:-:S04]  /*11a70*/  IMAD.IADD R12, R12, 0x1, R42 ;  /* 0x000000010c0c7824 */ /* 0x004fc800078e022a */
[C---:B------:R-:W-:Y:S01]  /*11a80*/  VIADD R8, R12.reuse, 0x8 ;  /* 0x000000080c087836 */ /* 0x040fe20000000000 */
[-C--:B------:R-:W-:Y:S02]  /*11a90*/  ISETP.GE.OR P1, PT, R12, R35.reuse, P0 ;  /* 0x000000230c00720c */ /* 0x080fe40000726670 */
[----:B------:R-:W-:Y:S02]  /*11aa0*/  LOP3.LUT R12, R13, 0x380, RZ, 0xc0, !PT ;  /* 0x000003800d0c7812 */ /* 0x000fe400078ec0ff */
[----:B------:R-:W-:Y:S02]  /*11ab0*/  ISETP.GE.OR P0, PT, R8, R35, P0 ;  /* 0x000000230800720c */ /* 0x000fe40000706670 */
[----:B------:R-:W-:Y:S02]  /*11ac0*/  SHF.R.U64 R12, R12, 0x3, RZ ;  /* 0x000000030c0c7819 */ /* 0x000fe400000012ff */
[----:B------:R-:W-:Y:S01]  /*11ad0*/  LOP3.LUT R8, R9, R2, RZ, 0x3c, !PT ;  /* 0x0000000209087212 */ /* 0x000fe200078e3cff */
[--C-:B------:R-:W-:Y:S01]  /*11ae0*/  IMAD.MOV.U32 R9, RZ, RZ, R3.reuse ;  /* 0x000000ffff097224 */ /* 0x100fe200078e0003 */
[----:B------:R-:W-:Y:S01]  /*11af0*/  LOP3.LUT R12, R12, R13, RZ, 0x3c, !PT ;  /* 0x0000000d0c0c7212 */ /* 0x000fe200078e3cff */
[----:B------:R-:W-:-:S02]  /*11b00*/  IMAD.X R13, RZ, RZ, R3, P3 ;  /* 0x000000ffff0d7224 */ /* 0x000fc400018e0603 */
[----:B0-----:R-:W-:Y:S04]  /*11b10*/  @!P1 ST.E desc[UR40][R4.64], R21 ;  /* 0x0000001504009985 */ /* 0x001fe8000c101928 */
[----:B-1----:R0:W-:Y:S04]  /*11b20*/  @!P0 ST.E desc[UR40][R6.64], R20 ;  /* 0x0000001406008985 */ /* 0x0021e8000c101928 */
[----:B------:R-:W2:Y:S04]  /*11b30*/  LD.E.128 R8, desc[UR40][R8.64] ;  /* 0x0000002808087980 */ /* 0x000ea8000c101d00 */
[----:B------:R-:W3:Y:S01]  /*11b40*/  LD.E.128 R12, desc[UR40][R12.64] ;  /* 0x000000280c0c7980 */ /* 0x000ee2000c101d00 */
[----:B0-----:R-:W-:-:S03]  /*11b50*/  IMAD R20, R36, 0x30, R37 ;  /* 0x0000003024147824 */ /* 0x001fc600078e0225 */
[----:B------:R-:W4:Y:S01]  /*11b60*/  LD.E.128 R24, desc[UR40][R24.64] ;  /* 0x0000002818187980 */ /* 0x000f22000c101d00 */
[----:B------:R-:W-:-:S03]  /*11b70*/  IADD3 R31, P0, R2, 0x4800, RZ ;  /* 0x00004800021f7810 */ /* 0x000fc60007f1e0ff */
[----:B------:R-:W2:Y:S01]  /*11b80*/  LDL R36, [R1+0x88] ;  /* 0x0000880001247983 */ /* 0x000ea20000100800 */
[----:B------:R-:W-:Y:S01]  /*11b90*/  LOP3.LUT R2, R31, 0x380, RZ, 0xc0, !PT ;  /* 0x000003801f027812 */ /* 0x000fe200078ec0ff */
[----:B------:R-:W-:-:S03]  /*11ba0*/  IMAD.X R5, RZ, RZ, R3, P0 ;  /* 0x000000ffff057224 */ /* 0x000fc600000e0603 */
[----:B------:R-:W-:-:S04]  /*11bb0*/  SHF.R.U64 R2, R2, 0x3, RZ ;  /* 0x0000000302027819 */ /* 0x000fc800000012ff */
[----:B------:R-:W-:Y:S02]  /*11bc0*/  LOP3.LUT R4, R2, R31, RZ, 0x3c, !PT ;  /* 0x0000001f02047212 */ /* 0x000fe400078e3cff */
[----:B------:R-:W0:Y:S01]  /*11bd0*/  @P2 LDC R31, c[0x0][0xbec] ;  /* 0x0002fb00ff1f2b82 */ /* 0x000e220000000800 */
[----:B------:R-:W-:-:S03]  /*11be0*/  IMAD R3, R29, UR4, RZ ;  /* 0x000000041d037c24 */ /* 0x000fc6000f8e02ff */
[----:B------:R-:W5:Y:S01]  /*11bf0*/  LD.E.128 R4, desc[UR40][R4.64] ;  /* 0x0000002804047980 */ /* 0x000f62000c101d00 */
[C---:B------:R-:W-:Y:S02]  /*11c00*/  IMAD R21, R28.reuse, UR5, R3 ;  /* 0x000000051c157c24 */ /* 0x040fe4000f8e0203 */
[----:B------:R-:W-:Y:S01]  /*11c10*/  IMAD.WIDE.U32 R2, R28, UR4, RZ ;  /* 0x000000041c027c25 */ /* 0x000fe2000f8e00ff */
[----:B------:R-:W1:Y:S01]  /*11c20*/  @P2 LDC R29, c[0x0][0xbf0] ;  /* 0x0002fc00ff1d2b82 */ /* 0x000e620000000800 */
[----:B------:R-:W-:Y:S01]  /*11c30*/  ULDC.64 UR4, c[0x0][0xae8] ;  /* 0x0002ba0000047ab9 */ /* 0x000fe20000000a00 */
[----:B------:R-:W-:Y:S01]  /*11c40*/  @!PT LDS RZ, [RZ] ;  /* 0x00000000fffff984 */ /* 0x000fe20000000800 */
[----:B------:R-:W-:Y:S01]  /*11c50*/  @!PT LDS RZ, [RZ] ;  /* 0x00000000fffff984 */ /* 0x000fe20000000800 */
[----:B------:R-:W-:Y:S01]  /*11c60*/  @!PT LDS RZ, [RZ] ;  /* 0x00000000fffff984 */ /* 0x000fe20000000800 */
[----:B------:R-:W-:Y:S01]  /*11c70*/  @!PT LDS RZ, [RZ] ;  /* 0x00000000fffff984 */ /* 0x000fe20000000800 */
[----:B------:R0:W-:Y:S06]  /*11c80*/  MEMBAR.ALL.CTA ;  /* 0x0000000000007992 */ /* 0x0001ec0000008000 */
[----:B0-----:R-:W0:Y:S01]  /*11c90*/  FENCE.VIEW.ASYNC.S ;  /* 0x00000000000073c6 */ /* 0x001e220000000000 */
[----:B------:R-:W-:-:S02]  /*11ca0*/  IMAD.IADD R3, R3, 0x1, R21 ;  /* 0x0000000103037824 */ /* 0x000fc400078e0215 */
[----:B------:R-:W-:Y:S02]  /*11cb0*/  IMAD R21, R32, UR4, RZ ;  /* 0x0000000420157c24 */ /* 0x000fe4000f8e02ff */
[----:B------:R-:W-:Y:S02]  /*11cc0*/  IMAD.IADD R32, R42, 0x1, R20 ;  /* 0x000000012a207824 */ /* 0x000fe400078e0214 */
[C---:B------:R-:W-:Y:S02]  /*11cd0*/  IMAD R21, R44.reuse, UR5, R21 ;  /* 0x000000052c157c24 */ /* 0x040fe4000f8e0215 */
[----:B------:R-:W-:Y:S01]  /*11ce0*/  IMAD.WIDE.U32 R2, R44, UR4, R2 ;  /* 0x000000042c027c25 */ /* 0x000fe2000f8e0002 */
[----:B------:R-:W-:-:S03]  /*11cf0*/  ULDC.64 UR4, c[0x0][0xaf0] ;  /* 0x0002bc0000047ab9 */ /* 0x000fc60000000a00 */
[----:B------:R-:W-:-:S04]  /*11d00*/  @P2 IMAD.HI.U32 R20, R32, R31, RZ ;  /* 0x0000001f20142227 */ /* 0x000fc800078e00ff */
[----:B------:R-:W-:Y:S02]  /*11d10*/  IMAD.IADD R3, R3, 0x1, R21 ;  /* 0x0000000103037824 */ /* 0x000fe400078e0215 */
[----:B------:R-:W-:Y:S02]  /*11d20*/  IMAD.MOV.U32 R21, RZ, RZ, R32 ;  /* 0x000000ffff157224 */ /* 0x000fe400078e0020 */
[----:B------:R-:W-:Y:S01]  /*11d30*/  IMAD R28, R30, UR4, RZ ;  /* 0x000000041e1c7c24 */ /* 0x000fe2000f8e02ff */
[----:B-1----:R-:W-:Y:S01]  /*11d40*/  @P2 SHF.R.U32.HI R21, RZ, R29, R20 ;  /* 0x0000001dff152219 */ /* 0x002fe20000011614 */
[----:B------:R-:W-:-:S04]  /*11d50*/  IMAD.WIDE.U32 R2, R33, UR4, R2 ;  /* 0x0000000421027c25 */ /* 0x000fc8000f8e0002 */
[----:B------:R-:W-:Y:S01]  /*11d60*/  IMAD R29, R33, UR5, R28 ;  /* 0x00000005211d7c24 */ /* 0x000fe2000f8e021c */
[--C-:B------:R-:W-:Y:S01]  /*11d70*/  SHF.R.S32.HI R20, RZ, 0x1f, R21.reuse ;  /* 0x0000001fff147819 */ /* 0x100fe20000011415 */
[----:B------:R-:W-:Y:S01]  /*11d80*/  IMAD.MOV R31, RZ, RZ, -R21 ;  /* 0x000000ffff1f7224 */ /* 0x000fe200078e0a15 */
[----:B------:R-:W-:Y:S01]  /*11d90*/  ULDC.64 UR4, c[0x0][0xae0] ;  /* 0x0002b80000047ab9 */ /* 0x000fe20000000a00 */
        /* <DEDUP_REMOVED lines=13> */
[C---:B------:R-:W-:Y:S01]  /*11e70*/  LEA R30, P0, R2.reuse, UR4, 0x1 ;  /* 0x00000004021e7c11 */ /* 0x040fe2000f8008ff */
[----:B------:R-:W-:Y:S01]  /*11e80*/  IMAD.IADD R32, R37, 0x1, R42 ;  /* 0x0000000125207824 */ /* 0x000fe200078e022a */
        /* <DEDUP_REMOVED lines=22> */
[----:B------:R-:W1:Y:S04]  /*11ff0*/  SHFL.IDX PT, R30, R30, 0x3, 0x181f ;  /* 0x00781f001e1e7f89 */ /* 0x000e6800000e0000 */
[----:B------:R-:W0:Y:S01]  /*12000*/  SHFL.IDX PT, R31, R31, 0x3, 0x181f ;  /* 0x00781f001f1f7f89 */ /* 0x000e2200000e0000 */
        /* <DEDUP_REMOVED lines=11> */
.L_x_1972:
[----:B------:R-:W2:Y:S01]  /*120c0*/  LDL.LU R4, [R1+0x60] ;  /* 0x0000600001047983 */ /* 0x000ea20000300800 */
[----:B------:R-:W-:Y:S01]  /*120d0*/  ULDC.64 UR4, c[0x0][0xc00] ;  /* 0x0003000000047ab9 */ /* 0x000fe20000000a00 */
[----:B------:R-:W-:Y:S01]  /*120e0*/  IMAD.MOV.U32 R6, RZ, RZ, RZ ;  /* 0x000000ffff067224 */ /* 0x000fe200078e00ff */
[----:B------:R-:W3:Y:S01]  /*120f0*/  LDC R25, c[0x0][0xbe8] ;  /* 0x0002fa00ff197b82 */ /* 0x000ee20000000800 */
[----:B------:R-:W1:Y:S01]  /*12100*/  LDL.LU R0, [R1+0x64] ;  /* 0x0000640001007983 */ /* 0x000e620000300800 */
[----:B------:R-:W-:-:S04]  /*12110*/  ISETP.NE.U32.AND P0, PT, RZ, UR4, PT ;  /* 0x00000004ff007c0c */ /* 0x000fc8000bf05070 */
[----:B------:R-:W-:Y:S02]  /*12120*/  ISETP.NE.AND.EX P0, PT, RZ, UR5, PT, P0 ;  /* 0x00000005ff007c0c */ /* 0x000fe4000bf05300 */
[----:B--2---:R-:W-:-:S04]  /*12130*/  IADD3 R2, P1, R4, UR4, RZ ;  /* 0x0000000404027c10 */ /* 0x004fc8000ff3e0ff */
[----:B-1----:R-:W-:Y:S01]  /*12140*/  IADD3.X R3, R0, UR5, RZ, P1, !PT ;  /* 0x0000000500037c10 */ /* 0x002fe20008ffe4ff */
[----:B------:R-:W-:Y:S02]  /*12150*/  ULDC.64 UR4, c[0x0][0xc08] ;  /* 0x0003020000047ab9 */ /* 0x000fe40000000a00 */
[----:B------:R-:W-:-:S04]  /*12160*/  ISETP.NE.U32.AND P1, PT, RZ, UR4, PT ;  /* 0x00000004ff007c0c */ /* 0x000fc8000bf25070 */
[----:B------:R1:W5:Y:S01]  /*12170*/  @P0 LDG.E R6, desc[UR40][R2.64] ;  /* 0x0000002802060981 */ /* 0x000362000c1e1900 */
[----:B------:R-:W-:Y:S01]  /*12180*/  ISETP.NE.AND.EX P1, PT, RZ, UR5, PT, P1 ;  /* 0x00000005ff007c0c */ /* 0x000fe2000bf25310 */
[----:B------:R-:W2:-:S12]  /*12190*/  S2R R7, SR_TID.X ;  /* 0x0000000000077919 */ /* 0x000e980000002100 */
[----:B------:R-:W-:Y:S01]  /*121a0*/  @P1 IADD3 R4, P2, R4, UR4, RZ ;  /* 0x0000000404041c10 */ /* 0x000fe2000ff5e0ff */
[----:B------:R-:W-:-:S03]  /*121b0*/  ULDC UR4, c[0x0][0xa88] ;  /* 0x0002a20000047ab9 */ /* 0x000fc60000000800 */
[----:B------:R-:W-:Y:S01]  /*121c0*/  @P1 IADD3.X R5, R0, UR5, RZ, P2, !PT ;  /* 0x0000000500051c10 */ /* 0x000fe200097fe4ff */
[----:B------:R-:W-:-:S06]  /*121d0*/  IMAD.U32 R0, RZ, RZ, UR4 ;  /* 0x00000004ff007e24 */ /* 0x000fcc000f8e00ff */
[----:B------:R1:W5:Y:S01]  /*121e0*/  @P1 LDG.E R0, desc[UR40][R4.64] ;  /* 0x0000002804001981 */ /* 0x000362000c1e1900 */
[----:B---3--:R-:W-:Y:S01]  /*121f0*/  ISETP.NE.AND P2, PT, R25, 0x1, PT ;  /* 0x000000011900780c */ /* 0x008fe20003f45270 */
[----:B--2--5:R-:W-:-:S12]  /*12200*/  VIADD R28, R7, 0xffffff80 ;  /* 0xffffff80071c7836 */ /* 0x024fd80000000000 */
[----:B------:R-:W2:Y:S01]  /*12210*/  @P2 LDC R27, c[0x0][0xbec] ;  /* 0x0002fb00ff1b2b82 */ /* 0x000ea20000000800 */
[----:B------:R-:W-:Y:S01]  /*12220*/  ISETP.GE.AND P3, PT, R28, 0xc0, PT ;  /* 0x000000c01c00780c */ /* 0x000fe20003f66270 */
[----:B-1----:R-:W-:-:S12]  /*12230*/  @P1 BRA `(.L_x_1975) ;  /* 0x0000000000101947 */ /* 0x002fd80003800000 */
[----:B------:R-:W-:Y:S05]  /*12240*/  @!P0 BRA `(.L_x_1975) ;  /* 0x00000000000c8947 */ /* 0x000fea0003800000 */
[----:B------:R-:W3:Y:S04]  /*12250*/  LDG.E R5, desc[UR40][R2.64] ;  /* 0x0000002802057981 */ /* 0x000ee8000c1e1900 */
[----:B------:R-:W3:Y:S02]  /*12260*/  LDG.E R0, desc[UR40][R2.64+0x4] ;  /* 0x0000042802007981 */ /* 0x000ee4000c1e1900 */
[----:B---3--:R-:W-:-:S07]  /*12270*/  IMAD.IADD R0, R0, 0x1, -R5 ;  /* 0x0000000100007824 */ /* 0x008fce00078e0a05 */
.L_x_1975:
[----:B------:R-:W3:Y:S04]  /*12280*/  LDL.LU R3, [R1+0x48] ;  /* 0x0000480001037983 */ /* 0x000ee80000300800 */
[----:B------:R-:W4:Y:S04]  /*12290*/  LDL.LU R2, [R1+0x6c] ;  /* 0x00006c0001027983 */ /* 0x000f280000300800 */
[----:B------:R-:W2:Y:S04]  /*122a0*/  LDL R26, [R1+0x4c] ;  /* 0x00004c00011a7983 */ /* 0x000ea80000100800 */
[----:B------:R1:W5:Y:S01]  /*122b0*/  LDL R24, [R1+0x28] ;  /* 0x0000280001187983 */ /* 0x0003620000100800 */
[----:B------:R-:W-:Y:S01]  /*122c0*/  BSSY B1, `(.L_x_1976) ;  /* 0x000002c000017945 */ /* 0x000fe20003800000 */
[----:B------:R-:W-:-:S02]  /*122d0*/  SHF.R.S32.HI R11, RZ, 0x1f, R6 ;  /* 0x0000001fff0b7819 */ /* 0x000fc40000011406 */
[----:B---3--:R-:W-:Y:S02]  /*122e0*/  SEL R13, R3, RZ, !P0 ;  /* 0x000000ff030d7207 */ /* 0x008fe40004000000 */
[----:B----4-:R-:W-:Y:S02]  /*122f0*/  SEL R12, R2, RZ, !P0 ;  /* 0x000000ff020c7207 */ /* 0x010fe40004000000 */
[----:B--2---:R-:W-:Y:S01]  /*12300*/  SHF.R.S32.HI R10, RZ, 0x1f, R26 ;  /* 0x0000001fff0a7819 */ /* 0x004fe2000001141a */
[----:B-1----:R-:W-:Y:S06]  /*12310*/  @P3 BRA `(.L_x_1977) ;  /* 0x0000000000983947 */ /* 0x002fec0003800000 */
[----:B------:R-:W1:Y:S01]  /*12320*/  LDC R9, c[0x0][0xbe8] ;  /* 0x0002fa00ff097b82 */ /* 0x000e620000000800 */
[----:B-----5:R-:W-:Y:S01]  /*12330*/  IADD3 R8, R24, -0x80, R7 ;  /* 0xffffff8018087810 */ /* 0x020fe20007ffe007 */
[----:B-1----:R-:W-:-:S05]  /*12340*/  IMAD R2, R0, R9, RZ ;  /* 0x0000000900027224 */ /* 0x002fca00078e02ff */
        /* <DEDUP_REMOVED lines=9> */
[----:B------:R-:W1:Y:S01]  /*123e0*/  @P0 LDC R15, c[0x0][0xbec] ;  /* 0x0002fb00ff0f0b82 */ /* 0x000e620000000800 */
[----:B------:R-:W-:Y:S01]  /*123f0*/  IMAD R7, R26, UR5, R7 ;  /* 0x000000051a077c24 */ /* 0x000fe2000f8e0207 */
[----:B------:R-:W-:-:S03]  /*12400*/  ULDC.64 UR4, c[0x0][0xb98] ;  /* 0x0002e60000047ab9 */ /* 0x000fc60000000a00 */
[----:B------:R-:W-:-:S03]  /*12410*/  IMAD.IADD R3, R3, 0x1, R7 ;  /* 0x0000000103037824 */ /* 0x000fc600078e0207 */
[----:B------:R-:W2:Y:S01]  /*12420*/  @P0 LDC R21, c[0x0][0xbf0] ;  /* 0x0002fc00ff150b82 */ /* 0x000ea20000000800 */
[----:B------:R-:W-:-:S04]  /*12430*/  IMAD.WIDE.U32 R2, R13, UR4, R2 ;  /* 0x000000040d027c25 */ /* 0x000fc8000f8e0002 */
[----:B-1----:R-:W-:-:S05]  /*12440*/  @P0 IMAD.HI.U32 R4, R8, R15, RZ ;  /* 0x0000000f08040227 */ /* 0x002fca00078e00ff */
        /* <DEDUP_REMOVED lines=19> */
.L_x_1977:
[----:B------:R-:W-:Y:S05]  /*12580*/  BSYNC B1 ;  /* 0x0000000000017941 */ /* 0x000fea0003800000 */
.L_x_1976:
[----:B------:R-:W2:Y:S04]  /*12590*/  LDL R15, [R1+0x70] ;  /* 0x00007000010f7983 */ /* 0x000ea80000100800 */
[----:B------:R-:W3:Y:S01]  /*125a0*/  LDL R20, [R1+0x88] ;  /* 0x0000880001147983 */ /* 0x000ee20000100800 */
[--C-:B-1----:R-:W-:Y:S01]  /*125b0*/  SHF.R.S32.HI R4, RZ, 0x1f, R28.reuse ;  /* 0x0000001fff047819 */ /* 0x102fe2000001141c */
[----:B------:R-:W1:Y:S01]  /*125c0*/  @P2 LDC R9, c[0x0][0xbf0] ;  /* 0x0002fc00ff092b82 */ /* 0x000e620000000800 */
        /* <DEDUP_REMOVED lines=10> */
[----:B------:R-:W-:Y:S02]  /*12670*/  IMAD.IADD R4, R28, 0x1, -R4 ;  /* 0x000000011c047824 */ /* 0x000fe400078e0a04 */
[----:B------:R-:W-:Y:S02]  /*12680*/  IMAD.IADD R3, R3, 0x1, R5 ;  /* 0x0000000103037824 */ /* 0x000fe400078e0205 */
[----:B------:R-:W-:Y:S02]  /*12690*/  IMAD R6, R4, 0x30, R14 ;  /* 0x0000003004067824 */ /* 0x000fe400078e020e */
[----:B------:R-:W-:Y:S02]  /*126a0*/  IMAD R4, R10, UR4, RZ ;  /* 0x000000040a047c24 */ /* 0x000fe4000f8e02ff */
[----:B-----5:R-:W-:Y:S02]  /*126b0*/  IMAD.IADD R8, R24, 0x1, R6 ;  /* 0x0000000118087824 */ /* 0x020fe400078e0206 */
[----:B------:R-:W-:-:S02]  /*126c0*/  IMAD R7, R26, UR5, R4 ;  /* 0x000000051a077c24 */ /* 0x000fc4000f8e0204 */
[----:B------:R-:W-:-:S04]  /*126d0*/  @P2 IMAD.HI.U32 R4, R8, R27, RZ ;  /* 0x0000001b08042227 */ /* 0x000fc800078e00ff */
[----:B------:R-:W-:Y:S01]  /*126e0*/  IMAD.WIDE.U32 R2, R26, UR4, R2 ;  /* 0x000000041a027c25 */ /* 0x000fe2000f8e0002 */
[----:B------:R-:W-:-:S03]  /*126f0*/  ULDC.64 UR4, c[0x0][0xaf0] ;  /* 0x0002bc0000047ab9 */ /* 0x000fc60000000a00 */
[----:B------:R-:W-:Y:S01]  /*12700*/  IMAD.MOV.U32 R5, RZ, RZ, R8 ;  /* 0x000000ffff057224 */ /* 0x000fe200078e0008 */
[----:B-1----:R-:W-:Y:S01]  /*12710*/  @P2 SHF.R.U32.HI R5, RZ, R9, R4 ;  /* 0x00000009ff052219 */ /* 0x002fe20000011604 */
        /* <DEDUP_REMOVED lines=21> */
[----:B------:R-:W-:Y:S01]  /*12870*/  IMAD.IADD R14, R14, 0x1, R24 ;  /* 0x000000010e0e7824 */ /* 0x000fe200078e0218 */
[----:B------:R-:W-:Y:S01]  /*12880*/  ULDC UR4, c[0x0][0xac8] ;  /* 0x0002b20000047ab9 */ /* 0x000fe20000000800 */
[----:B------:R-:W-:Y:S01]  /*12890*/  IMAD R25, R0, R25, RZ ;  /* 0x0000001900197224 */ /* 0x000fe200078e02ff */
[----:B------:R-:W-:Y:S01]  /*128a0*/  LEA.HI.X R8, R2, UR5, R3, 0x1, P0 ;  /* 0x0000000502087c11 */ /* 0x000fe200080f0c03 */
[----:B------:R-:W1:Y:S01]  /*128b0*/  SHFL.IDX PT, R6, R4, RZ, 0x181f ;  /* 0x00181fff04067589 */ /* 0x000e6200000e0000 */
[C---:B------:R-:W-:Y:S02]  /*128c0*/  VIADD R0, R14.reuse, 0x30 ;  /* 0x000000300e007836 */ /* 0x040fe40000000000 */
[C---:B------:R-:W-:Y:S01]  /*128d0*/  VIADD R2, R14.reuse, 0x60 ;  /* 0x000000600e027836 */ /* 0x040fe20000000000 */
[----:B------:R-:W4:Y:S01]  /*128e0*/  SHFL.IDX PT, R9, R4, 0x1, 0x181f ;  /* 0x00381f0004097f89 */ /* 0x000f2200000e0000 */
[----:B------:R-:W-:-:S03]  /*128f0*/  VIADD R3, R14, 0x90 ;  /* 0x000000900e037836 */ /* 0x000fc60000000000 */
[----:B------:R-:W0:Y:S04]  /*12900*/  SHFL.IDX PT, R11, R4, 0x2, 0x181f ;  /* 0x00581f00040b7f89 */ /* 0x000e2800000e0000 */
[----:B------:R-:W3:Y:S04]  /*12910*/  SHFL.IDX PT, R5, R8, RZ, 0x181f ;  /* 0x00181fff08057589 */ /* 0x000ee800000e0000 */
[----:B------:R4:W3:Y:S04]  /*12920*/  SHFL.IDX PT, R13, R4, 0x3, 0x181f ;  /* 0x00781f00040d7f89 */ /* 0x0008e800000e0000 */
[----:B------:R-:W3:Y:S04]  /*12930*/  SHFL.IDX PT, R7, R8, 0x1, 0x181f ;  /* 0x00381f0008077f89 */ /* 0x000ee800000e0000 */
[----:B------:R-:W3:Y:S04]  /*12940*/  SHFL.IDX PT, R10, R8, 0x2, 0x181f ;  /* 0x00581f00080a7f89 */ /* 0x000ee800000e0000 */
[----:B------:R3:W3:Y:S01]  /*12950*/  SHFL.IDX PT, R12, R8, 0x3, 0x181f ;  /* 0x00781f00080c7f89 */ /* 0x0006e200000e0000 */
[----:B--2---:R-:W-:-:S04]  /*12960*/  ISETP.GE.AND P0, PT, R15, UR4, PT ;  /* 0x000000040f007c0c */ /* 0x004fc8000bf06270 */
[-C--:B------:R-:W-:Y:S02]  /*12970*/  ISETP.GE.OR P3, PT, R14, R25.reuse, P0 ;  /* 0x000000190e00720c */ /* 0x080fe40000766670 */
[-C--:B------:R-:W-:Y:S02]  /*12980*/  ISETP.GE.OR P2, PT, R0, R25.reuse, P0 ;  /* 0x000000190000720c */ /* 0x080fe40000746670 */
[-C--:B------:R-:W-:Y:S02]  /*12990*/  ISETP.GE.OR P1, PT, R2, R25.reuse, P0 ;  /* 0x000000190200720c */ /* 0x080fe40000726670 */
[----:B------:R-:W-:-:S07]  /*129a0*/  ISETP.GE.OR P0, PT, R3, R25, P0 ;  /* 0x000000190300720c */ /* 0x000fce0000706670 */
[C---:B-1----:R-:W-:Y:S02]  /*129b0*/  @!P3 LEA R2, P6, R15.reuse, R6, 0x1 ;  /* 0x000000060f02b211 */ /* 0x042fe400078c08ff */
[C---:B----4-:R-:W-:Y:S02]  /*129c0*/  @!P2 LEA R4, P5, R15.reuse, R9, 0x1 ;  /* 0x000000090f04a211 */ /* 0x050fe400078a08ff */
[C---:B0-----:R-:W-:Y:S02]  /*129d0*/  @!P1 LEA R6, P4, R15.reuse, R11, 0x1 ;  /* 0x0000000b0f069211 */ /* 0x041fe400078808ff */
[C-C-:B---3--:R-:W-:Y:S02]  /*129e0*/  @!P3 LEA.HI.X R3, R15.reuse, R5, R20.reuse, 0x1, P6 ;  /* 0x000000050f03b211 */ /* 0x148fe400030f0c14 */
[C---:B------:R-:W-:Y:S02]  /*129f0*/  @!P0 LEA R8, P6, R15.reuse, R13, 0x1 ;  /* 0x0000000d0f088211 */ /* 0x040fe400078c08ff */
[C-C-:B------:R-:W-:Y:S01]  /*12a00*/  @!P2 LEA.HI.X R5, R15.reuse, R7, R20.reuse, 0x1, P5 ;  /* 0x000000070f05a211 */ /* 0x140fe200028f0c14 */
[----:B------:R0:W-:Y:S01]  /*12a10*/  @!P3 ST.E.128 desc[UR40][R2.64], RZ ;  /* 0x000000ff0200b985 */ /* 0x0001e2000c101d28 */
[----:B------:R-:W-:-:S02]  /*12a20*/  @!P1 LEA.HI.X R7, R15, R10, R20, 0x1, P4 ;  /* 0x0000000a0f079211 */ /* 0x000fc400020f0c14 */
[----:B------:R-:W-:Y:S01]  /*12a30*/  @!P0 LEA.HI.X R9, R15, R12, R20, 0x1, P6 ;  /* 0x0000000c0f098211 */ /* 0x000fe200030f0c14 */
[----:B------:R0:W-:Y:S04]  /*12a40*/  @!P2 ST.E.128 desc[UR40][R4.64], RZ ;  /* 0x000000ff0400a985 */ /* 0x0001e8000c101d28 */
[----:B------:R0:W-:Y:S04]  /*12a50*/  @!P1 ST.E.128 desc[UR40][R6.64], RZ ;  /* 0x000000ff06009985 */ /* 0x0001e8000c101d28 */
[----:B------:R0:W-:Y:S02]  /*12a60*/  @!P0 ST.E.128 desc[UR40][R8.64], RZ ;  /* 0x000000ff08008985 */ /* 0x0001e4000c101d28 */
.L_x_1974:
[----:B------:R-:W-:Y:S05]  /*12a70*/  BSYNC B0 ;  /* 0x0000000000007941 */ /* 0x000fea0003800000 */
.L_x_1971:
[----:B------:R-:W3:Y:S01]  /*12a80*/  LDL R0, [R1+0x5c] ;  /* 0x00005c0001007983 */ /* 0x000ee20000100800 */
[----:B------:R-:W-:Y:S02]  /*12a90*/  ULDC UR4, c[0x0][0xc3c] ;  /* 0x00030f0000047ab9 */ /* 0x000fe40000000800 */
[----:B---3--:R-:W-:-:S13]  /*12aa0*/  ISETP.GE.AND P0, PT, R0, UR4, PT ;  /* 0x0000000400007c0c */ /* 0x008fda000bf06270 */
[----:B------:R-:W-:Y:S05]  /*12ab0*/  @!P0 BRA `(.L_x_1978) ;  /* 0xfffffee400988947 */ /* 0x000fea000383ffff */
[----:B------:R-:W-:Y:S05]  /*12ac0*/  BRA `(.L_x_1867) ;  /* 0x0000005c00b47947 */ /* 0x000fea0003800000 */
.L_x_1865:
        /* <DEDUP_REMOVED lines=18> */
.L_x_1979:
        /* <DEDUP_REMOVED lines=42> */
.L_x_1985:
        /* <DEDUP_REMOVED lines=12> */
.L_x_1984:
[----:B------:R-:W-:Y:S05]  /*12f50*/  BSYNC B0 ;  /* 0x0000000000007941 */ /* 0x000fea0003800000 */
.L_x_1983:
        /* <DEDUP_REMOVED lines=22> */
.L_x_1981:
        /* <DEDUP_REMOVED lines=21> */
.L_x_1986:
        /* <DEDUP_REMOVED lines=55> */
.L_x_1982:
[----:B------:R-:W-:Y:S02]  /*13580*/  IMAD.MOV.U32 R17, RZ, RZ, RZ ;  /* 0x000000ffff117224 */ /* 0x000fe400078e00ff */
[----:B------:R-:W-:Y:S02]  /*13590*/  IMAD.U32 R16, RZ, RZ, UR6 ;  /* 0x00000006ff107e24 */ /* 0x000fe4000f8e00ff */
[----:B------:R-:W-:-:S07]  /*135a0*/  IMAD.MOV.U32 R18, RZ, RZ, RZ ;  /* 0x000000ffff127224 */ /* 0x000fce00078e00ff */
.L_x_1987:
[----:B------:R-:W-:-:S13]  /*135b0*/  ISETP.NE.AND P0, PT, R5, RZ, PT ;  /* 0x000000ff0500720c */ /* 0x000fda0003f05270 */
[----:B------:R-:W0:Y:S01]  /*135c0*/  @!P0 S2R R3, SR_CgaCtaId ;  /* 0x0000000000038919 */ /* 0x000e220000008800 */
[----:B------:R-:W-:-:S04]  /*135d0*/  @!P0 MOV R0, 0x400 ;  /* 0x0000040000008802 */ /* 0x000fc80000000f00 */
[----:B0-----:R-:W-:-:S05]  /*135e0*/  @!P0 LEA R0, R3, R0, 0x18 ;  /* 0x0000000003008211 */ /* 0x001fca00078ec0ff */
[----:B------:R0:W-:Y:S01]  /*135f0*/  @!P0 STS.128 [R0+0x132d0], R16 ;  /* 0x0132d01000008388 */ /* 0x0001e20000000c00 */
[----:B------:R-:W-:Y:S06]  /*13600*/  BAR.ARV 0x5, 0x200 ;  /* 0x0148000000007b1d */ /* 0x000fec0000002000 */
.L_x_1980:
[----:B------:R2:W-:Y:S01]  /*13610*/  STL [R1+0x3c], RZ ;  /* 0x00003cff01007387 */ /* 0x0005e20000100800 */
[----:B------:R-:W-:Y:S01]  /*13620*/  ULDC UR4, c[0x0][0xc3c] ;  /* 0x00030f0000047ab9 */ /* 0x000fe20000000800 */
[----:B------:R-:W-:Y:S01]  /*13630*/  IMAD.MOV.U32 R26, RZ, RZ, 0x1 ;  /* 0x00000001ff1a7424 */ /* 0x000fe200078e00ff */
[----:B-1----:R-:W-:Y:S01]  /*13640*/  ISETP.GE.AND P0, PT, R19, UR4, PT ;  /* 0x0000000413007c0c */ /* 0x002fe2000bf06270 */
[----:B------:R-:W-:-:S12]  /*13650*/  IMAD.MOV.U32 R24, RZ, RZ, RZ ;  /* 0x000000ffff187224 */ /* 0x000fd800078e00ff */
[----:B--2---:R-:W-:Y:S05]  /*13660*/  @P0 BRA `(.L_x_1988) ;  /* 0x0000004c00d40947 */ /* 0x004fea0003800000 */
[----:B------:R-:W2:Y:S01]  /*13670*/  LDL R10, [R1+0x38] ;  /* 0x00003800010a7983 */ /* 0x000ea20000100800 */
[----:B------:R-:W1:Y:S01]  /*13680*/  S2R R12, SR_TID.X ;  /* 0x00000000000c7919 */ /* 0x000e620000002100 */
[----:B------:R-:W3:Y:S01]  /*13690*/  S2UR UR5, SR_CgaCtaId ;  /* 0x00000000000579c3 */ /* 0x000ee20000008800 */
[----:B------:R-:W-:Y:S01]  /*136a0*/  UMOV UR4, 0x400 ;  /* 0x0000040000047882 */ /* 0x000fe20000000000 */
[C---:B-1----:R-:W-:Y:S01]  /*136b0*/  IMAD.SHL.U32 R3, R12.reuse, 0x40, RZ ;  /* 0x000000400c037824 */ /* 0x042fe200078e00ff */
[C---:B------:R-:W-:Y:S01]  /*136c0*/  LOP3.LUT R11, R12.reuse, 0x7f, RZ, 0xc0, !PT ;  /* 0x0000007f0c0b7812 */ /* 0x040fe200078ec0ff */
[C---:B0-----:R-:W-:Y:S01]  /*136d0*/  IMAD.SHL.U32 R2, R12.reuse, 0x10, RZ ;  /* 0x000000100c027824 */ /* 0x041fe200078e00ff */
[----:B------:R-:W-:Y:S02]  /*136e0*/  SHF.R.U32.HI R5, RZ, 0x1, R12 ;  /* 0x00000001ff057819 */ /* 0x000fe4000001160c */
[----:B------:R-:W-:Y:S01]  /*136f0*/  LOP3.LUT R4, R3, 0x180, RZ, 0xc0, !PT ;  /* 0x0000018003047812 */ /* 0x000fe200078ec0ff */
[----:B------:R-:W-:-:S02]  /*13700*/  IMAD.SHL.U32 R0, R12, 0x20, RZ ;  /* 0x000000200c007824 */ /* 0x000fc400078e00ff */
        /* <DEDUP_REMOVED lines=37> */
.L_x_2090:
[----:B0-----:R-:W0:Y:S02]  /*13960*/  LDC.64 R2, c[0x0][0xc88] ;  /* 0x00032200ff027b82 */ /* 0x001e240000000a00 */
[----:B0-----:R-:W-:-:S05]  /*13970*/  IMAD.WIDE R2, R19, 0x4, R2 ;  /* 0x0000000413027825 */ /* 0x001fca00078e0202 */
[----:B--2---:R-:W2:Y:S01]  /*13980*/  LDG.E R14, desc[UR40][R2.64] ;  /* 0x00000028020e7981 */ /* 0x004ea2000c1e1900 */
        /* <DEDUP_REMOVED lines=51> */
[----:B--2---:R0:W-:Y:S01]  /*13cc0*/  STL [R1+0x1c], R9 ;  /* 0x00001c0901007387 */ /* 0x0041e20000100800 */
[----:B------:R-:W-:Y:S02]  /*13cd0*/  IMAD.MOV.U32 R13, RZ, RZ, R9 ;  /* 0x000000ffff0d7224 */ /* 0x000fe400078e0009 */
[----:B0-----:R-:W-:Y:S01]  /*13ce0*/  IMAD.U32 R9, RZ, RZ, UR5 ;  /* 0x00000005ff097e24 */ /* 0x001fe2000f8e00ff */
[----:B----4-:R-:W-:Y:S06]  /*13cf0*/  @P3 BRA `(.L_x_1989) ;  /* 0x0000000000143947 */ /* 0x010fec0003800000 */
[----:B------:R-:W-:Y:S05]  /*13d00*/  @!P0 BRA `(.L_x_1989) ;  /* 0x0000000000108947 */ /* 0x000fea0003800000 */
[----:B------:R-:W2:Y:S04]  /*13d10*/  LDG.E R11, desc[UR40][R2.64] ;  /* 0x00000028020b7981 */ /* 0x000ea8000c1e1900 */
[----:B------:R-:W2:Y:S02]  /*13d20*/  LDG.E R2, desc[UR40][R2.64+0x4] ;  /* 0x0000042802027981 */ /* 0x000ea4000c1e1900 */
[----:B--2---:R-:W-:-:S05]  /*13d30*/  IMAD.IADD R13, R2, 0x1, -R11 ;  /* 0x00000001020d7824 */ /* 0x004fca00078e0a0b */
[----:B------:R0:W-:Y:S02]  /*13d40*/  STL [R1+0x1c], R13 ;  /* 0x00001c0d01007387 */ /* 0x0001e40000100800 */
.L_x_1989:
[----:B-----5:R-:W-:Y:S01]  /*13d50*/  IMAD.IADD R2, R12, 0x1, R8 ;  /* 0x000000010c027824 */ /* 0x020fe200078e0208 */
[----:B------:R-:W-:Y:S01]  /*13d60*/  ULDC.64 UR4, c[0x0][0xa20] ;  /* 0x0002880000047ab9 */ /* 0x000fe20000000a00 */
[----:B------:R-:W-:Y:S01]  /*13d70*/  IMAD.MOV.U32 R28, RZ, RZ, R14 ;  /* 0x000000ffff1c7224 */ /* 0x000fe200078e000e */
[----:B------:R-:W-:Y:S02]  /*13d80*/  ISETP.NE.U32.AND P0, PT, RZ, UR4, PT ;  /* 0x00000004ff007c0c */ /* 0x000fe4000bf05070 */
[----:B------:R1:W-:Y:S02]  /*13d90*/  STL [R1+0x4], R2 ;  /* 0x0000040201007387 */ /* 0x0003e40000100800 */
[----:B------:R-:W-:-:S13]  /*13da0*/  ISETP.NE.AND.EX P0, PT, RZ, UR5, PT, P0 ;  /* 0x00000005ff007c0c */ /* 0x000fda000bf05300 */
[----:B-1----:R-:W-:Y:S05]  /*13db0*/  @!P0 BRA `(.L_x_1990) ;  /* 0x0000000000108947 */ /* 0x002fea0003800000 */
[----:B------:R-:W-:-:S04]  /*13dc0*/  IADD3 R10, P0, R23, UR4, RZ ;  /* 0x00000004170a7c10 */ /* 0x000fc8000ff1e0ff */
[----:B------:R-:W-:-:S05]  /*13dd0*/  IADD3.X R11, R29, UR5, RZ, P0, !PT ;  /* 0x000000051d0b7c10 */ /* 0x000fca00087fe4ff */
[----:B------:R1:W5:Y:S01]  /*13de0*/  LDG.E R10, desc[UR40][R10.64] ;  /* 0x000000280a0a7981 */ /* 0x000362000c1e1900 */
[----:B------:R-:W-:Y:S05]  /*13df0*/  BRA `(.L_x_1991) ;  /* 0x0000000000107947 */ /* 0x000fea0003800000 */
.L_x_1990:
[----:B------:R-:W-:Y:S05]  /*13e00*/  @!P1 BRA `(.L_x_1991) ;  /* 0x00000000000c9947 */ /* 0x000fea0003800000 */
[----:B------:R-:W2:Y:S04]  /*13e10*/  LDG.E R10, desc[UR40][R6.64] ;  /* 0x00000028060a7981 */ /* 0x000ea8000c1e1900 */
[----:B------:R-:W2:Y:S02]  /*13e20*/  LDG.E R6, desc[UR40][R6.64+0x4] ;  /* 0x0000042806067981 */ /* 0x000ea4000c1e1900 */
[----:B--2---:R-:W-:-:S07]  /*13e30*/  IMAD.IADD R10, R6, 0x1, -R10 ;  /* 0x00000001060a7824 */ /* 0x004fce00078e0a0a */
.L_x_1991:
[----:B------:R-:W2:Y:S01]  /*13e40*/  @P2 LDG.E R2, desc[UR40][R4.64] ;  /* 0x0000002804022981 */ /* 0x000ea2000c1e1900 */
[----:B------:R-:W3:Y:S01]  /*13e50*/  LDC R3, c[0x0][0x448] ;  /* 0x00011200ff037b82 */ /* 0x000ee20000000800 */
[----:B-----5:R-:W-:Y:S02]  /*13e60*/  IMAD.IADD R10, R10, 0x1, -R8 ;  /* 0x000000010a0a7824 */ /* 0x020fe400078e0a08 */
[----:B------:R-:W2:Y:S01]  /*13e70*/  @P2 LDG.E R4, desc[UR40][R4.64+0x4] ;  /* 0x0000042804042981 */ /* 0x000ea2000c1e1900 */
[----:B---3--:R-:W-:-:S13]  /*13e80*/  ISETP.NE.AND P0, PT, R3, 0x1, PT ;  /* 0x000000010300780c */ /* 0x008fda0003f05270 */
[----:B------:R-:W3:Y:S01]  /*13e90*/  @P0 LDC R3, c[0x0][0x44c] ;  /* 0x00011300ff030b82 */ /* 0x000ee20000000800 */
[----:B------:R-:W-:Y:S01]  /*13ea0*/  BSSY B0, `(.L_x_1992) ;  /* 0x00000e5000007945 */ /* 0x000fe20003800000 */
[----:B--2---:R-:W-:-:S06]  /*13eb0*/  @P2 IMAD.IADD R9, R4, 0x1, -R2 ;  /* 0x0000000104092824 */ /* 0x004fcc00078e0a02 */
[----:B------:R-:W2:Y:S01]  /*13ec0*/  @P0 LDC R4, c[0x0][0x450] ;  /* 0x00011400ff040b82 */ /* 0x000ea20000000800 */
[----:B------:R-:W-:-:S04]  /*13ed0*/  IMAD R2, R17, 0xc0, RZ ;  /* 0x000000c011027824 */ /* 0x000fc800078e02ff */
[----:B------:R-:W-:Y:S02]  /*13ee0*/  VIADD R2, R2, 0xbf ;  /* 0x000000bf02027836 */ /* 0x000fe40000000000 */
[----:B------:R-:W-:Y:S02]  /*13ef0*/  IMAD.IADD R20, R10, 0x1, R9 ;  /* 0x000000010a147824 */ /* 0x000fe400078e0209 */
[----:B---3--:R-:W-:-:S04]  /*13f00*/  @P0 IMAD.HI.U32 R3, R2, R3, RZ ;  /* 0x0000000302030227 */ /* 0x008fc800078e00ff */
[C---:B------:R-:W-:Y:S01]  /*13f10*/  VIADD R21, R20.reuse, 0x9f ;  /* 0x0000009f14157836 */ /* 0x040fe20000000000 */
[----:B------:R-:W-:-:S03]  /*13f20*/  IADD3 R20, R20, 0xa0, -R13 ;  /* 0x000000a014147810 */ /* 0x000fc60007ffe80d */
[----:B------:R-:W-:Y:S01]  /*13f30*/  IMAD.HI R21, R21, 0x66666667, RZ ;  /* 0x6666666715157827 */ /* 0x000fe200078e02ff */
[----:B--2---:R-:W-:-:S05]  /*13f40*/  @P0 SHF.R.U32.HI R2, RZ, R4, R3 ;  /* 0x00000004ff020219 */ /* 0x004fca0000011603 */
[----:B------:R-:W-:-:S04]  /*13f50*/  IMAD.IADD R2, R20, 0x1, R2 ;  /* 0x0000000114027824 */ /* 0x000fc800078e0202 */
[----:B------:R-:W-:Y:S01]  /*13f60*/  IMAD.HI R3, R2, 0x66666667, RZ ;  /* 0x6666666702037827 */ /* 0x000fe200078e02ff */
[----:B------:R-:W-:-:S04]  /*13f70*/  SHF.R.U32.HI R2, RZ, 0x1f, R21 ;  /* 0x0000001fff027819 */ /* 0x000fc80000011615 */
[----:B------:R-:W-:Y:S02]  /*13f80*/  LEA.HI.SX32 R21, R21, R2, 0x1a ;  /* 0x0000000215157211 */ /* 0x000fe400078fd2ff */
[----:B------:R-:W-:-:S04]  /*13f90*/  SHF.R.U32.HI R2, RZ, 0x1f, R3 ;  /* 0x0000001fff027819 */ /* 0x000fc80000011603 */
[----:B------:R-:W-:-:S04]  /*13fa0*/  LEA.HI.SX32 R2, R3, R2, 0x1a ;  /* 0x0000000203027211 */ /* 0x000fc800078fd2ff */
[----:B------:R-:W-:Y:S01]  /*13fb0*/  VIMNMX R2, R21, R2, PT ;  /* 0x0000000215027248 */ /* 0x000fe20003fe0100 */
[----:B------:R-:W-:-:S04]  /*13fc0*/  IMAD.MOV R3, RZ, RZ, -R10 ;  /* 0x000000ffff037224 */ /* 0x000fc800078e0a0a */
[----:B------:R-:W-:Y:S01]  /*13fd0*/  IMAD R2, R2, 0xa0, -R10 ;  /* 0x000000a002027824 */ /* 0x000fe200078e0a0a */
[----:B------:R-:W-:-:S04]  /*13fe0*/  VIMNMX R3, RZ, R3, !PT ;  /* 0x00000003ff037248 */ /* 0x000fc80007fe0100 */
[----:B------:R-:W-:-:S04]  /*13ff0*/  VIMNMX R2, R2, R9, PT ;  /* 0x0000000902027248 */ /* 0x000fc80003fe0100 */
[----:B------:R-:W-:Y:S01]  /*14000*/  ISETP.GT.AND P0, PT, R2, R3, PT ;  /* 0x000000030200720c */ /* 0x000fe20003f04270 */
[----:B------:R-:W-:-:S05]  /*14010*/  IMAD.WIDE.U32 R4, R3, -0x33333333, RZ ;  /* 0xcccccccd03047825 */ /* 0x000fca00078e00ff */
[----:B------:R-:W-:-:S07]  /*14020*/  SHF.R.U32.HI R3, RZ, 0x7, R5 ;  /* 0x00000007ff037819 */ /* 0x000fce0000011605 */
[----:B------:R-:W-:-:S04]  /*14030*/  @P0 VIADD R2, R2, 0x9f ;  /* 0x0000009f02020836 */ /* 0x000fc80000000000 */
        /* <DEDUP_REMOVED lines=10> */
[----:B------:R-:W2:Y:S02]  /*140e0*/  S2R R5, SR_TID.X ;  /* 0x0000000000057919 */ /* 0x000ea40000002100 */
[----:B--2---:R-:W-:-:S04]  /*140f0*/  SHF.R.U32.HI R5, RZ, 0x5, R5 ;  /* 0x00000005ff057819 */ /* 0x004fc80000011605 */
[----:B------:R-:W-:-:S05]  /*14100*/  LOP3.LUT R5, R5, 0x3, RZ, 0xc0, !PT ;  /* 0x0000000305057812 */ /* 0x000fca00078ec0ff */
[----:B------:R2:W3:Y:S02]  /*14110*/  SHFL.IDX PT, R14, R5, RZ, 0x1f ;  /* 0x00001fff050e7589 */ /* 0x0004e400000e0000 */
.L_x_2125:
[----:B---3--:R-:W-:Y:S02]  /*14120*/  ISETP.NE.AND P0, PT, R14, RZ, PT ;  /* 0x000000ff0e00720c */ /* 0x008fe40003f05270 */
[----:B------:R-:W-:-:S11]  /*14130*/  PLOP3.LUT P6, PT, PT, PT, PT, 0x8, 0x0 ;  /* 0x000000000000781c */ /* 0x000fd60003fce170 */
[----:B------:R-:W-:Y:S05]  /*14140*/  @P0 BRA `(.L_x_1995) ;  /* 0x00000000000c0947 */ /* 0x000fea0003800000 */
[----:B------:R-:W-:-:S03]  /*14150*/  UMOV UR4, 0xffffffff ;  /* 0xffffffff00047882 */ /* 0x000fc60000000000 */
[----:B------:R-:W-:Y:S05]  /*14160*/  BRA.DIV UR4, `(.L_x_1996) ;  /* 0x0000005204107947 */ /* 0x000fea000b800000 */
[----:B------:R-:W-:-:S13]  /*14170*/  ELECT P6, URZ, PT ;  /* 0x00000000003f782f */ /* 0x000fda00038c0000 */
.L_x_1995:
[----:B--2---:R-:W2:Y:S01]  /*14180*/  LDL R5, [R1+0x3c] ;  /* 0x00003c0001057983 */ /* 0x004ea20000100800 */
[----:B------:R-:W-:Y:S01]  /*14190*/  BSSY B1, `(.L_x_1997) ;  /* 0x0000008000017945 */ /* 0x000fe20003800000 */
[----:B--2---:R-:W-:-:S05]  /*141a0*/  VIADD R5, R5, 0x1 ;  /* 0x0000000105057836 */ /* 0x004fca0000000000 */
[----:B------:R-:W-:-:S04]  /*141b0*/  LEA.HI R6, R5, R5, RZ, 0x1 ;  /* 0x0000000505067211 */ /* 0x000fc800078f08ff */
[----:B------:R-:W-:-:S05]  /*141c0*/  LOP3.LUT R6, R6, 0xfffffffe, RZ, 0xc0, !PT ;  /* 0xfffffffe06067812 */ /* 0x000fca00078ec0ff */
[----:B------:R-:W-:-:S05]  /*141d0*/  IMAD.IADD R5, R5, 0x1, -R6 ;  /* 0x0000000105057824 */ /* 0x000fca00078e0a06 */
[----:B------:R-:W-:-:S04]  /*141e0*/  SHF.L.U32 R5, R5, 0x1f, RZ ;  /* 0x0000001f05057819 */ /* 0x000fc800000006ff */
[----:B------:R-:W2:Y:S02]  /*141f0*/  SYNCS.PHASECHK.TRANS64.TRYWAIT P0, [R22+URZ+0x13220], R5 ;  /* 0x01322005160075a7 */ /* 0x000ea4000800017f */
[----:B--2---:R-:W-:Y:S05]  /*14200*/  @!P0 BRA `(.L_x_1998) ;  /* 0x0000005000088947 */ /* 0x004fea0003800000 */
.L_x_2128:
[----:B------:R-:W-:Y:S05]  /*14210*/  BSYNC B1 ;  /* 0x0000000000017941 */ /* 0x000fea0003800000 */
.L_x_1997:
[----:B------:R-:W-:Y:S04]  /*14220*/  BSSY B1, `(.L_x_1999) ;  /* 0x000004d000017945 */ /* 0x000fe80003800000 */
[----:B------:R-:W-:Y:S05]  /*14230*/  @!P6 BRA `(.L_x_2000) ;  /* 0x00000004002ce947 */ /* 0x000fea0003800000 */
[----:B------:R-:W3:Y:S01]  /*14240*/  S2R R6, SR_TID.X ;  /* 0x0000000000067919 */ /* 0x000ee20000002100 */
[----:B--2---:R-:W-:Y:S01]  /*14250*/  SHF.L.U32 R5, R27, 0x1f, RZ ;  /* 0x0000001f1b057819 */ /* 0x004fe200000006ff */
[----:B------:R-:W-:Y:S01]  /*14260*/  BSSY B2, `(.L_x_2001) ;  /* 0x0000006000027945 */ /* 0x000fe20003800000 */
[----:B---3--:R-:W-:Y:S01]  /*14270*/  LOP3.LUT R7, R6, 0x7f, RZ, 0xc0, !PT ;  /* 0x0000007f06077812 */ /* 0x008fe200078ec0ff */
[----:B------:R-:W-:-:S03]  /*14280*/  IMAD R6, R25, 0x8, R22 ;  /* 0x0000000819067824 */ /* 0x000fc600078e0216 */
[----:B------:R-:W-:Y:S01]  /*14290*/  ISETP.NE.AND P1, PT, R7, RZ, PT ;  /* 0x000000ff0700720c */ /* 0x000fe20003f25270 */
[----:B------:R-:W2:Y:S02]  /*142a0*/  SYNCS.PHASECHK.TRANS64.TRYWAIT P0, [R6+URZ+0x132a0], R5 ;  /* 0x0132a005060075a7 */ /* 0x000ea4000800017f */
[----:B--2---:R-:W-:Y:S10]  /*142b0*/  @!P0 BRA `(.L_x_2002) ;  /* 0x0000004c00f08947 */ /* 0x004ff40003800000 */
.L_x_2129:
[----:B------:R-:W-:Y:S05]  /*142c0*/  BSYNC B2 ;  /* 0x0000000000027941 */ /* 0x000fea0003800000 */
.L_x_2001:
[----:B------:R-:W-:Y:S04]  /*142d0*/  BSSY B2, `(.L_x_2003) ;  /* 0x0000009000027945 */ /* 0x000fe80003800000 */
        /* <DEDUP_REMOVED lines=8> */
.L_x_2004:
[----:B------:R-:W-:Y:S05]  /*14360*/  BSYNC B2 ;  /* 0x0000000000027941 */ /* 0x000fea0003800000 */
.L_x_2003:
[----:B-1----:R-:W-:Y:S01]  /*14370*/  IMAD.MOV.U32 R11, RZ, RZ, RZ ;  /* 0x000000ffff0b7224 */ /* 0x002fe200078e00ff */
        /* <DEDUP_REMOVED lines=11> */
.L_x_2005:
        /* <DEDUP_REMOVED lines=13> */
.L_x_2130:
[----:B------:R-:W-:Y:S05]  /*14500*/  BSYNC B2 ;  /* 0x0000000000027941 */ /* 0x000fea0003800000 */
.L_x_2006:
[----:B------:R-:W-:Y:S01]  /*14510*/  BSSY B2, `(.L_x_2008) ;  /* 0x000000b000027945 */ /* 0x000fe20003800000 */
[----:B------:R-:W-:Y:S02]  /*14520*/  IMAD.MOV.U32 R8, RZ, RZ, 0x0 ;  /* 0x00000000ff087424 */ /* 0x000fe400078e00ff */
[----:B------:R-:W-:Y:S01]  /*14530*/  IMAD.MOV.U32 R9, RZ, RZ, 0x12f00000 ;  /* 0x12f00000ff097424 */ /* 0x000fe200078e00ff */
[----:B------:R-:W-:Y:S06]  /*14540*/  @P1 BRA `(.L_x_2009) ;  /* 0x00000000001c1947 */ /* 0x000fec0003800000 */
[----:B------:R-:W3:Y:S01]  /*14550*/  S2R R12, SR_TID.X ;  /* 0x00000000000c7919 */ /* 0x000ee20000002100 */
[----:B-12---:R-:W-:-:S04]  /*14560*/  IMAD.MOV.U32 R5, RZ, RZ, 0x2800 ;  /* 0x00002800ff057424 */ /* 0x006fc800078e00ff */
[----:B------:R4:W-:Y:S01]  /*14570*/  SYNCS.ARRIVE.TRANS64 RZ, [R6+URZ+0x132b0], R5 ;  /* 0x0132b00506ff79a7 */ /* 0x0009e2000800003f */
[----:B---3--:R-:W-:-:S04]  /*14580*/  LOP3.LUT R12, R12, 0x1f, RZ, 0xc0, !PT ;  /* 0x0000001f0c0c7812 */ /* 0x008fc800078ec0ff */
[----:B------:R-:W-:-:S13]  /*14590*/  ISETP.NE.AND P0, PT, R12, RZ, PT ;  /* 0x000000ff0c00720c */ /* 0x000fda0003f05270 */
[----:B----4-:R-:W-:Y:S05]  /*145a0*/  @!P0 BRA `(.L_x_2009) ;  /* 0x0000000000048947 */ /* 0x010fea0003800000 */
[----:B------:R-:W-:Y:S01]  /*145b0*/  BPT.TRAP 0x1 ;  /* 0x000000040000795c */ /* 0x000fe20000300000 */
.L_x_2009:
[----:B------:R-:W-:Y:S05]  /*145c0*/  BSYNC B2 ;  /* 0x0000000000027941 */ /* 0x000fea0003800000 */
.L_x_2008:
        /* <DEDUP_REMOVED lines=8> */
.L_x_2010:
        /* <DEDUP_REMOVED lines=9> */
[----:B---3--:R-:W-:Y:S05]  /*146e0*/  @P0 BRA.U.ANY `(.L_x_2010) ;  /* 0xfffffffd00d80947 */ /* 0x008fea000393ffff */
.L_x_2000:
[----:B------:R-:W-:Y:S05]  /*146f0*/  BSYNC B1 ;  /* 0x0000000000017941 */ /* 0x000fea0003800000 */
.L_x_1999:
[----:B------:R-:W-:Y:S01]  /*14700*/  VIADD R4, R4, 0xfffffffe ;  /* 0xfffffffe04047836 */ /* 0x000fe20000000000 */
[----:B------:R-:W-:Y:S01]  /*14710*/  PLOP3.LUT P0, PT, PT, PT, PT, 0x8, 0x0 ;  /* 0x000000000000781c */ /* 0x000fe20003f0e170 */
[----:B------:R-:W-:-:S03]  /*14720*/  VIADD R25, R25, 0x1 ;  /* 0x0000000119197836 */ /* 0x000fc60000000000 */
[----:B------:R-:W-:Y:S02]  /*14730*/  ISETP.GE.AND P2, PT, R4, R3, PT ;  /* 0x000000030400720c */ /* 0x000fe40003f46270 */
[----:B------:R-:W-:-:S04]  /*14740*/  ISETP.NE.AND P1, PT, R25, 0x2, PT ;  /* 0x000000021900780c */ /* 0x000fc80003f25270 */
[----:B--2---:R-:W-:Y:S02]  /*14750*/  SEL R5, RZ, 0x1, P1 ;  /* 0x00000001ff057807 */ /* 0x004fe40000800000 */
[----:B------:R-:W-:Y:S02]  /*14760*/  SEL R25, R25, RZ, P1 ;  /* 0x000000ff19197207 */ /* 0x000fe40000800000 */
[----:B------:R-:W-:-:S03]  /*14770*/  LOP3.LUT R27, R27, R5, RZ, 0x3c, !PT ;  /* 0x000000051b1b7212 */ /* 0x000fc600078e3cff */
[----:B------:R-:W-:Y:S05]  /*14780*/  @!P2 BRA `(.L_x_1993) ;  /* 0x000000040058a947 */ /* 0x000fea0003800000 */
.L_x_2023:
[----:B------:R-:W-:Y:S05]  /*14790*/  YIELD ;  /* 0x0000000000007946 */ /* 0x000fea0003800000 */
[----:B------:R-:W-:Y:S04]  /*147a0*/  BSSY B1, `(.L_x_2011) ;  /* 0x000004c000017945 */ /* 0x000fe80003800000 */
[----:B------:R-:W-:Y:S05]  /*147b0*/  @!P6 BRA `(.L_x_2012) ;  /* 0x000000040028e947 */ /* 0x000fea0003800000 */
[----:B------:R-:W2:Y:S01]  /*147c0*/  S2R R5, SR_TID.X ;  /* 0x0000000000057919 */ /* 0x000ea20000002100 */
[----:B------:R-:W-:Y:S01]  /*147d0*/  SHF.L.U32 R6, R27, 0x1f, RZ ;  /* 0x0000001f1b067819 */ /* 0x000fe200000006ff */
[----:B------:R-:W-:Y:S01]  /*147e0*/  BSSY B2, `(.L_x_2013) ;  /* 0x0000006000027945 */ /* 0x000fe20003800000 */
[----:B--2---:R-:W-:Y:S01]  /*147f0*/  LOP3.LUT R7, R5, 0x7f, RZ, 0xc0, !PT ;  /* 0x0000007f05077812 */ /* 0x004fe200078ec0ff */
[----:B------:R-:W-:-:S03]  /*14800*/  IMAD R5, R25, 0x8, R22 ;  /* 0x0000000819057824 */ /* 0x000fc600078e0216 */
[----:B------:R-:W-:Y:S01]  /*14810*/  ISETP.NE.AND P2, PT, R7, RZ, PT ;  /* 0x000000ff0700720c */ /* 0x000fe20003f45270 */
[----:B------:R-:W2:Y:S02]  /*14820*/  SYNCS.PHASECHK.TRANS64.TRYWAIT P1, [R5+URZ+0x132a0], R6 ;  /* 0x0132a006050075a7 */ /* 0x000ea4000802017f */
[----:B--2---:R-:W-:Y:S10]  /*14830*/  @!P1 BRA `(.L_x_2014) ;  /* 0x0000004800b89947 */ /* 0x004ff40003800000 */
.L_x_2131:
[----:B------:R-:W-:Y:S05]  /*14840*/  BSYNC B2 ;  /* 0x0000000000027941 */ /* 0x000fea0003800000 */
.L_x_2013:
        /* <DEDUP_REMOVED lines=9> */
.L_x_2016:
[----:B------:R-:W-:Y:S05]  /*148e0*/  BSYNC B2 ;  /* 0x0000000000027941 */ /* 0x000fea0003800000 */
.L_x_2015:
        /* <DEDUP_REMOVED lines=11> */
.L_x_2017:
        /* <DEDUP_REMOVED lines=13> */
.L_x_2132:
[----:B------:R-:W-:Y:S05]  /*14a70*/  BSYNC B2 ;  /* 0x0000000000027941 */ /* 0x000fea0003800000 */
.L_x_2018:
[----:B------:R-:W-:Y:S01]  /*14a80*/  BSSY B2, `(.L_x_2020) ;  /* 0x000000b000027945 */ /* 0x000fe20003800000 */
[----:B------:R-:W-:Y:S02]  /*14a90*/  IMAD.MOV.U32 R12, RZ, RZ, 0x0 ;  /* 0x00000000ff0c7424 */ /* 0x000fe400078e00ff */
[----:B0-----:R-:W-:Y:S01]  /*14aa0*/  IMAD.MOV.U32 R13, RZ, RZ, 0x12f00000 ;  /* 0x12f00000ff0d7424 */ /* 0x001fe200078e00ff */
[----:B------:R-:W-:Y:S06]  /*14ab0*/  @P2 BRA `(.L_x_2021) ;  /* 0x00000000001c2947 */ /* 0x000fec0003800000 */
[----:B------:R-:W0:Y:S01]  /*14ac0*/  S2R R9, SR_TID.X ;  /* 0x0000000000097919 */ /* 0x000e220000002100 */
[----:B-12---:R-:W-:-:S04]  /*14ad0*/  IMAD.MOV.U32 R6, RZ, RZ, 0x2800 ;  /* 0x00002800ff067424 */ /* 0x006fc800078e00ff */
[----:B------:R3:W-:Y:S01]  /*14ae0*/  SYNCS.ARRIVE.TRANS64 RZ, [R5+URZ+0x132b0], R6 ;  /* 0x0132b00605ff79a7 */ /* 0x0007e2000800003f */
[----:B0-----:R-:W-:-:S04]  /*14af0*/  LOP3.LUT R9, R9, 0x1f, RZ, 0xc0, !PT ;  /* 0x0000001f09097812 */ /* 0x001fc800078ec0ff */
[----:B------:R-:W-:-:S13]  /*14b00*/  ISETP.NE.AND P1, PT, R9, RZ, PT ;  /* 0x000000ff0900720c */ /* 0x000fda0003f25270 */
[----:B---3--:R-:W-:Y:S05]  /*14b10*/  @!P1 BRA `(.L_x_2021) ;  /* 0x0000000000049947 */ /* 0x008fea0003800000 */
[----:B------:R-:W-:Y:S01]  /*14b20*/  BPT.TRAP 0x1 ;  /* 0x000000040000795c */ /* 0x000fe20000300000 */
.L_x_2021:
[----:B------:R-:W-:Y:S05]  /*14b30*/  BSYNC B2 ;  /* 0x0000000000027941 */ /* 0x000fea0003800000 */
.L_x_2020:
        /* <DEDUP_REMOVED lines=8> */
.L_x_2022:
        /* <DEDUP_REMOVED lines=10> */
.L_x_2012:
[----:B------:R-:W-:Y:S05]  /*14c60*/  BSYNC B1 ;  /* 0x0000000000017941 */ /* 0x000fea0003800000 */
.L_x_2011:
[C---:B------:R-:W-:Y:S01]  /*14c70*/  ISETP.GT.AND P2, PT, R4.reuse, R3, PT ;  /* 0x000000030400720c */ /* 0x040fe20003f44270 */
[----:B------:R-:W-:Y:S02]  /*14c80*/  VIADD R25, R25, 0x1 ;  /* 0x0000000119197836 */ /* 0x000fe40000000000 */
[----:B------:R-:W-:-:S03]  /*14c90*/  VIADD R4, R4, 0xffffffff ;  /* 0xffffffff04047836 */ /* 0x000fc60000000000 */
[----:B------:R-:W-:-:S04]  /*14ca0*/  ISETP.NE.AND P1, PT, R25, 0x2, PT ;  /* 0x000000021900780c */ /* 0x000fc80003f25270 */
[----:B------:R-:W-:Y:S02]  /*14cb0*/  SEL R5, RZ, 0x1, P1 ;  /* 0x00000001ff057807 */ /* 0x000fe40000800000 */
[----:B------:R-:W-:Y:S02]  /*14cc0*/  SEL R25, R25, RZ, P1 ;  /* 0x000000ff19197207 */ /* 0x000fe40000800000 */
[----:B------:R-:W-:Y:S01]  /*14cd0*/  LOP3.LUT R27, R27, R5, RZ, 0x3c, !PT ;  /* 0x000000051b1b7212 */ /* 0x000fe200078e3cff */
[----:B------:R-:W-:Y:S06]  /*14ce0*/  @P2 BRA `(.L_x_2023) ;  /* 0xfffffff800a82947 */ /* 0x000fec000383ffff */
.L_x_1993:
[----:B------:R-:W-:Y:S05]  /*14cf0*/  BSYNC B0 ;  /* 0x0000000000007941 */ /* 0x000fea0003800000 */
.L_x_1992:
[----:B------:R-:W2:Y:S01]  /*14d00*/  LDC R0, c[0x0][0x448] ;  /* 0x00011200ff007b82 */ /* 0x000ea20000000800 */
[----:B------:R-:W-:Y:S01]  /*14d10*/  IMAD.MOV.U32 R2, RZ, RZ, 0xc0 ;  /* 0x000000c0ff027424 */ /* 0x000fe200078e00ff */
[----:B------:R-:W-:Y:S05]  /*14d20*/  @!P0 WARPSYNC.ALL ;  /* 0x0000000000008948 */ /* 0x000fea0003800000 */
[----:B------:R-:W-:Y:S01]  /*14d30*/  IMAD R2, R17, R2, 0xbf ;  /* 0x000000bf11027424 */ /* 0x000fe200078e0202 */
[----:B------:R-:W-:Y:S01]  /*14d40*/  @!P0 BAR.SYNC.DEFER_BLOCKING 0xc, 0x200 ;  /* 0x0308000000008b1d */ /* 0x000fe20000010000 */
[----:B--2---:R-:W-:-:S13]  /*14d50*/  ISETP.NE.AND P1, PT, R0, 0x1, PT ;  /* 0x000000010000780c */ /* 0x004fda0003f25270 */
[----:B------:R-:W2:Y:S08]  /*14d60*/  @P1 LDC R0, c[0x0][0x44c] ;  /* 0x00011300ff001b82 */ /* 0x000eb00000000800 */
[----:B------:R-:W3:Y:S01]  /*14d70*/  @P1 LDC R3, c[0x0][0x450] ;  /* 0x00011400ff031b82 */ /* 0x000ee20000000800 */
[----:B--2---:R-:W-:-:S05]  /*14d80*/  @P1 IMAD.HI.U32 R0, R2, R0, RZ ;  /* 0x0000000002001227 */ /* 0x004fca00078e00ff */
[----:B---3--:R-:W-:-:S05]  /*14d90*/  @P1 SHF.R.U32.HI R2, RZ, R3, R0 ;  /* 0x00000003ff021219 */ /* 0x008fca0000011600 */
[----:B------:R-:W-:-:S04]  /*14da0*/  IMAD.IADD R0, R20, 0x1, R2 ;  /* 0x0000000114007824 */ /* 0x000fc800078e0202 */
[----:B------:R-:W-:-:S05]  /*14db0*/  IMAD.HI R0, R0, 0x66666667, RZ ;  /* 0x6666666700007827 */ /* 0x000fca00078e02ff */
[----:B------:R-:W-:-:S04]  /*14dc0*/  SHF.R.U32.HI R2, RZ, 0x1f, R0 ;  /* 0x0000001fff027819 */ /* 0x000fc80000011600 */
[----:B------:R-:W-:-:S04]  /*14dd0*/  LEA.HI.SX32 R2, R0, R2, 0x1a ;  /* 0x0000000200027211 */ /* 0x000fc800078fd2ff */
[----:B------:R-:W-:-:S04]  /*14de0*/  VIMNMX R4, R21, R2, PT ;  /* 0x0000000215047248 */ /* 0x000fc80003fe0100 */
[----:B------:R-:W-:Y:S01]  /*14df0*/  ISETP.GT.AND P0, PT, R4, RZ, PT ;  /* 0x000000ff0400720c */ /* 0x000fe20003f04270 */
[----:B------:R2:W-:-:S12]  /*14e00*/  STL [R1+0x18], R4 ;  /* 0x0000180401007387 */ /* 0x0005d80000100800 */
[----:B--2---:R-:W-:Y:S05]  /*14e10*/  @P0 BRA `(.L_x_2024) ;  /* 0x0000000000440947 */ /* 0x004fea0003800000 */
[----:B------:R-:W2:Y:S02]  /*14e20*/  S2R R5, SR_TID.X ;  /* 0x0000000000057919 */ /* 0x000ea40000002100 */
[----:B--2---:R-:W-:-:S04]  /*14e30*/  LOP3.LUT R5, R5, 0x7f, RZ, 0xc0, !PT ;  /* 0x0000007f05057812 */ /* 0x004fc800078ec0ff */
[----:B------:R-:W-:-:S13]  /*14e40*/  ISETP.NE.AND P0, PT, R5, RZ, PT ;  /* 0x000000ff0500720c */ /* 0x000fda0003f05270 */
[----:B------:R-:W-:Y:S05]  /*14e50*/  @P0 BRA `(.L_x_2025) ;  /* 0x0000002800cc0947 */ /* 0x000fea0003800000 */
[----:B------:R-:W2:Y:S01]  /*14e60*/  S2R R5, SR_LANEID ;  /* 0x0000000000057919 */ /* 0x000ea20000000000 */
[----:B------:R-:W-:Y:S01]  /*14e70*/  VOTEU.ANY UR4, UPT, PT ;  /* 0x0000000000047886 */ /* 0x000fe200038e0100 */
[----:B------:R-:W3:Y:S01]  /*14e80*/  LDC.64 R2, c[0x0][0xc60] ;  /* 0x00031800ff027b82 */ /* 0x000ee20000000a00 */
[----:B------:R-:W2:Y:S02]  /*14e90*/  FLO.U32 R0, UR4 ;  /* 0x0000000400007d00 */ /* 0x000ea400080e0000 */
[----:B--2---:R-:W-:-:S06]  /*14ea0*/  ISETP.EQ.U32.AND P0, PT, R0, R5, PT ;  /* 0x000000050000720c */ /* 0x004fcc0003f02070 */
[----:B------:R-:W3:Y:S07]  /*14eb0*/  POPC R5, UR4 ;  /* 0x0000000400057d09 */ /* 0x000eee0008000000 */
[----:B---3--:R-:W2:Y:S01]  /*14ec0*/  @P0 ATOMG.E.ADD.STRONG.GPU PT, R3, desc[UR40][R2.64], R5 ;  /* 0x00000005020309a8 */ /* 0x008ea200081ee1e8 */
[----:B------:R-:W3:Y:S02]  /*14ed0*/  S2R R4, SR_LTMASK ;  /* 0x0000000000047919 */ /* 0x000ee40000003900 */
[----:B---3--:R-:W-:-:S04]  /*14ee0*/  LOP3.LUT R4, R4, UR4, RZ, 0xc0, !PT ;  /* 0x0000000404047c12 */ /* 0x008fc8000f8ec0ff */
[----:B------:R-:W3:Y:S01]  /*14ef0*/  POPC R7, R4 ;  /* 0x0000000400077309 */ /* 0x000ee20000000000 */
[----:B--2---:R-:W3:Y:S02]  /*14f00*/  SHFL.IDX PT, R0, R3, R0, 0x1f ;  /* 0x00001f0003007589 */ /* 0x004ee400000e0000 */
[----:B---3--:R-:W-:Y:S01]  /*14f10*/  IADD3 R16, R0, UR36, R7 ;  /* 0x0000002400107c10 */ /* 0x008fe2000fffe007 */
[----:B------:R-:W-:Y:S06]  /*14f20*/  BRA `(.L_x_2025) ;  /* 0x0000002800987947 */ /* 0x000fec0003800000 */
.L_x_2024:
        /* <DEDUP_REMOVED lines=14> */
[----:B-1----:R-:W-:Y:S02]  /*15010*/  IMAD.U32 R11, RZ, RZ, UR5 ;  /* 0x00000005ff0b7e24 */ /* 0x002fe4000f8e00ff */
[----:B------:R-:W-:Y:S02]  /*15020*/  IMAD.MOV.U32 R8, RZ, RZ, 0x70 ;  /* 0x00000070ff087424 */ /* 0x000fe400078e00ff */
[----:B------:R-:W-:Y:S02]  /*15030*/  IMAD.MOV.U32 R12, RZ, RZ, 0x1 ;  /* 0x00000001ff0c7424 */ /* 0x000fe400078e00ff */
[----:B0-----:R-:W-:-:S07]  /*15040*/  IMAD.MOV.U32 R13, RZ, RZ, RZ ;  /* 0x000000ffff0d7224 */ /* 0x001fce00078e00ff */
[----:B------:R-:W-:-:S07]  /*15050*/  LEPC R20, `(.L_x_2027) ;  /* 0x000000001014794e */ /* 0x000fce0000000000 */
[----:B--2---:R-:W-:Y:S05]  /*15060*/  CALL.ABS.NOINC R2 ;  /* 0x0000000002007343 */ /* 0x004fea0003c00000 */
.L_x_2027:
[----:B------:R-:W-:Y:S05]  /*15070*/  BSYNC B6 ;  /* 0x0000000000067941 */ /* 0x000fea0003800000 */
.L_x_2026:
        /* <DEDUP_REMOVED lines=8> */
[----:B--2---:R-:W-:Y:S01]  /*15100*/  MOV R2, 0x0 ;  /* 0x0000000000027802 */ /* 0x004fe20000000f00 */
        /* <DEDUP_REMOVED lines=15> */
.L_x_2029:
[----:B------:R-:W-:Y:S05]  /*15200*/  BSYNC B6 ;  /* 0x0000000000067941 */ /* 0x000fea0003800000 */
.L_x_2028:
[----:B------:R-:W-:Y:S01]  /*15210*/  VIADD R0, R22, 0x1000 ;  /* 0x0000100016007836 */ /* 0x000fe20000000000 */
[----:B------:R-:W-:Y:S04]  /*15220*/  BSSY B6, `(.L_x_2030) ;  /* 0x0000013000067945 */ /* 0x000fe80003800000 */
[----:B------:R-:W-:-:S13]  /*15230*/  LOP3.LUT P0, RZ, R0, 0x9f, RZ, 0xc0, !PT ;  /* 0x0000009f00ff7812 */ /* 0x000fda000780c0ff */
        /* <DEDUP_REMOVED lines=17> */
.L_x_2031:
[----:B------:R-:W-:Y:S05]  /*15350*/  BSYNC B6 ;  /* 0x0000000000067941 */ /* 0x000fea0003800000 */
.L_x_2030:
[----:B--2---:R-:W2:Y:S01]  /*15360*/  LDL R2, [R1] ;  /* 0x0000000001027983 */ /* 0x004ea20000100800 */
[----:B------:R-:W-:Y:S01]  /*15370*/  BSSY B6, `(.L_x_2032) ;  /* 0x0000013000067945 */ /* 0x000fe20003800000 */
[----:B--2---:R-:W-:-:S13]  /*15380*/  LOP3.LUT P6, RZ, R2, 0x1, RZ, 0xc0, !PT ;  /* 0x0000000102ff7812 */ /* 0x004fda00078cc0ff */
        /* <DEDUP_REMOVED lines=17> */
.L_x_2033:
[----:B------:R-:W-:Y:S05]  /*154a0*/  BSYNC B6 ;  /* 0x0000000000067941 */ /* 0x000fea0003800000 */
.L_x_2032:
[----:B------:R-:W-:Y:S02]  /*154b0*/  ULDC.64 UR4, c[0x0][0x9f8] ;  /* 0x00027e0000047ab9 */ /* 0x000fe40000000a00 */
[----:B------:R-:W-:-:S04]  /*154c0*/  ISETP.NE.U32.AND P0, PT, RZ, UR4, PT ;  /* 0x00000004ff007c0c */ /* 0x000fc8000bf05070 */
[----:B------:R-:W-:-:S13]  /*154d0*/  ISETP.NE.AND.EX P0, PT, RZ, UR5, PT, P0 ;  /* 0x00000005ff007c0c */ /* 0x000fda000bf05300 */
[----:B------:R-:W-:-:S04]  /*154e0*/  @P0 IADD3 R2, P1, R23, UR4, RZ ;  /* 0x0000000417020c10 */ /* 0x000fc8000ff3e0ff */
[----:B------:R-:W-:Y:S01]  /*154f0*/  @P0 IADD3.X R3, R29, UR5, RZ, P1, !PT ;  /* 0x000000051d030c10 */ /* 0x000fe20008ffe4ff */
[----:B------:R-:W-:-:S04]  /*15500*/  ULDC.64 UR4, c[0x0][0xa08] ;  /* 0x0002820000047ab9 */ /* 0x000fc80000000a00 */
[----:B------:R2:W3:Y:S02]  /*15510*/  @P0 LDG.E R28, desc[UR40][R2.64] ;  /* 0x00000028021c0981 */ /* 0x0004e4000c1e1900 */
[----:B--2---:R-:W2:Y:S02]  /*15520*/  LDC.64 R2, c[0x0][0x418] ;  /* 0x00010600ff027b82 */ /* 0x004ea40000000a00 */
[----:B--2---:R-:W-:Y:S01]  /*15530*/  LOP3.LUT P0, RZ, R2, UR4, RZ, 0xfc, !PT ;  /* 0x0000000402ff7c12 */ /* 0x004fe2000f80fcff */
[----:B------:R-:W-:-:S03]  /*15540*/  UMOV UR4, 0xffffffff ;  /* 0xffffffff00047882 */ /* 0x000fc60000000000 */
[----:B------:R-:W-:Y:S02]  /*15550*/  LOP3.LUT P0, RZ, R3, UR5, RZ, 0xfc, P0 ;  /* 0x0000000503ff7c12 */ /* 0x000fe4000800fcff */
[----:B---3--:R-:W-:Y:S02]  /*15560*/  SHF.R.S32.HI R29, RZ, 0x1f, R28 ;  /* 0x0000001fff1d7819 */ /* 0x008fe4000001141c */
[----:B------:R-:W-:Y:S01]  /*15570*/  SEL R23, R28, RZ, !P0 ;  /* 0x000000ff1c177207 */ /* 0x000fe20004000000 */
[----:B------:R-:W-:Y:S08]  /*15580*/  BRA.DIV UR4, `(.L_x_2034) ;  /* 0x0000003e048c7947 */ /* 0x000ff0000b800000 */
[----:B------:R-:W2:Y:S02]  /*15590*/  S2R R0, SR_TID.X ;  /* 0x0000000000007919 */ /* 0x000ea40000002100 */
[----:B--2---:R-:W-:-:S04]  /*155a0*/  SHF.R.U32.HI R0, RZ, 0x5, R0 ;  /* 0x00000005ff007819 */ /* 0x004fc80000011600 */
[----:B------:R-:W-:-:S05]  /*155b0*/  LOP3.LUT R0, R0, 0x3, RZ, 0xc0, !PT ;  /* 0x0000000300007812 */ /* 0x000fca00078ec0ff */
[----:B------:R2:W3:Y:S02]  /*155c0*/  SHFL.IDX PT, R14, R0, RZ, 0x1f ;  /* 0x00001fff000e7589 */ /* 0x0004e400000e0000 */
.L_x_2135:
[----:B--2---:R-:W2:Y:S01]  /*155d0*/  LDL.LU R0, [R1] ;  /* 0x0000000001007983 */ /* 0x004ea20000300800 */
[----:B------:R-:W-:Y:S02]  /*155e0*/  PLOP3.LUT P1, PT, PT, PT, PT, 0x8, 0x0 ;  /* 0x000000000000781c */ /* 0x000fe40003f2e170 */
[----:B---3--:R-:W-:Y:S02]  /*155f0*/  ISETP.NE.AND P0, PT, R14, RZ, PT ;  /* 0x000000ff0e00720c */ /* 0x008fe40003f05270 */
[----:B--2---:R-:W-:-:S09]  /*15600*/  LOP3.LUT R0, R0, 0xfffffffe, RZ, 0xc0, !PT ;  /* 0xfffffffe00007812 */ /* 0x004fd200078ec0ff */
[----:B------:R-:W-:-:S05]  /*15610*/  @P1 LOP3.LUT R0, R0, 0x1, RZ, 0xfc, !PT ;  /* 0x0000000100001812 */ /* 0x000fca00078efcff */
[----:B------:R2:W-:Y:S01]  /*15620*/  STL [R1], R0 ;  /* 0x0000000001007387 */ /* 0x0005e20000100800 */
[----:B------:R-:W-:Y:S05]  /*15630*/  @P0 BRA `(.L_x_2035) ;  /* 0x0000000400580947 */ /* 0x000fea0003800000 */
[----:B------:R-:W-:-:S03]  /*15640*/  UMOV UR4, 0xffffffff ;  /* 0xffffffff00047882 */ /* 0x000fc60000000000 */
[----:B------:R-:W-:Y:S05]  /*15650*/  BRA.DIV UR4, `(.L_x_2036) ;  /* 0x0000003e048c7947 */ /* 0x000fea000b800000 */
[----:B------:R-:W-:-:S13]  /*15660*/  ELECT P6, URZ, PT ;  /* 0x00000000003f782f */ /* 0x000fda00038c0000 */
.L_x_2138:
[----:B------:R-:W-:Y:S05]  /*15670*/  @!P6 BRA `(.L_x_2035) ;  /* 0x000000040048e947 */ /* 0x000fea0003800000 */
[----:B--2---:R-:W2:Y:S01]  /*15680*/  LDL R0, [R1+0x18] ;  /* 0x0000180001007983 */ /* 0x004ea20000100800 */
[----:B------:R-:W-:-:S04]  /*15690*/  ISETP.NE.U32.AND P0, PT, R2, RZ, PT ;  /* 0x000000ff0200720c */ /* 0x000fc80003f05070 */
[----:B------:R-:W-:Y:S01]  /*156a0*/  ISETP.NE.AND.EX P0, PT, R3, RZ, PT, P0 ;  /* 0x000000ff0300720c */ /* 0x000fe20003f05300 */
[----:B--2---:R-:W-:-:S12]  /*156b0*/  VIADD R0, R0, 0xffffffff ;  /* 0xffffffff00007836 */ /* 0x004fd80000000000 */
[----:B------:R-:W-:Y:S05]  /*156c0*/  @!P0 BRA `(.L_x_2037) ;  /* 0x0000000000448947 */ /* 0x000fea0003800000 */
[----:B------:R-:W2:Y:S01]  /*156d0*/  LDC R7, c[0x0][0x43c] ;  /* 0x00010f00ff077b82 */ /* 0x000ea20000000800 */
[----:B------:R-:W-:Y:S01]  /*156e0*/  ULDC.64 UR4, c[0x0][0x428] ;  /* 0x00010a0000047ab9 */ /* 0x000fe20000000a00 */
[----:B--2---:R-:W-:-:S13]  /*156f0*/  ISETP.NE.AND P0, PT, R7, 0x1, PT ;  /* 0x000000010700780c */ /* 0x004fda0003f05270 */
[----:B------:R-:W2:Y:S02]  /*15700*/  @P0 LDC.64 R4, c[0x0][0x440] ;  /* 0x00011000ff040b82 */ /* 0x000ea40000000a00 */
[----:B--2---:R-:W-:-:S04]  /*15710*/  @P0 IMAD.HI.U32 R6, R0, R4, RZ ;  /* 0x0000000400060227 */ /* 0x004fc800078e00ff */
        /* <DEDUP_REMOVED lines=12> */
.L_x_2037:
[----:B------:R-:W-:Y:S01]  /*157e0*/  IMAD R4, R24, 0x8, R22 ;  /* 0x0000000818047824 */ /* 0x000fe200078e0216 */
[----:B--2---:R-:W-:Y:S01]  /*157f0*/  SHF.L.U32 R3, R26, 0x1f, RZ ;  /* 0x0000001f1a037819 */ /* 0x004fe200000006ff */
[----:B------:R-:W2:Y:S03]  /*15800*/  S2R R2, SR_TID.X ;  /* 0x0000000000027919 */ /* 0x000ea60000002100 */
[----:B------:R-:W3:Y:S01]  /*15810*/  SYNCS.PHASECHK.TRANS64.TRYWAIT P0, [R4+URZ+0x13280], R3 ;  /* 0x01328003040075a7 */ /* 0x000ee2000800017f */
[----:B--2---:R-:W-:-:S04]  /*15820*/  LOP3.LUT R2, R2, 0x7f, RZ, 0xc0, !PT ;  /* 0x0000007f02027812 */ /* 0x004fc800078ec0ff */
[----:B------:R-:W-:Y:S01]  /*15830*/  ISETP.NE.AND P1, PT, R2, RZ, PT ;  /* 0x000000ff0200720c */ /* 0x000fe20003f25270 */
[----:B---3--:R-:W-:-:S12]  /*15840*/  @!P0 BRA `(.L_x_2038) ;  /* 0x0000003c00308947 */ /* 0x008fd80003800000 */
.L_x_2139:
        /* <DEDUP_REMOVED lines=8> */
.L_x_2039:
[----:B------:R-:W3:Y:S01]  /*158d0*/  LDL R5, [R1+0x4] ;  /* 0x0000040001057983 */ /* 0x000ee20000100800 */
        /* <DEDUP_REMOVED lines=12> */
[----:B---3--:R-:W-:-:S05]  /*159a0*/  IMAD R0, R0, 0xa0, R5 ;  /* 0x000000a000007824 */ /* 0x008fca00078e0205 */
[----:B------:R-:W-:-:S13]  /*159b0*/  R2UR UR11, R0 ;  /* 0x00000000000b72ca */ /* 0x000fda00000e0000 */
[----:B------:R3:W-:Y:S01]  /*159c0*/  UTMALDG.4D [UR8], [UR4], desc[UR6] ;  /* 0x00000608040075b4 */ /* 0x0007e20008019000 */
[----:B------:R-:W4:Y:S02]  /*159d0*/  SYNCS.PHASECHK.TRANS64.TRYWAIT P0, [R4+URZ+0x13240], R3 ;  /* 0x01324003040075a7 */ /* 0x000f24000800017f */
[----:B---34-:R-:W-:Y:S05]  /*159e0*/  @!P0 BRA `(.L_x_2040) ;  /* 0x0000003800dc8947 */ /* 0x018fea0003800000 */
.L_x_2140:
        /* <DEDUP_REMOVED lines=8> */
.L_x_2041:
        /* <DEDUP_REMOVED lines=19> */
.L_x_2035:
[----:B------:R-:W4:Y:S04]  /*15ba0*/  LDL.LU R4, [R1+0x14] ;  /* 0x0000140001047983 */ /* 0x000f280000300800 */
[----:B------:R-:W5:Y:S04]  /*15bb0*/  LDL.LU R6, [R1+0x10] ;  /* 0x0000100001067983 */ /* 0x000f680000300800 */
[----:B---3--:R-:W3:Y:S01]  /*15bc0*/  LDL.LU R3, [R1+0x30] ;  /* 0x0000300001037983 */ /* 0x008ee20000300800 */
[----:B------:R-:W-:Y:S05]  /*15bd0*/  WARPSYNC.ALL ;  /* 0x0000000000007948 */ /* 0x000fea0003800000 */
[----:B------:R-:W-:Y:S01]  /*15be0*/  ULDC.64 UR6, c[0x0][0xa00] ;  /* 0x0002800000067ab9 */ /* 0x000fe20000000a00 */
[----:B------:R-:W-:Y:S01]  /*15bf0*/  ULDC.64 UR4, c[0x0][0x298] ;  /* 0x0000a60000047ab9 */ /* 0x000fe20000000a00 */
[----:B------:R-:W-:Y:S01]  /*15c00*/  BAR.SYNC.DEFER_BLOCKING 0x8, 0x200 ;  /* 0x0208000000007b1d */ /* 0x000fe20000010000 */
[----:B------:R-:W-:Y:S01]  /*15c10*/  ISETP.NE.U32.AND P0, PT, RZ, UR6, PT ;  /* 0x00000006ff007c0c */ /* 0x000fe2000bf05070 */
[----:B--2---:R-:W-:-:S03]  /*15c20*/  VIADD R0, R22, 0xb000 ;  /* 0x0000b00016007836 */ /* 0x004fc60000000000 */
[----:B------:R-:W-:Y:S01]  /*15c30*/  ISETP.NE.AND.EX P0, PT, RZ, UR7, PT, P0 ;  /* 0x00000007ff007c0c */ /* 0x000fe2000bf05300 */
[----:B------:R-:W-:Y:S01]  /*15c40*/  BSSY B6, `(.L_x_2042) ;  /* 0x0000020000067945 */ /* 0x000fe20003800000 */
[----:B------:R-:W-:Y:S02]  /*15c50*/  LOP3.LUT P1, RZ, R0, 0x1bf, RZ, 0xc0, !PT ;  /* 0x000001bf00ff7812 */ /* 0x000fe4000782c0ff */
[----:B----4-:R-:W-:-:S05]  /*15c60*/  SHF.R.S32.HI R2, RZ, 0x1f, R4 ;  /* 0x0000001fff027819 */ /* 0x010fca0000011404 */
[----:B------:R-:W-:Y:S01]  /*15c70*/  IMAD R2, R2, UR4, RZ ;  /* 0x0000000402027c24 */ /* 0x000fe2000f8e02ff */
[----:B---3--:R-:W-:-:S03]  /*15c80*/  SEL R3, R3, RZ, !P0 ;  /* 0x000000ff03037207 */ /* 0x008fc60004000000 */
[----:B------:R-:W-:Y:S01]  /*15c90*/  IMAD R0, R4, UR5, R2 ;  /* 0x0000000504007c24 */ /* 0x000fe2000f8e0202 */
[----:B-----5:R-:W-:Y:S01]  /*15ca0*/  SEL R2, R6, RZ, !P0 ;  /* 0x000000ff06027207 */ /* 0x020fe20004000000 */
[----:B------:R-:W-:-:S05]  /*15cb0*/  IMAD.WIDE.U32 R4, R4, UR4, RZ ;  /* 0x0000000404047c25 */ /* 0x000fca000f8e00ff */
[----:B------:R-:W-:Y:S04]  /*15cc0*/  STL.64 [R1+0x28], R4 ;  /* 0x0000280401007387 */ /* 0x000fe80000100a00 */
[----:B------:R2:W-:Y:S04]  /*15cd0*/  STL [R1+0x10], R2 ;  /* 0x0000100201007387 */ /* 0x0005e80000100800 */
[----:B------:R3:W-:Y:S01]  /*15ce0*/  STL [R1+0x40], R3 ;  /* 0x0000400301007387 */ /* 0x0007e20000100800 */
[----:B--2---:R-:W-:Y:S01]  /*15cf0*/  IMAD.IADD R2, R5, 0x1, R0 ;  /* 0x0000000105027824 */ /* 0x004fe200078e0200 */
[----:B------:R-:W-:-:S05]  /*15d00*/  SHF.R.S32.HI R0, RZ, 0x1f, R18 ;  /* 0x0000001fff007819 */ /* 0x000fca0000011412 */
[----:B------:R3:W-:Y:S04]  /*15d10*/  STL [R1+0x30], R0 ;  /* 0x0000300001007387 */ /* 0x0007e80000100800 */
[----:B------:R3:W-:Y:S01]  /*15d20*/  STL [R1+0x14], R2 ;  /* 0x0000140201007387 */ /* 0x0007e20000100800 */
[----:B------:R-:W-:Y:S05]  /*15d30*/  @!P1 BRA `(.L_x_2043) ;  /* 0x0000000000409947 */ /* 0x000fea0003800000 */
[----:B---3--:R-:W-:Y:S01]  /*15d40*/  MOV R2, 0x0 ;  /* 0x0000000000027802 */ /* 0x008fe20000000f00 */
        /* <DEDUP_REMOVED lines=15> */
.L_x_2043:
[----:B------:R-:W-:Y:S05]  /*15e40*/  BSYNC B6 ;  /* 0x0000000000067941 */ /* 0x000fea0003800000 */
.L_x_2042:
[----:B---3--:R-:W2:Y:S01]  /*15e50*/  LDL.LU R0, [R1+0x14] ;  /* 0x0000140001007983 */ /* 0x008ea20000300800 */
[----:B------:R-:W3:Y:S01]  /*15e60*/  LDC R9, c[0x0][0x448] ;  /* 0x00011200ff097b82 */ /* 0x000ee20000000800 */
[----:B------:R-:W-:Y:S01]  /*15e70*/  ULDC.64 UR4, c[0x0][0x2d8] ;  /* 0x0000b60000047ab9 */ /* 0x000fe20000000a00 */
[----:B------:R-:W-:Y:S01]  /*15e80*/  ULDC.64 UR6, c[0x0][0x2c8] ;  /* 0x0000b20000067ab9 */ /* 0x000fe20000000a00 */
[----:B------:R-:W2:Y:S01]  /*15e90*/  LDL.LU.64 R2, [R1+0x28] ;  /* 0x0000280001027983 */ /* 0x000ea20000300a00 */
[----:B------:R-:W-:-:S03]  /*15ea0*/  ULDC.64 UR8, c[0x0][0x280] ;  /* 0x0000a00000087ab9 */ /* 0x000fc60000000a00 */
[----:B------:R-:W4:Y:S04]  /*15eb0*/  LDL.LU R20, [R1+0x30] ;  /* 0x0000300001147983 */ /* 0x000f280000300800 */
[----:B------:R-:W4:Y:S04]  /*15ec0*/  LDL.LU R21, [R1+0x40] ;  /* 0x0000400001157983 */ /* 0x000f280000300800 */
[----:B------:R-:W4:Y:S04]  /*15ed0*/  LDL.LU R4, [R1+0x10] ;  /* 0x0000100001047983 */ /* 0x000f280000300800 */
[----:B------:R0:W5:Y:S01]  /*15ee0*/  LDL R10, [R1+0x34] ;  /* 0x00003400010a7983 */ /* 0x0001620000100800 */
[----:B---3--:R-:W-:-:S13]  /*15ef0*/  ISETP.NE.AND P1, PT, R9, 0x1, PT ;  /* 0x000000010900780c */ /* 0x008fda0003f25270 */
[----:B------:R-:W3:Y:S08]  /*15f00*/  @P1 LDC R5, c[0x0][0x450] ;  /* 0x00011400ff051b82 */ /* 0x000ef00000000800 */
[----:B------:R-:W1:Y:S01]  /*15f10*/  @P1 LDC R8, c[0x0][0x450] ;  /* 0x00011400ff081b82 */ /* 0x000e620000000800 */
[----:B--2---:R-:W-:Y:S02]  /*15f20*/  IMAD.MOV.U32 R3, RZ, RZ, R0 ;  /* 0x000000ffff037224 */ /* 0x004fe400078e0000 */
[----:B----4-:R-:W-:-:S02]  /*15f30*/  IMAD R0, R20, UR4, RZ ;  /* 0x0000000414007c24 */ /* 0x010fc4000f8e02ff */
[C---:B------:R-:W-:Y:S01]  /*15f40*/  IMAD.WIDE.U32 R2, R18.reuse, UR4, R2 ;  /* 0x0000000412027c25 */ /* 0x040fe2000f8e0002 */
[----:B------:R-:W2:Y:S03]  /*15f50*/  S2R R20, SR_TID.X ;  /* 0x0000000000147919 */ /* 0x000ea60000002100 */
[----:B------:R-:W-:Y:S01]  /*15f60*/  IMAD R0, R18, UR5, R0 ;  /* 0x0000000512007c24 */ /* 0x000fe2000f8e0200 */
[----:B------:R-:W-:-:S03]  /*15f70*/  ULDC.64 UR4, c[0x0][0x2e0] ;  /* 0x0000b80000047ab9 */ /* 0x000fc60000000a00 */
[----:B------:R-:W-:Y:S02]  /*15f80*/  IMAD.IADD R3, R3, 0x1, R0 ;  /* 0x0000000103037824 */ /* 0x000fe400078e0200 */
[----:B------:R-:W-:Y:S02]  /*15f90*/  IMAD R0, R21, UR4, RZ ;  /* 0x0000000415007c24 */ /* 0x000fe4000f8e02ff */
[----:B------:R-:W4:Y:S01]  /*15fa0*/  S2R R21, SR_TID.X ;  /* 0x0000000000157919 */ /* 0x000f220000002100 */
[----:B------:R-:W-:-:S04]  /*15fb0*/  IMAD.WIDE.U32 R2, R4, UR4, R2 ;  /* 0x0000000404027c25 */ /* 0x000fc8000f8e0002 */
[----:B------:R-:W-:Y:S01]  /*15fc0*/  IMAD R0, R4, UR5, R0 ;  /* 0x0000000504007c24 */ /* 0x000fe2000f8e0200 */
[----:B------:R-:W-:Y:S01]  /*15fd0*/  ULDC.64 UR4, c[0x0][0x2d0] ;  /* 0x0000b40000047ab9 */ /* 0x000fe20000000a00 */
[----:B------:R-:W0:Y:S02]  /*15fe0*/  @P1 LDC R4, c[0x0][0x44c] ;  /* 0x00011300ff041b82 */ /* 0x000e240000000800 */
[----:B------:R-:W-:Y:S01]  /*15ff0*/  IMAD.IADD R3, R3, 0x1, R0 ;  /* 0x0000000103037824 */ /* 0x000fe200078e0200 */
[----:B--2---:R-:W-:-:S04]  /*16000*/  LOP3.LUT R20, R20, 0x7f, RZ, 0xc0, !PT ;  /* 0x0000007f14147812 */ /* 0x004fc800078ec0ff */
[----:B------:R-:W-:Y:S01]  /*16010*/  SHF.R.U32.HI R20, RZ, 0x2, R20 ;  /* 0x00000002ff147819 */ /* 0x000fe20000011614 */
[----:B----4-:R-:W-:-:S05]  /*16020*/  IMAD.SHL.U32 R6, R21, 0x20, RZ ;  /* 0x0000002015067824 */ /* 0x010fca00078e00ff */
[----:B------:R-:W-:-:S05]  /*16030*/  LOP3.LUT R6, R20, 0x60, R6, 0xf8, !PT ;  /* 0x0000006014067812 */ /* 0x000fca00078ef806 */
[----:B------:R-:W-:-:S04]  /*16040*/  IMAD R6, R17, 0xc0, R6 ;  /* 0x000000c011067824 */ /* 0x000fc800078e0206 */
[----:B0-----:R-:W-:-:S04]  /*16050*/  @P1 IMAD.HI.U32 R0, R6, R4, RZ ;  /* 0x0000000406001227 */ /* 0x001fc800078e00ff */
[----:B------:R-:W-:Y:S01]  /*16060*/  IMAD.MOV.U32 R4, RZ, RZ, R6 ;  /* 0x000000ffff047224 */ /* 0x000fe200078e0006 */
[----:B---3--:R-:W-:-:S04]  /*16070*/  @P1 SHF.R.U32.HI R4, RZ, R5, R0 ;  /* 0x00000005ff041219 */ /* 0x008fc80000011600 */
[----:B------:R-:W-:-:S05]  /*16080*/  SHF.R.S32.HI R0, RZ, 0x1f, R4 ;  /* 0x0000001fff007819 */ /* 0x000fca0000011404 */
[----:B------:R-:W-:-:S04]  /*16090*/  IMAD R0, R0, UR4, RZ ;  /* 0x0000000400007c24 */ /* 0x000fc8000f8e02ff */
[C---:B------:R-:W-:Y:S02]  /*160a0*/  IMAD R7, R4.reuse, UR5, R0 ;  /* 0x0000000504077c24 */ /* 0x040fe4000f8e0200 */
[----:B------:R-:W-:Y:S02]  /*160b0*/  IMAD.MOV R0, RZ, RZ, -R4 ;  /* 0x000000ffff007224 */ /* 0x000fe400078e0a04 */
[----:B------:R-:W-:-:S04]  /*160c0*/  IMAD.WIDE.U32 R4, R4, UR4, R2 ;  /* 0x0000000404047c25 */ /* 0x000fc8000f8e0002 */
        /* <DEDUP_REMOVED lines=8> */
[----:B------:R-:W0:Y:S01]  /*16150*/  @P1 LDC R7, c[0x0][0x44c] ;  /* 0x00011300ff071b82 */ /* 0x000e220000000800 */
[----:B------:R-:W-:-:S04]  /*16160*/  VIADD R5, R6, 0x80 ;  /* 0x0000008006057836 */ /* 0x000fc80000000000 */
        /* <DEDUP_REMOVED lines=26> */
[----:B------:R-:W0:Y:S04]  /*16310*/  SHFL.IDX PT, R7, R0, RZ, 0x1c1f ;  /* 0x001c1fff00077589 */ /* 0x000e2800000e0000 */
[----:B------:R-:W-:Y:S04]  /*16320*/  SHFL.IDX PT, R8, R2, RZ, 0x1c1f ;  /* 0x001c1fff02087589 */ /* 0x000fe800000e0000 */
[----:B------:R-:W-:Y:S01]  /*16330*/  SHFL.IDX PT, R2, R2, 0x1, 0x1c1f ;  /* 0x003c1f0002027f89 */ /* 0x000fe200000e0000 */
[----:B--2---:R-:W-:-:S03]  /*16340*/  IMAD R5, R6, R9, RZ ;  /* 0x0000000906057224 */ /* 0x004fc600078e02ff */
[----:B------:R-:W1:Y:S02]  /*16350*/  SHFL.IDX PT, R6, R4, RZ, 0x1c1f ;  /* 0x001c1fff04067589 */ /* 0x000e6400000e0000 */
[----:B------:R-:W-:-:S13]  /*16360*/  ISETP.GE.AND P1, PT, R17, R5, PT ;  /* 0x000000051100720c */ /* 0x000fda0003f26270 */
[----:B0-----:R-:W-:-:S05]  /*16370*/  @!P1 IADD3 R7, P2, R20, R7, RZ ;  /* 0x0000000714079210 */ /* 0x001fca0007f5e0ff */
[----:B-1----:R-:W-:-:S05]  /*16380*/  @!P1 IMAD.X R6, RZ, RZ, R6, P2 ;  /* 0x000000ffff069224 */ /* 0x002fca00010e0606 */
[----:B------:R-:W-:-:S04]  /*16390*/  @!P1 LOP3.LUT R7, R7, R6, RZ, 0x3c, !PT ;  /* 0x0000000607079212 */ /* 0x000fc800078e3cff */
[----:B------:R-:W-:-:S04]  /*163a0*/  @!P1 LOP3.LUT R6, R7, R6, RZ, 0x3c, !PT ;  /* 0x0000000607069212 */ /* 0x000fc800078e3cff */
[----:B------:R-:W-:-:S05]  /*163b0*/  @!P1 LOP3.LUT R7, R7, R6, RZ, 0x3c, !PT ;  /* 0x0000000607079212 */ /* 0x000fca00078e3cff */
        /* <DEDUP_REMOVED lines=32> */
[----:B------:R1:W-:Y:S02]  /*165c0*/  @!P1 LDGSTS.E.BYPASS.LTC128B.128 [R10+0xc800], desc[UR40][R6.64], !P0 ;  /* 0x0c800000060a9fae */ /* 0x0003e4000c101d68 */
[----:B-1----:R-:W-:-:S05]  /*165d0*/  @!P2 IADD3 R6, P1, R20, R8, RZ ;  /* 0x000000081406a210 */ /* 0x002fca0007f3e0ff */
[----:B0-----:R-:W-:-:S04]  /*165e0*/  @!P2 IMAD.X R0, RZ, RZ, R0, P1 ;  /* 0x000000ffff00a224 */ /* 0x001fc800008e0600 */
[----:B------:R-:W-:-:S05]  /*165f0*/  @!P2 IMAD.MOV.U32 R7, RZ, RZ, R0 ;  /* 0x000000ffff07a224 */ /* 0x000fca00078e0000 */
[----:B--2---:R0:W-:Y:S02]  /*16600*/  @!P2 LDGSTS.E.BYPASS.LTC128B.128 [R10+0xd000], desc[UR40][R6.64], !P0 ;  /* 0x0d000000060aafae */ /* 0x0041e4000c101d68 */
.L_x_2153:
        /* <DEDUP_REMOVED lines=10> */
.L_x_2045:
        /* <DEDUP_REMOVED lines=18> */
.L_x_2154:
[----:B------:R-:W-:Y:S05]  /*167d0*/  BSYNC B0 ;  /* 0x0000000000007941 */ /* 0x000fea0003800000 */
.L_x_2046:
[----:B------:R-:W2:Y:S02]  /*167e0*/  LDL R0, [R1+0x18] ;  /* 0x0000180001007983 */ /* 0x000ea40000100800 */
[----:B--2---:R-:W-:-:S13]  /*167f0*/  ISETP.GE.AND P0, PT, R0, 0x2, PT ;  /* 0x000000020000780c */ /* 0x004fda0003f06270 */
[----:B------:R-:W-:Y:S05]  /*16800*/  @!P0 BRA `(.L_x_2048) ;  /* 0x0000000800f08947 */ /* 0x000fea0003800000 */
[----:B------:R-:W-:Y:S02]  /*16810*/  VIADD R0, R0, 0xfffffffe ;  /* 0xfffffffe00007836 */ /* 0x000fe40000000000 */
[----:B0-----:R-:W-:Y:S02]  /*16820*/  IMAD.MOV.U32 R6, RZ, RZ, R24 ;  /* 0x000000ffff067224 */ /* 0x001fe400078e0018 */
[----:B------:R-:W-:-:S07]  /*16830*/  IMAD.MOV.U32 R7, RZ, RZ, R26 ;  /* 0x000000ffff077224 */ /* 0x000fce00078e001a */
.L_x_2068:
        /* <DEDUP_REMOVED lines=32> */
.L_x_2051:
        /* <DEDUP_REMOVED lines=8> */
.L_x_2155:
[----:B------:R-:W-:Y:S05]  /*16ac0*/  BSYNC B1 ;  /* 0x0000000000017941 */ /* 0x000fea0003800000 */
.L_x_2052:
        /* <DEDUP_REMOVED lines=9> */
.L_x_2055:
[----:B------:R-:W-:Y:S05]  /*16b60*/  BSYNC B1 ;  /* 0x0000000000017941 */ /* 0x000fea0003800000 */
.L_x_2054:
        /* <DEDUP_REMOVED lines=12> */
.L_x_2056:
        /* <DEDUP_REMOVED lines=13> */
.L_x_2156:
[----:B------:R-:W-:Y:S05]  /*16d00*/  BSYNC B1 ;  /* 0x0000000000017941 */ /* 0x000fea0003800000 */
.L_x_2057:
        /* <DEDUP_REMOVED lines=11> */
.L_x_2060:
[----:B------:R-:W-:Y:S05]  /*16dc0*/  BSYNC B1 ;  /* 0x0000000000017941 */ /* 0x000fea0003800000 */
.L_x_2059:
        /* <DEDUP_REMOVED lines=8> */
.L_x_2061:
        /* <DEDUP_REMOVED lines=10> */
.L_x_2050:
[----:B------:R-:W-:Y:S05]  /*16ef0*/  BSYNC B0 ;  /* 0x0000000000007941 */ /* 0x000fea0003800000 */
.L_x_2049:
[----:B-1----:R-:W2:Y:S02]  /*16f00*/  LDL R3, [R1+0x44] ;  /* 0x0000440001037983 */ /* 0x002ea40000100800 */
[----:B--2---:R-:W-:-:S13]  /*16f10*/  ISETP.NE.AND P0, PT, R3, 0x3, PT ;  /* 0x000000030300780c */ /* 0x004fda0003f05270 */
[----:B------:R-:W-:Y:S05]  /*16f20*/  @!P0 BRA `(.L_x_2062) ;  /* 0x0000000000048947 */ /* 0x000fea0003800000 */
[----:B------:R-:W-:Y:S01]  /*16f30*/  BPT.TRAP 0x1 ;  /* 0x000000040000795c */ /* 0x000fe20000300000 */
.L_x_2062:
        /* <DEDUP_REMOVED lines=8> */
.L_x_2157:
[----:B------:R-:W-:Y:S05]  /*16fc0*/  BSYNC B0 ;  /* 0x0000000000007941 */ /* 0x000fea0003800000 */
.L_x_2063:
[----:B------:R-:W-:Y:S05]  /*16fd0*/  @!P1 BRA `(.L_x_2065) ;  /* 0x0000000000049947 */ /* 0x000fea0003800000 */
[----:B------:R-:W-:Y:S01]  /*16fe0*/  BPT.TRAP 0x1 ;  /* 0x000000040000795c */ /* 0x000fe20000300000 */
.L_x_2065:
[----:B0-----:R-:W-:Y:S01]  /*16ff0*/  SHF.L.U32 R2, R7, 0x1f, RZ ;  /* 0x0000001f07027819 */ /* 0x001fe200000006ff */
[----:B------:R-:W-:-:S03]  /*17000*/  IMAD R10, R6, 0x2800, RZ ;  /* 0x00002800060a7824 */ /* 0x000fc600078e02ff */
[----:B------:R-:W0:Y:S02]  /*17010*/  SYNCS.PHASECHK.TRANS64.TRYWAIT P0, [R3+URZ+0x13260], R2 ;  /* 0x01326002030075a7 */ /* 0x000e24000800017f */
[----:B0-----:R-:W-:Y:S05]  /*17020*/  @!P0 BRA `(.L_x_2066) ;  /* 0x0000002c00988947 */ /* 0x001fea0003800000 */
.L_x_2158:
        /* <DEDUP_REMOVED lines=45> */
.L_x_2067:
        /* <DEDUP_REMOVED lines=13> */
.L_x_2048:
        /* <DEDUP_REMOVED lines=19> */
.L_x_2070:
[----:B------:R-:W-:Y:S05]  /*17500*/  BSYNC B0 ;  /* 0x0000000000007941 */ /* 0x000fea0003800000 */
.L_x_2069:
[----:B------:R-:W-:Y:S05]  /*17510*/  @!P2 BRA `(.L_x_2071) ;  /* 0x000000000004a947 */ /* 0x000fea0003800000 */
[----:B------:R-:W-:Y:S01]  /*17520*/  BPT.TRAP 0x1 ;  /* 0x000000040000795c */ /* 0x000fe20000300000 */
.L_x_2071:
        /* <DEDUP_REMOVED lines=8> */
.L_x_2159:
[----:B------:R-:W-:Y:S05]  /*175b0*/  BSYNC B0 ;  /* 0x0000000000007941 */ /* 0x000fea0003800000 */
.L_x_2072:
[----:B------:R-:W-:Y:S05]  /*175c0*/  @!P2 BRA `(.L_x_2074) ;  /* 0x000000000004a947 */ /* 0x000fea0003800000 */
[----:B------:R-:W-:Y:S01]  /*175d0*/  BPT.TRAP 0x1 ;  /* 0x000000040000795c */ /* 0x000fe20000300000 */
.L_x_2074:
[----:B-1----:R-:W-:-:S04]  /*175e0*/  SHF.L.U32 R0, R26, 0x1f, RZ ;  /* 0x0000001f1a007819 */ /* 0x002fc800000006ff */
[----:B------:R-:W1:Y:S02]  /*175f0*/  SYNCS.PHASECHK.TRANS64.TRYWAIT P1, [R3+URZ+0x13260], R0 ;  /* 0x01326000030075a7 */ /* 0x000e64000802017f */
[----:B-1----:R-:W-:Y:S05]  /*17600*/  @!P1 BRA `(.L_x_2075) ;  /* 0x0000002800489947 */ /* 0x002fea0003800000 */
.L_x_2160:
        /* <DEDUP_REMOVED lines=46> */
.L_x_2076:
        /* <DEDUP_REMOVED lines=10> */
.L_x_2025:
[----:B------:R-:W2:Y:S02]  /*17990*/  LDL R0, [R1] ;  /* 0x0000000001007983 */ /* 0x000ea40000100800 */
[----:B--2---:R-:W-:-:S13]  /*179a0*/  LOP3.LUT P0, RZ, R0, 0x2, RZ, 0xc0, !PT ;  /* 0x0000000200ff7812 */ /* 0x004fda000780c0ff */
[----:B------:R-:W-:Y:S05]  /*179b0*/  @!P0 BRA `(.L_x_2077) ;  /* 0x0000000000248947 */ /* 0x000fea0003800000 */
[----:B------:R-:W-:Y:S05]  /*179c0*/  WARPSYNC.ALL ;  /* 0x0000000000007948 */ /* 0x000fea0003800000 */
[----:B------:R-:W2:Y:S08]  /*179d0*/  S2UR UR5, SR_CgaCtaId ;  /* 0x00000000000579c3 */ /* 0x000eb00000008800 */
[----:B------:R-:W-:Y:S06]  /*179e0*/  BAR.SYNC.DEFER_BLOCKING 0x5, 0x200 ;  /* 0x0148000000007b1d */ /* 0x000fec0000010000 */
[----:B------:R-:W-:-:S02]  /*179f0*/  UMOV UR4, 0x400 ;  /* 0x0000040000047882 */ /* 0x000fc40000000000 */
[----:B--2---:R-:W-:-:S06]  /*17a00*/  ULEA UR4, UR5, UR4, 0x18 ;  /* 0x0000000405047291 */ /* 0x004fcc000f8ec03f */
[----:B------:R-:W-:-:S05]  /*17a10*/  IMAD.U32 R22, RZ, RZ, UR4 ;  /* 0x00000004ff167e24 */ /* 0x000fca000f8e00ff */
[----:B------:R2:W3:Y:S01]  /*17a20*/  LDS.128 R16, [R22+0x132d0] ;  /* 0x0132d00016107984 */ /* 0x0004e20000000c00 */
[----:B------:R-:W-:Y:S06]  /*17a30*/  BAR.ARV 0x4, 0x200 ;  /* 0x0108000000007b1d */ /* 0x000fec0000002000 */
[----:B------:R-:W-:Y:S05]  /*17a40*/  BRA `(.L_x_2078) ;  /* 0x0000000800cc7947 */ /* 0x000fea0003800000 */
.L_x_2077:
[----:B------:R-:W2:Y:S01]  /*17a50*/  S2R R0, SR_TID.X ;  /* 0x0000000000007919 */ /* 0x000ea20000002100 */
[----:B------:R-:W-:Y:S01]  /*17a60*/  UMOV UR4, 0xffffffff ;  /* 0xffffffff00047882 */ /* 0x000fe20000000000 */
[----:B--2---:R-:W-:-:S04]  /*17a70*/  LOP3.LUT R7, R0, 0x1f, RZ, 0xc0, !PT ;  /* 0x0000001f00077812 */ /* 0x004fc800078ec0ff */
        /* <DEDUP_REMOVED lines=32> */
[----:B------:R0:W2:Y:S02]  /*17c80*/  SHFL.IDX PT, R14, R3, 0x1f, 0x1f ;  /* 0x03e01f00030e7f89 */ /* 0x0000a400000e0000 */
.L_x_2170:
[----:B------:R-:W-:Y:S02]  /*17c90*/  ULDC UR4, c[0x0][0xc38] ;  /* 0x00030e0000047ab9 */ /* 0x000fe40000000800 */
[----:B------:R-:W-:-:S04]  /*17ca0*/  IMAD.U32 R4, RZ, RZ, UR4 ;  /* 0x00000004ff047e24 */ /* 0x000fc8000f8e00ff */
[----:B--2---:R-:W-:-:S04]  /*17cb0*/  IMAD R5, R14, R4, RZ ;  /* 0x000000040e057224 */ /* 0x004fc800078e02ff */
[----:B------:R-:W-:-:S05]  /*17cc0*/  IMAD.IADD R16, R16, 0x1, R5 ;  /* 0x0000000110107824 */ /* 0x000fca00078e0205 */
[----:B------:R-:W-:-:S13]  /*17cd0*/  ISETP.GT.AND P6, PT, R16, R0, PT ;  /* 0x000000001000720c */ /* 0x000fda0003fc4270 */
[----:B------:R-:W-:Y:S05]  /*17ce0*/  @P6 BRA `(.L_x_2080) ;  /* 0x00000000009c6947 */ /* 0x000fea0003800000 */
.L_x_2085:
[----:B------:R-:W2:Y:S01]  /*17cf0*/  LDC R4, c[0x0][0xc3c] ;  /* 0x00030f00ff047b82 */ /* 0x000ea20000000800 */
[----:B------:R-:W-:-:S05]  /*17d00*/  VIADD R19, R19, 0x1f ;  /* 0x0000001f13137836 */ /* 0x000fca0000000000 */
[----:B--2---:R-:W-:-:S13]  /*17d10*/  ISETP.GE.AND P6, PT, R19, R4, PT ;  /* 0x000000041300720c */ /* 0x004fda0003fc6270 */
[----:B------:R-:W-:Y:S05]  /*17d20*/  @P6 BRA `(.L_x_2081) ;  /* 0x0000000400d06947 */ /* 0x000fea0003800000 */
[----:B------:R-:W2:Y:S01]  /*17d30*/  S2R R2, SR_TID.X ;  /* 0x0000000000027919 */ /* 0x000ea20000002100 */
[----:B------:R-:W-:Y:S01]  /*17d40*/  BSSY B0, `(.L_x_2082) ;  /* 0x0000009000007945 */ /* 0x000fe20003800000 */
[----:B--2---:R-:W-:-:S05]  /*17d50*/  LOP3.LUT R2, R2, 0x1f, RZ, 0xc0, !PT ;  /* 0x0000001f02027812 */ /* 0x004fca00078ec0ff */
[----:B------:R-:W-:Y:S02]  /*17d60*/  IMAD.IADD R5, R19, 0x1, R2 ;  /* 0x0000000113057824 */ /* 0x000fe400078e0202 */
[----:B------:R-:W-:-:S03]  /*17d70*/  IMAD.MOV.U32 R2, RZ, RZ, RZ ;  /* 0x000000ffff027224 */ /* 0x000fc600078e00ff */
[----:B------:R-:W-:-:S13]  /*17d80*/  ISETP.GE.OR P6, PT, R5, R4, !P0 ;  /* 0x000000040500720c */ /* 0x000fda00047c6670 */
[----:B------:R-:W-:Y:S05]  /*17d90*/  @P6 BRA `(.L_x_2083) ;  /* 0x00000000000c6947 */ /* 0x000fea0003800000 */
[----:B0-----:R-:W0:Y:S02]  /*17da0*/  LDC.64 R2, c[0x0][0xc80] ;  /* 0x00032000ff027b82 */ /* 0x001e240000000a00 */
[----:B0-----:R-:W-:-:S06]  /*17db0*/  IMAD.WIDE R2, R5, 0x4, R2 ;  /* 0x0000000405027825 */ /* 0x001fcc00078e0202 */
[----:B------:R2:W5:Y:S02]  /*17dc0*/  LDG.E R2, desc[UR40][R2.64] ;  /* 0x0000002802027981 */ /* 0x000564000c1e1900 */
.L_x_2083:
[----:B------:R-:W-:Y:S05]  /*17dd0*/  BSYNC B0 ;  /* 0x0000000000007941 */ /* 0x000fea0003800000 */
.L_x_2082:
[----:B------:R-:W-:-:S03]  /*17de0*/  UMOV UR4, 0xffffffff ;  /* 0xffffffff00047882 */ /* 0x000fc60000000000 */
[----:B------:R-:W-:Y:S05]  /*17df0*/  BRA.DIV UR4, `(.L_x_2084) ;  /* 0x0000002604847947 */ /* 0x000fea000b800000 */
[----:B-----5:R-:W3:Y:S02]  /*17e00*/  SHFL.UP PT, R14, R2, 0x1, RZ ;  /* 0x04200000020e7989 */ /* 0x020ee400000e00ff */
[----:B---3--:R-:W-:-:S05]  /*17e10*/  SEL R13, R14, RZ, P1 ;  /* 0x000000ff0e0d7207 */ /* 0x008fca0000800000 */
[----:B------:R-:W-:-:S05]  /*17e20*/  IMAD.IADD R13, R2, 0x1, R13 ;  /* 0x00000001020d7824 */ /* 0x000fca00078e020d */
[----:B------:R-:W3:Y:S02]  /*17e30*/  SHFL.UP PT, R14, R13, 0x2, RZ ;  /* 0x044000000d0e7989 */ /* 0x000ee400000e00ff */
        /* <DEDUP_REMOVED lines=8> */
[----:B------:R-:W0:Y:S02]  /*17ec0*/  SHFL.UP PT, R14, R6, 0x10, RZ ;  /* 0x06000000060e7989 */ /* 0x000e2400000e00ff */
[----:B0-2---:R-:W-:-:S05]  /*17ed0*/  SEL R3, R14, RZ, P5 ;  /* 0x000000ff0e037207 */ /* 0x005fca0002800000 */
[----:B------:R-:W-:-:S05]  /*17ee0*/  IMAD.IADD R3, R6, 0x1, R3 ;  /* 0x0000000106037824 */ /* 0x000fca00078e0203 */
[----:B------:R0:W2:Y:S02]  /*17ef0*/  SHFL.IDX PT, R14, R3, 0x1f, 0x1f ;  /* 0x03e01f00030e7f89 */ /* 0x0000a400000e0000 */
.L_x_2178:
[----:B------:R-:W-:Y:S02]  /*17f00*/  ULDC UR4, c[0x0][0xc38] ;  /* 0x00030e0000047ab9 */ /* 0x000fe40000000800 */
[----:B------:R-:W-:-:S04]  /*17f10*/  IMAD.U32 R4, RZ, RZ, UR4 ;  /* 0x00000004ff047e24 */ /* 0x000fc8000f8e00ff */
[----:B--2---:R-:W-:-:S04]  /*17f20*/  IMAD R5, R14, R4, RZ ;  /* 0x000000040e057224 */ /* 0x004fc800078e02ff */
[----:B------:R-:W-:-:S05]  /*17f30*/  IMAD.IADD R16, R5, 0x1, R16 ;  /* 0x0000000105107824 */ /* 0x000fca00078e0210 */
[----:B------:R-:W-:-:S13]  /*17f40*/  ISETP.GT.AND P6, PT, R16, R0, PT ;  /* 0x000000001000720c */ /* 0x000fda0003fc4270 */
[----:B------:R-:W-:Y:S05]  /*17f50*/  @!P6 BRA `(.L_x_2085) ;  /* 0xfffffffc0064e947 */ /* 0x000fea000383ffff */
.L_x_2080:
[----:B------:R-:W-:Y:S01]  /*17f60*/  IMAD.IADD R16, R16, 0x1, -R5 ;  /* 0x0000000110107824 */ /* 0x000fe200078e0a05 */
[----:B------:R-:W-:-:S03]  /*17f70*/  UMOV UR4, 0xffffffff ;  /* 0xffffffff00047882 */ /* 0x000fc60000000000 */
[----:B------:R-:W-:-:S05]  /*17f80*/  IMAD R5, R3, R4, R16 ;  /* 0x0000000403057224 */ /* 0x000fca00078e0210 */
[----:B------:R-:W-:Y:S01]  /*17f90*/  ISETP.GT.AND P6, PT, R5, R0, PT ;  /* 0x000000000500720c */ /* 0x000fe20003fc4270 */
[----:B------:R-:W-:-:S12]  /*17fa0*/  BRA.DIV UR4, `(.L_x_2086) ;  /* 0x0000002604d47947 */ /* 0x000fd8000b800000 */
[----:B------:R-:W-:-:S04]  /*17fb0*/  VOTE.ANY R5, PT, !P6 ;  /* 0x0000000000057806 */ /* 0x000fc800070e0100 */
[----:B------:R-:W2:Y:S02]  /*17fc0*/  POPC R6, R5 ;  /* 0x0000000500067309 */ /* 0x000ea40000000000 */
[----:B--2---:R2:W3:Y:S02]  /*17fd0*/  SHFL.IDX PT, R17, R2, R6, 0x1f ;  /* 0x00001f0602117589 */ /* 0x0044e400000e0000 */
.L_x_2182:
[----:B------:R-:W-:Y:S01]  /*17fe0*/  ISETP.NE.AND P0, PT, R5, RZ, PT ;  /* 0x000000ff0500720c */ /* 0x000fe20003f05270 */
[----:B------:R-:W-:-:S12]  /*17ff0*/  IMAD.MOV.U32 R5, RZ, RZ, RZ ;  /* 0x000000ffff057224 */ /* 0x000fd800078e00ff */
[----:B------:R-:W-:Y:S05]  /*18000*/  @!P0 BRA `(.L_x_2087) ;  /* 0x0000000000108947 */ /* 0x000fea0003800000 */
[----:B------:R-:W-:Y:S01]  /*18010*/  UMOV UR4, 0xffffffff ;  /* 0xffffffff00047882 */ /* 0x000fe20000000000 */
[----:B------:R-:W-:Y:S02]  /*18020*/  VIADD R12, R6, 0xffffffff ;  /* 0xffffffff060c7836 */ /* 0x000fe40000000000 */
[----:B------:R-:W-:Y:S05]  /*18030*/  BRA.DIV UR4, `(.L_x_2088) ;  /* 0x0000002604f87947 */ /* 0x000fea000b800000 */
[----:B------:R4:W0:Y:S02]  /*18040*/  SHFL.IDX PT, R5, R3, R12, 0x1f ;  /* 0x00001f0c03057589 */ /* 0x00082400000e0000 */
.L_x_2087:
[----:B0-2-4-:R-:W0:Y:S01]  /*18050*/  LDC.64 R2, c[0x0][0xc90] ;  /* 0x00032400ff027b82 */ /* 0x015e220000000a00 */
[----:B------:R-:W-:-:S04]  /*18060*/  IMAD.IADD R19, R6, 0x1, R19 ;  /* 0x0000000106137824 */ /* 0x000fc800078e0213 */
[----:B0-----:R-:W-:-:S05]  /*18070*/  IMAD.WIDE R2, R19, 0x4, R2 ;  /* 0x0000000413027825 */ /* 0x001fca00078e0202 */
[----:B------:R-:W3:Y:S01]  /*18080*/  LDG.E R7, desc[UR40][R2.64] ;  /* 0x0000002802077981 */ /* 0x000ee2000c1e1900 */
[----:B------:R-:W-:-:S04]  /*18090*/  IMAD R16, R5, R4, R16 ;  /* 0x0000000405107224 */ /* 0x000fc800078e0210 */
[----:B------:R-:W-:Y:S02]  /*180a0*/  IMAD.IADD R0, R0, 0x1, -R16 ;  /* 0x0000000100007824 */ /* 0x000fe400078e0a10 */
[----:B---3--:R-:W-:-:S05]  /*180b0*/  IMAD R6, R17, R7, RZ ;  /* 0x0000000711067224 */ /* 0x008fca00078e02ff */
        /* <DEDUP_REMOVED lines=59> */
.L_x_2081:
[----:B------:R-:W-:Y:S01]  /*18470*/  UMOV UR4, URZ ;  /* 0x0000003f00047c82 */ /* 0x000fe20008000000 */
[----:B------:R-:W-:Y:S01]  /*18480*/  UMOV UR5, URZ ;  /* 0x0000003f00057c82 */ /* 0x000fe20008000000 */
[----:B------:R-:W-:Y:S01]  /*18490*/  ULDC UR6, c[0x0][0xc3c] ;  /* 0x00030f0000067ab9 */ /* 0x000fe20000000800 */
[----:B------:R-:W-:Y:S02]  /*184a0*/  IMAD.MOV.U32 R16, RZ, RZ, R0 ;  /* 0x000000ffff107224 */ /* 0x000fe400078e0000 */
[----:B------:R-:W-:Y:S02]  /*184b0*/  IMAD.U32 R17, RZ, RZ, UR4 ;  /* 0x00000004ff117e24 */ /* 0x000fe4000f8e00ff */
[----:B------:R-:W-:Y:S02]  /*184c0*/  IMAD.U32 R18, RZ, RZ, UR5 ;  /* 0x00000005ff127e24 */ /* 0x000fe4000f8e00ff */
[----:B------:R-:W-:-:S07]  /*184d0*/  IMAD.U32 R19, RZ, RZ, UR6 ;  /* 0x00000006ff137e24 */ /* 0x000fce000f8e00ff */
.L_x_2089:
[----:B------:R-:W2:Y:S01]  /*184e0*/  S2R R0, SR_TID.X ;  /* 0x0000000000007919 */ /* 0x000ea20000002100 */
[----:B------:R-:W-:Y:S05]  /*184f0*/  WARPSYNC.ALL ;  /* 0x0000000000007948 */ /* 0x000fea0003800000 */
[----:B------:R-:W-:Y:S01]  /*18500*/  BAR.SYNC.DEFER_BLOCKING 0x4, 0x200 ;  /* 0x0108000000007b1d */ /* 0x000fe20000010000 */
[----:B--2---:R-:W-:-:S04]  /*18510*/  LOP3.LUT R0, R0, 0x1f, RZ, 0xc0, !PT ;  /* 0x0000001f00007812 */ /* 0x004fc800078ec0ff */
[----:B------:R-:W-:-:S13]  /*18520*/  ISETP.NE.AND P0, PT, R0, RZ, PT ;  /* 0x000000ff0000720c */ /* 0x000fda0003f05270 */
[----:B0-----:R-:W0:Y:S01]  /*18530*/  @!P0 S2R R3, SR_CgaCtaId ;  /* 0x0000000000038919 */ /* 0x001e220000008800 */
[----:B------:R-:W-:-:S04]  /*18540*/  @!P0 MOV R0, 0x400 ;  /* 0x0000040000008802 */ /* 0x000fc80000000f00 */
[----:B0-----:R-:W-:-:S05]  /*18550*/  @!P0 LEA R22, R3, R0, 0x18 ;  /* 0x0000000003168211 */ /* 0x001fca00078ec0ff */
[----:B------:R4:W-:Y:S01]  /*18560*/  @!P0 STS.128 [R22+0x132d0], R16 ;  /* 0x0132d01016008388 */ /* 0x0009e20000000c00 */
[----:B------:R-:W-:Y:S06]  /*18570*/  BAR.ARV 0x5, 0x200 ;  /* 0x0148000000007b1d */ /* 0x000fec0000002000 */
.L_x_2078:
[----:B------:R-:W-:Y:S02]  /*18580*/  ULDC UR4, c[0x0][0xc3c] ;  /* 0x00030f0000047ab9 */ /* 0x000fe40000000800 */
[----:B---3--:R-:W-:-:S13]  /*18590*/  ISETP.GE.AND P0, PT, R19, UR4, PT ;  /* 0x0000000413007c0c */ /* 0x008fda000bf06270 */
[----:B------:R-:W-:Y:S05]  /*185a0*/  @!P0 BRA `(.L_x_2090) ;  /* 0xffffffb000ec8947 */ /* 0x000fea000383ffff */
[----:B------:R-:W-:Y:S05]  /*185b0*/  BSYNC B7 ;  /* 0x0000000000077941 */ /* 0x000fea0003800000 */
.L_x_1988:
[----:B0-----:R-:W3:Y:S01]  /*185c0*/  LDL.LU R0, [R1+0x3c] ;  /* 0x00003c0001007983 */ /* 0x001ee20000300800 */
[----:B------:R-:W-:Y:S01]  /*185d0*/  BSSY B0, `(.L_x_2091) ;  /* 0x000000b000007945 */ /* 0x000fe20003800000 */
[----:B------:R-:W0:Y:S01]  /*185e0*/  S2R R5, SR_CgaCtaId ;  /* 0x0000000000057919 */ /* 0x000e220000008800 */
[----:B---3--:R-:W-:-:S05]  /*185f0*/  VIADD R0, R0, 0x1 ;  /* 0x0000000100007836 */ /* 0x008fca0000000000 */
        /* <DEDUP_REMOVED lines=8> */
.L_x_2185:
[----:B------:R-:W-:Y:S05]  /*18680*/  BSYNC B0 ;  /* 0x0000000000007941 */ /* 0x000fea0003800000 */
.L_x_2091:
[----:B------:R-:W-:-:S03]  /*18690*/  UMOV UR4, 0xffffffff ;  /* 0xffffffff00047882 */ /* 0x000fc60000000000 */
[----:B------:R-:W-:Y:S05]  /*186a0*/  BRA.DIV UR4, `(.L_x_2093) ;  /* 0x0000002204987947 */ /* 0x000fea000b800000 */
[----:B0-----:R-:W0:Y:S02]  /*186b0*/  S2R R0, SR_TID.X ;  /* 0x0000000000007919 */ /* 0x001e240000002100 */
[----:B0-----:R-:W-:-:S04]  /*186c0*/  SHF.R.U32.HI R0, RZ, 0x5, R0 ;  /* 0x00000005ff007819 */ /* 0x001fc80000011600 */
[----:B------:R-:W-:-:S05]  /*186d0*/  LOP3.LUT R0, R0, 0x3, RZ, 0xc0, !PT ;  /* 0x0000000300007812 */ /* 0x000fca00078ec0ff */
[----:B------:R0:W3:Y:S02]  /*186e0*/  SHFL.IDX PT, R14, R0, RZ, 0x1f ;  /* 0x00001fff000e7589 */ /* 0x0000e400000e0000 */
.L_x_2188:
[----:B---3--:R-:W-:-:S13]  /*186f0*/  ISETP.NE.AND P0, PT, R14, RZ, PT ;  /* 0x000000ff0e00720c */ /* 0x008fda0003f05270 */
[----:B------:R-:W-:Y:S05]  /*18700*/  @P0 BRA `(.L_x_1867) ;  /* 0x0000000000a40947 */ /* 0x000fea0003800000 */
[----:B------:R-:W-:-:S03]  /*18710*/  UMOV UR4, 0xffffffff ;  /* 0xffffffff00047882 */ /* 0x000fc60000000000 */
[----:B------:R-:W-:Y:S05]  /*18720*/  BRA.DIV UR4, `(.L_x_2094) ;  /* 0x0000002204ac7947 */ /* 0x000fea000b800000 */
[----:B------:R-:W-:-:S13]  /*18730*/  ELECT P6, URZ, PT ;  /* 0x00000000003f782f */ /* 0x000fda00038c0000 */
.L_x_2191:
[----:B------:R-:W-:Y:S05]  /*18740*/  @!P6 BRA `(.L_x_1867) ;  /* 0x000000000094e947 */ /* 0x000fea0003800000 */
[----:B0-----:R-:W3:Y:S02]  /*18750*/  LDL.LU R0, [R1+0x38] ;  /* 0x0000380001007983 */ /* 0x001ee40000300800 */
[----:B---3--:R-:W-:-:S04]  /*18760*/  LOP3.LUT R0, R0, 0x2, RZ, 0xfc, !PT ;  /* 0x0000000200007812 */ /* 0x008fc800078efcff */
[----:B------:R-:W-:-:S13]  /*18770*/  ISETP.NE.AND P0, PT, R0, 0x3, PT ;  /* 0x000000030000780c */ /* 0x000fda0003f05270 */
[----:B------:R-:W-:Y:S05]  /*18780*/  @!P0 BRA `(.L_x_2095) ;  /* 0x0000000000048947 */ /* 0x000fea0003800000 */
[----:B------:R-:W-:Y:S01]  /*18790*/  BPT.TRAP 0x1 ;  /* 0x000000040000795c */ /* 0x000fe20000300000 */
.L_x_2095:
        /* <DEDUP_REMOVED lines=12> */
.L_x_2192:
[----:B------:R-:W3:Y:S02]  /*18860*/  SYNCS.PHASECHK.TRANS64.TRYWAIT P1, [R3+URZ], R0 ;  /* 0x00000000030075a7 */ /* 0x000ee4000802017f */
[----:B---3--:R-:W-:Y:S05]  /*18870*/  @!P1 BRA `(.L_x_2097) ;  /* 0x00000020008c9947 */ /* 0x008fea0003800000 */
.L_x_2193:
[----:B------:R-:W-:Y:S05]  /*18880*/  @!P0 BRA `(.L_x_2098) ;  /* 0x0000000000048947 */ /* 0x000fea0003800000 */
[----:B------:R-:W-:Y:S01]  /*18890*/  BPT.TRAP 0x1 ;  /* 0x000000040000795c */ /* 0x000fe20000300000 */
.L_x_2098:
[----:B---3--:R-:W-:-:S04]  /*188a0*/  IMAD R3, R24, 0x8, R9 ;  /* 0x0000000818037824 */ /* 0x008fc800078e0209 */
[----:B------:R-:W3:Y:S02]  /*188b0*/  SYNCS.PHASECHK.TRANS64.TRYWAIT P1, [R3+URZ+0x13260], R2 ;  /* 0x01326002030075a7 */ /* 0x000ee4000802017f */
[----:B---3--:R-:W-:Y:S05]  /*188c0*/  @!P1 BRA `(.L_x_2099) ;  /* 0x00000020008c9947 */ /* 0x008fea0003800000 */
.L_x_2194:
[----:B------:R-:W-:Y:S05]  /*188d0*/  @!P0 BRA `(.L_x_2100) ;  /* 0x0000000000048947 */ /* 0x000fea0003800000 */
[----:B------:R-:W-:Y:S01]  /*188e0*/  BPT.TRAP 0x1 ;  /* 0x000000040000795c */ /* 0x000fe20000300000 */
.L_x_2100:
[----:B------:R-:W-:-:S04]  /*188f0*/  IMAD R5, R4, 0x8, R9 ;  /* 0x0000000804057824 */ /* 0x000fc800078e0209 */
[----:B------:R-:W5:Y:S02]  /*18900*/  SYNCS.PHASECHK.TRANS64.TRYWAIT P1, [R5+URZ+0x13260], R0 ;  /* 0x01326000050075a7 */ /* 0x000f64000802017f */
[----:B-----5:R-:W-:Y:S05]  /*18910*/  @!P1 BRA `(.L_x_2101) ;  /* 0x00000020008c9947 */ /* 0x020fea0003800000 */
.L_x_2195:
[----:B------:R-:W-:Y:S05]  /*18920*/  @!P0 BRA `(.L_x_2102) ;  /* 0x0000000000048947 */ /* 0x000fea0003800000 */
[----:B------:R-:W-:Y:S01]  /*18930*/  BPT.TRAP 0x1 ;  /* 0x000000040000795c */ /* 0x000fe20000300000 */
.L_x_2102:
[----:B------:R-:W5:Y:S02]  /*18940*/  SYNCS.PHASECHK.TRANS64.TRYWAIT P0, [R3+URZ+0x13280], R2 ;  /* 0x01328002030075a7 */ /* 0x000f64000800017f */
[----:B-----5:R-:W-:Y:S05]  /*18950*/  @!P0 BRA `(.L_x_2103) ;  /* 0x0000002000908947 */ /* 0x020fea0003800000 */
.L_x_2104:
[----:B------:R0:W0:Y:S02]  /*18960*/  SYNCS.PHASECHK.TRANS64.TRYWAIT P0, [R5+URZ+0x13280], R0 ;  /* 0x01328000050075a7 */ /* 0x000024000800017f */
[----:B0-----:R-:W-:Y:S05]  /*18970*/  @!P0 NANOSLEEP.SYNCS 0x989680 ;  /* 0x009896800000895d */ /* 0x001fea0003900000 */
[----:B------:R-:W0:Y:S02]  /*18980*/  @!P0 SYNCS.PHASECHK.TRANS64 P0, [R5+URZ+0x13280], R0 ;  /* 0x01328000050085a7 */ /* 0x000e24000800007f */
[----:B0-----:R-:W-:Y:S05]  /*18990*/  @!P0 BRA `(.L_x_2104) ;  /* 0xfffffffc00f08947 */ /* 0x001fea000383ffff */
.L_x_1867:
[----:B------:R-:W-:Y:S05]  /*189a0*/  BSYNC B8 ;  /* 0x0000000000087941 */ /* 0x000fea0003800000 */
.L_x_1864:
[----:B------:R-:W-:Y:S05]  /*189b0*/  EXIT ;  /* 0x000000000000794d */ /* 0x000fea0003800000 */
.L_x_1883:
[----:B0-----:R0:W1:Y:S02]  /*189c0*/  SYNCS.PHASECHK.TRANS64.TRYWAIT P5, [R74+URZ+0x13290], R75 ;  /* 0x0132904b4a0075a7 */ /* 0x00106400080a017f */
[----:B-1----:R-:W-:Y:S05]  /*189d0*/  @!P5 NANOSLEEP.SYNCS 0x989680 ;  /* 0x009896800000d95d */ /* 0x002fea0003900000 */
[----:B------:R-:W1:Y:S02]  /*189e0*/  @!P5 SYNCS.PHASECHK.TRANS64 P5, [R74+URZ+0x13290], R75 ;  /* 0x0132904b4a00d5a7 */ /* 0x000e6400080a007f */
[----:B-1----:R-:W-:Y:S05]  /*189f0*/  @!P5 BRA `(.L_x_1883) ;  /* 0xfffffffc00f0d947 */ /* 0x002fea000383ffff */
[----:B------:R-:W-:Y:S05]  /*18a00*/  BRA `(.L_x_2105) ;  /* 0xfffffe9c00647947 */ /* 0x000fea000383ffff */
.L_x_1893:
[----:B0-----:R0:W1:Y:S02]  /*18a10*/  SYNCS.PHASECHK.TRANS64.TRYWAIT P5, [R74+URZ+0x13290], R75 ;  /* 0x0132904b4a0075a7 */ /* 0x00106400080a017f */
[----:B-1----:R-:W-:Y:S05]  /*18a20*/  @!P5 NANOSLEEP.SYNCS 0x989680 ;  /* 0x009896800000d95d */ /* 0x002fea0003900000 */
[----:B------:R-:W1:Y:S02]  /*18a30*/  @!P5 SYNCS.PHASECHK.TRANS64 P5, [R74+URZ+0x13290], R75 ;  /* 0x0132904b4a00d5a7 */ /* 0x000e6400080a007f */
[----:B-1----:R-:W-:Y:S05]  /*18a40*/  @!P5 BRA `(.L_x_1893) ;  /* 0xfffffffc00f0d947 */ /* 0x002fea000383ffff */
[----:B------:R-:W-:Y:S05]  /*18a50*/  BRA `(.L_x_2106) ;  /* 0xfffffeac00847947 */ /* 0x000fea000383ffff */
.L_x_1898:
[----:B0-----:R0:W1:Y:S02]  /*18a60*/  SYNCS.PHASECHK.TRANS64.TRYWAIT P1, [R74+URZ+0x13290], R75 ;  /* 0x0132904b4a0075a7 */ /* 0x001064000802017f */
[----:B-1----:R-:W-:Y:S05]  /*18a70*/  @!P1 NANOSLEEP.SYNCS 0x989680 ;  /* 0x009896800000995d */ /* 0x002fea0003900000 */
[----:B------:R-:W1:Y:S02]  /*18a80*/  @!P1 SYNCS.PHASECHK.TRANS64 P1, [R74+URZ+0x13290], R75 ;  /* 0x0132904b4a0095a7 */ /* 0x000e64000802007f */
[----:B-1----:R-:W-:Y:S05]  /*18a90*/  @!P1 BRA `(.L_x_1898) ;  /* 0xfffffffc00f09947 */ /* 0x002fea000383ffff */
[----:B------:R-:W-:Y:S05]  /*18aa0*/  BRA `(.L_x_2107) ;  /* 0xfffffebc00947947 */ /* 0x000fea000383ffff */
.L_x_1902:
[----:B------:R0:W0:Y:S02]  /*18ab0*/  SYNCS.PHASECHK.TRANS64.TRYWAIT P0, [R74+URZ+0x132b0], R75 ;  /* 0x0132b04b4a0075a7 */ /* 0x000024000800017f */
[----:B0-----:R-:W-:Y:S05]  /*18ac0*/  @!P0 NANOSLEEP.SYNCS 0x989680 ;  /* 0x009896800000895d */ /* 0x001fea0003900000 */
[----:B------:R-:W0:Y:S02]  /*18ad0*/  @!P0 SYNCS.PHASECHK.TRANS64 P0, [R74+URZ+0x132b0], R75 ;  /* 0x0132b04b4a0085a7 */ /* 0x000e24000800007f */
[----:B0-----:R-:W-:Y:S05]  /*18ae0*/  @!P0 BRA `(.L_x_1902) ;  /* 0xfffffffc00f08947 */ /* 0x001fea000383ffff */
[----:B------:R-:W-:Y:S05]  /*18af0*/  BRA `(.L_x_2108) ;  /* 0xfffffebc00f47947 */ /* 0x000fea000383ffff */
.L_x_1920:
[----:B------:R-:W-:Y:S01]  /*18b00*/  BSSY B1, `(.L_x_2109) ;  /* 0x0000007000017945 */ /* 0x000fe20003800000 */
[----:B------:R-:W-:Y:S02]  /*18b10*/  IMAD.MOV.U32 R12, RZ, RZ, RZ ;  /* 0x000000ffff0c7224 */ /* 0x000fe400078e00ff */
[----:B------:R-:W-:Y:S02]  /*18b20*/  IMAD.MOV.U32 R11, RZ, RZ, 0x1e1f ;  /* 0x00001e1fff0b7424 */ /* 0x000fe400078e00ff */
[----:B------:R-:W-:-:S07]  /*18b30*/  IMAD.MOV.U32 R15, RZ, RZ, -0x1 ;  /* 0xffffffffff0f7424 */ /* 0x000fce00078e00ff */
[----:B------:R-:W-:Y:S05]  /*18b40*/  WARPSYNC.COLLECTIVE R15, `(.L_x_2110) ;  /* 0x000000000f087348 */ /* 0x000fea0003c00000 */
[----:B------:R0:W1:Y:S02]  /*18b50*/  SHFL.IDX P6, R14, R13, R12, R11 ;  /* 0x0000000c0d0e7389 */ /* 0x00006400000c000b */
[----:B01----:R-:W-:Y:S01]  /*18b60*/  ENDCOLLECTIVE ;  /* 0x000000000000791b */ /* 0x003fe20003800000 */
.L_x_2110:
[----:B------:R-:W-:Y:S05]  /*18b70*/  BSYNC B1 ;  /* 0x0000000000017941 */ /* 0x000fea0003800000 */
.L_x_2109:
        /* <DEDUP_REMOVED lines=8> */
.L_x_2111:
[----:B------:R-:W-:Y:S02]  /*18c00*/  IMAD.MOV.U32 R13, RZ, RZ, R4 ;  /* 0x000000ffff0d7224 */ /* 0x000fe400078e0004 */
[----:B------:R-:W-:-:S07]  /*18c10*/  IMAD.MOV.U32 R3, RZ, RZ, R14 ;  /* 0x000000ffff037224 */ /* 0x000fce00078e000e */
[----:B------:R-:W-:Y:S05]  /*18c20*/  WARPSYNC.COLLECTIVE R15, `(.L_x_2112) ;  /* 0x000000000f087348 */ /* 0x000fea0003c00000 */
[----:B------:R0:W1:Y:S02]  /*18c30*/  SHFL.IDX P6, R14, R13, R12, R11 ;  /* 0x0000000c0d0e7389 */ /* 0x00006400000c000b */
[----:B01----:R-:W-:Y:S01]  /*18c40*/  ENDCOLLECTIVE ;  /* 0x000000000000791b */ /* 0x003fe20003800000 */
.L_x_2112:
[----:B------:R-:W-:Y:S02]  /*18c50*/  IMAD.MOV.U32 R13, RZ, RZ, R5 ;  /* 0x000000ffff0d7224 */ /* 0x000fe400078e0005 */
[----:B------:R-:W-:-:S07]  /*18c60*/  IMAD.MOV.U32 R4, RZ, RZ, R14 ;  /* 0x000000ffff047224 */ /* 0x000fce00078e000e */
[----:B------:R-:W-:Y:S05]  /*18c70*/  WARPSYNC.COLLECTIVE R15, `(.L_x_2113) ;  /* 0x000000000f087348 */ /* 0x000fea0003c00000 */
[----:B------:R0:W1:Y:S02]  /*18c80*/  SHFL.IDX P6, R14, R13, R12, R11 ;  /* 0x0000000c0d0e7389 */ /* 0x00006400000c000b */
[----:B01----:R-:W-:Y:S01]  /*18c90*/  ENDCOLLECTIVE ;  /* 0x000000000000791b */ /* 0x003fe20003800000 */
.L_x_2113:
[----:B------:R-:W-:Y:S05]  /*18ca0*/  BRA `(.L_x_2114) ;  /* 0xfffffecc00587947 */ /* 0x000fea000383ffff */
.L_x_1924:
[----:B-1----:R1:W2:Y:S02]  /*18cb0*/  SYNCS.PHASECHK.TRANS64.TRYWAIT P0, [R16+URZ+0x13200], R5 ;  /* 0x01320005100075a7 */ /* 0x0022a4000800017f */
[----:B--2---:R-:W-:Y:S05]  /*18cc0*/  @!P0 NANOSLEEP.SYNCS 0x989680 ;  /* 0x009896800000895d */ /* 0x004fea0003900000 */
[----:B------:R-:W2:Y:S02]  /*18cd0*/  @!P0 SYNCS.PHASECHK.TRANS64 P0, [R16+URZ+0x13200], R5 ;  /* 0x01320005100085a7 */ /* 0x000ea4000800007f */
[----:B--2---:R-:W-:Y:S05]  /*18ce0*/  @!P0 BRA `(.L_x_1924) ;  /* 0xfffffffc00f08947 */ /* 0x004fea000383ffff */
[----:B------:R-:W-:Y:S05]  /*18cf0*/  BRA `(.L_x_2115) ;  /* 0xfffffecc00f87947 */ /* 0x000fea000383ffff */
.L_x_1928:
[----:B------:R-:W-:Y:S01]  /*18d00*/  BSSY B1, `(.L_x_2116) ;  /* 0x0000007000017945 */ /* 0x000fe20003800000 */
[----:B------:R-:W-:Y:S02]  /*18d10*/  IMAD.MOV.U32 R12, RZ, RZ, RZ ;  /* 0x000000ffff0c7224 */ /* 0x000fe400078e00ff */
[----:B------:R-:W-:Y:S02]  /*18d20*/  IMAD.MOV.U32 R11, RZ, RZ, 0x1e1f ;  /* 0x00001e1fff0b7424 */ /* 0x000fe400078e00ff */
[----:B------:R-:W-:-:S07]  /*18d30*/  IMAD.MOV.U32 R15, RZ, RZ, -0x1 ;  /* 0xffffffffff0f7424 */ /* 0x000fce00078e00ff */
[----:B------:R-:W-:Y:S05]  /*18d40*/  WARPSYNC.COLLECTIVE R15, `(.L_x_2117) ;  /* 0x000000000f087348 */ /* 0x000fea0003c00000 */
[----:B------:R0:W1:Y:S02]  /*18d50*/  SHFL.IDX P6, R14, R13, R12, R11 ;  /* 0x0000000c0d0e7389 */ /* 0x00006400000c000b */
[----:B01----:R-:W-:Y:S01]  /*18d60*/  ENDCOLLECTIVE ;  /* 0x000000000000791b */ /* 0x003fe20003800000 */
.L_x_2117:
[----:B------:R-:W-:Y:S05]  /*18d70*/  BSYNC B1 ;  /* 0x0000000000017941 */ /* 0x000fea0003800000 */
.L_x_2116:
        /* <DEDUP_REMOVED lines=8> */
.L_x_2118:
[----:B------:R-:W-:Y:S02]  /*18e00*/  IMAD.MOV.U32 R13, RZ, RZ, R20 ;  /* 0x000000ffff0d7224 */ /* 0x000fe400078e0014 */
[----:B------:R-:W-:-:S07]  /*18e10*/  IMAD.MOV.U32 R3, RZ, RZ, R14 ;  /* 0x000000ffff037224 */ /* 0x000fce00078e000e */
[----:B------:R-:W-:Y:S05]  /*18e20*/  WARPSYNC.COLLECTIVE R15, `(.L_x_2119) ;  /* 0x000000000f087348 */ /* 0x000fea0003c00000 */
[----:B------:R0:W1:Y:S02]  /*18e30*/  SHFL.IDX P6, R14, R13, R12, R11 ;  /* 0x0000000c0d0e7389 */ /* 0x00006400000c000b */
[----:B01----:R-:W-:Y:S01]  /*18e40*/  ENDCOLLECTIVE ;  /* 0x000000000000791b */ /* 0x003fe20003800000 */
.L_x_2119:
[----:B------:R-:W-:Y:S02]  /*18e50*/  IMAD.MOV.U32 R13, RZ, RZ, R4 ;  /* 0x000000ffff0d7224 */ /* 0x000fe400078e0004 */
[----:B------:R-:W-:-:S07]  /*18e60*/  IMAD.MOV.U32 R20, RZ, RZ, R14 ;  /* 0x000000ffff147224 */ /* 0x000fce00078e000e */
[----:B------:R-:W-:Y:S05]  /*18e70*/  WARPSYNC.COLLECTIVE R15, `(.L_x_2120) ;  /* 0x000000000f087348 */ /* 0x000fea0003c00000 */
[----:B------:R0:W1:Y:S02]  /*18e80*/  SHFL.IDX P6, R14, R13, R12, R11 ;  /* 0x0000000c0d0e7389 */ /* 0x00006400000c000b */
[----:B01----:R-:W-:Y:S01]  /*18e90*/  ENDCOLLECTIVE ;  /* 0x000000000000791b */ /* 0x003fe20003800000 */
.L_x_2120:
[----:B------:R-:W-:Y:S05]  /*18ea0*/  BRA `(.L_x_2121) ;  /* 0xfffffee000187947 */ /* 0x000fea000383ffff */
.L_x_1932:
[----:B-1----:R1:W2:Y:S02]  /*18eb0*/  SYNCS.PHASECHK.TRANS64.TRYWAIT P1, [R16+URZ+0x13200], R21 ;  /* 0x01320015100075a7 */ /* 0x0022a4000802017f */
[----:B--2---:R-:W-:Y:S05]  /*18ec0*/  @!P1 NANOSLEEP.SYNCS 0x989680 ;  /* 0x009896800000995d */ /* 0x004fea0003900000 */
[----:B------:R-:W2:Y:S02]  /*18ed0*/  @!P1 SYNCS.PHASECHK.TRANS64 P1, [R16+URZ+0x13200], R21 ;  /* 0x01320015100095a7 */ /* 0x000ea4000802007f */
[----:B--2---:R-:W-:Y:S05]  /*18ee0*/  @!P1 BRA `(.L_x_1932) ;  /* 0xfffffffc00f09947 */ /* 0x004fea000383ffff */
[----:B------:R-:W-:Y:S05]  /*18ef0*/  BRA `(.L_x_2122) ;  /* 0xfffffee000907947 */ /* 0x000fea000383ffff */
.L_x_1936:
[----:B-1----:R1:W2:Y:S02]  /*18f00*/  SYNCS.PHASECHK.TRANS64.TRYWAIT P0, [R12+URZ+0x13230], R3 ;  /* 0x013230030c0075a7 */ /* 0x0022a4000800017f */
[----:B--2---:R-:W-:Y:S05]  /*18f10*/  @!P0 NANOSLEEP.SYNCS 0x989680 ;  /* 0x009896800000895d */ /* 0x004fea0003900000 */
[----:B------:R-:W2:Y:S02]  /*18f20*/  @!P0 SYNCS.PHASECHK.TRANS64 P0, [R12+URZ+0x13230], R3 ;  /* 0x013230030c0085a7 */ /* 0x000ea4000800007f */
[----:B--2---:R-:W-:Y:S05]  /*18f30*/  @!P0 BRA `(.L_x_1936) ;  /* 0xfffffffc00f08947 */ /* 0x004fea000383ffff */
[----:B------:R-:W-:Y:S05]  /*18f40*/  BRA `(.L_x_1935) ;  /* 0xfffffef000e07947 */ /* 0x000fea000383ffff */
.L_x_1943:
[----:B-1----:R1:W2:Y:S02]  /*18f50*/  SYNCS.PHASECHK.TRANS64.TRYWAIT P2, [R13+URZ+0x13230], R14 ;  /* 0x0132300e0d0075a7 */ /* 0x0022a4000804017f */
[----:B--2---:R-:W-:Y:S05]  /*18f60*/  @!P2 NANOSLEEP.SYNCS 0x989680 ;  /* 0x009896800000a95d */ /* 0x004fea0003900000 */
[----:B------:R-:W2:Y:S02]  /*18f70*/  @!P2 SYNCS.PHASECHK.TRANS64 P2, [R13+URZ+0x13230], R14 ;  /* 0x0132300e0d00a5a7 */ /* 0x000ea4000804007f */
[----:B--2---:R-:W-:Y:S05]  /*18f80*/  @!P2 BRA `(.L_x_1943) ;  /* 0xfffffffc00f0a947 */ /* 0x004fea000383ffff */
[----:B------:R-:W-:Y:S05]  /*18f90*/  BRA `(.L_x_1942) ;  /* 0xffffff1c00ec7947 */ /* 0x000fea000383ffff */
.L_x_1948:
[----:B-1----:R1:W2:Y:S02]  /*18fa0*/  SYNCS.PHASECHK.TRANS64.TRYWAIT P2, [R20+URZ+0x13250], R0 ;  /* 0x01325000140075a7 */ /* 0x0022a4000804017f */
[----:B--2---:R-:W-:Y:S05]  /*18fb0*/  @!P2 NANOSLEEP.SYNCS 0x989680 ;  /* 0x009896800000a95d */ /* 0x004fea0003900000 */
[----:B------:R-:W2:Y:S02]  /*18fc0*/  @!P2 SYNCS.PHASECHK.TRANS64 P2, [R20+URZ+0x13250], R0 ;  /* 0x013250001400a5a7 */ /* 0x000ea4000804007f */
[----:B--2---:R-:W-:Y:S05]  /*18fd0*/  @!P2 BRA `(.L_x_1948) ;  /* 0xfffffffc00f0a947 */ /* 0x004fea000383ffff */
[----:B------:R-:W-:Y:S05]  /*18fe0*/  BRA `(.L_x_1947) ;  /* 0xffffff24005c7947 */ /* 0x000fea000383ffff */
.L_x_1957:
[----:B-1----:R1:W2:Y:S02]  /*18ff0*/  SYNCS.PHASECHK.TRANS64.TRYWAIT P0, [R3+URZ+0x13230], R14 ;  /* 0x0132300e030075a7 */ /* 0x0022a4000800017f */
[----:B--2---:R-:W-:Y:S05]  /*19000*/  @!P0 NANOSLEEP.SYNCS 0x989680 ;  /* 0x009896800000895d */ /* 0x004fea0003900000 */
[----:B------:R-:W2:Y:S02]  /*19010*/  @!P0 SYNCS.PHASECHK.TRANS64 P0, [R3+URZ+0x13230], R14 ;  /* 0x0132300e030085a7 */ /* 0x000ea4000800007f */
[----:B--2---:R-:W-:Y:S05]  /*19020*/  @!P0 BRA `(.L_x_1957) ;  /* 0xfffffffc00f08947 */ /* 0x004fea000383ffff */
[----:B------:R-:W-:Y:S05]  /*19030*/  BRA `(.L_x_1956) ;  /* 0xffffff4c00f47947 */ /* 0x000fea000383ffff */
.L_x_1962:
[----:B-1----:R1:W2:Y:S02]  /*19040*/  SYNCS.PHASECHK.TRANS64.TRYWAIT P0, [R13+URZ+0x13250], R0 ;  /* 0x013250000d0075a7 */ /* 0x0022a4000800017f */
[----:B--2---:R-:W-:Y:S05]  /*19050*/  @!P0 NANOSLEEP.SYNCS 0x989680 ;  /* 0x009896800000895d */ /* 0x004fea0003900000 */
[----:B------:R-:W2:Y:S02]  /*19060*/  @!P0 SYNCS.PHASECHK.TRANS64 P0, [R13+URZ+0x13250], R0 ;  /* 0x013250000d0085a7 */ /* 0x000ea4000800007f */
[----:B--2---:R-:W-:Y:S05]  /*19070*/  @!P0 BRA `(.L_x_1962) ;  /* 0xfffffffc00f08947 */ /* 0x004fea000383ffff */
[----:B------:R-:W-:Y:S05]  /*19080*/  BRA `(.L_x_1961) ;  /* 0xffffff5400647947 */ /* 0x000fea000383ffff */
.L_x_1969:
[----:B--2---:R2:W3:Y:S02]  /*19090*/  SYNCS.PHASECHK.TRANS64.TRYWAIT P0, [R10+URZ+0x13250], R5 ;  /* 0x013250050a0075a7 */ /* 0x0044e4000800017f */
[----:B---3--:R-:W-:Y:S05]  /*190a0*/  @!P0 NANOSLEEP.SYNCS 0x989680 ;  /* 0x009896800000895d */ /* 0x008fea0003900000 */
[----:B------:R-:W3:Y:S02]  /*190b0*/  @!P0 SYNCS.PHASECHK.TRANS64 P0, [R10+URZ+0x13250], R5 ;  /* 0x013250050a0085a7 */ /* 0x000ee4000800007f */
[----:B---3--:R-:W-:Y:S05]  /*190c0*/  @!P0 BRA `(.L_x_1969) ;  /* 0xfffffffc00f08947 */ /* 0x008fea000383ffff */
[----:B------:R-:W-:Y:S05]  /*190d0*/  BRA `(.L_x_1968) ;  /* 0xffffff7000d47947 */ /* 0x000fea000383ffff */
.L_x_1994:
[----:B------:R-:W2:Y:S01]  /*190e0*/  S2R R6, SR_TID.X ;  /* 0x0000000000067919 */ /* 0x000ea20000002100 */
[----:B------:R-:W-:Y:S01]  /*190f0*/  BSSY B1, `(.L_x_2123) ;  /* 0x000000a000017945 */ /* 0x000fe20003800000 */
[----:B------:R-:W-:Y:S02]  /*19100*/  IMAD.MOV.U32 R12, RZ, RZ, RZ ;  /* 0x000000ffff0c7224 */ /* 0x000fe400078e00ff */
[----:B-1----:R-:W-:Y:S02]  /*19110*/  IMAD.MOV.U32 R11, RZ, RZ, 0x1f ;  /* 0x0000001fff0b7424 */ /* 0x002fe400078e00ff */
[----:B------:R-:W-:Y:S01]  /*19120*/  IMAD.MOV.U32 R15, RZ, RZ, -0x1 ;  /* 0xffffffffff0f7424 */ /* 0x000fe200078e00ff */
[----:B--2---:R-:W-:-:S04]  /*19130*/  SHF.R.U32.HI R6, RZ, 0x5, R6 ;  /* 0x00000005ff067819 */ /* 0x004fc80000011606 */
[----:B------:R-:W-:-:S05]  /*19140*/  LOP3.LUT R6, R6, 0x3, RZ, 0xc0, !PT ;  /* 0x0000000306067812 */ /* 0x000fca00078ec0ff */
[----:B0-----:R-:W-:-:S07]  /*19150*/  IMAD.MOV.U32 R13, RZ, RZ, R6 ;  /* 0x000000ffff0d7224 */ /* 0x001fce00078e0006 */
[----:B------:R-:W-:Y:S05]  /*19160*/  WARPSYNC.COLLECTIVE R15, `(.L_x_2124) ;  /* 0x000000000f087348 */ /* 0x000fea0003c00000 */
[----:B------:R0:W1:Y:S02]  /*19170*/  SHFL.IDX P6, R14, R13, R12, R11 ;  /* 0x0000000c0d0e7389 */ /* 0x00006400000c000b */
[----:B01----:R-:W-:Y:S01]  /*19180*/  ENDCOLLECTIVE ;  /* 0x000000000000791b */ /* 0x003fe20003800000 */
.L_x_2124:
[----:B------:R-:W-:Y:S05]  /*19190*/  BSYNC B1 ;  /* 0x0000000000017941 */ /* 0x000fea0003800000 */
.L_x_2123:
[----:B------:R-:W-:Y:S05]  /*191a0*/  BRA `(.L_x_2125) ;  /* 0xffffffac00dc7947 */ /* 0x000fea000383ffff */
.L_x_1996:
[----:B------:R-:W-:Y:S01]  /*191b0*/  BSSY B1, `(.L_x_2126) ;  /* 0x0000006000017945 */ /* 0x000fe20003800000 */
[----:B------:R-:W-:-:S07]  /*191c0*/  IMAD.MOV.U32 R15, RZ, RZ, -0x1 ;  /* 0xffffffffff0f7424 */ /* 0x000fce00078e00ff */
[----:B012---:R-:W-:Y:S05]  /*191d0*/  WARPSYNC.COLLECTIVE R15, `(.L_x_2127) ;  /* 0x000000000f0c7348 */ /* 0x007fea0003c00000 */
[----:B------:R-:W-:Y:S02]  /*191e0*/  ELECT P6, UR62, PT ;  /* 0x00000000003e782f */ /* 0x000fe400038c0000 */
[----:B------:R-:W-:Y:S01]  /*191f0*/  MOV R14, UR62 ;  /* 0x0000003e000e7c02 */ /* 0x000fe20008000f00 */
[----:B012---:R-:W-:Y:S10]  /*19200*/  ENDCOLLECTIVE ;  /* 0x000000000000791b */ /* 0x007ff40003800000 */
.L_x_2127:
[----:B------:R-:W-:Y:S05]  /*19210*/  BSYNC B1 ;  /* 0x0000000000017941 */ /* 0x000fea0003800000 */
.L_x_2126:
[----:B------:R-:W-:Y:S05]  /*19220*/  BRA `(.L_x_1995) ;  /* 0xffffffac00d47947 */ /* 0x000fea000383ffff */
.L_x_1998:
[----:B--2---:R2:W3:Y:S02]  /*19230*/  SYNCS.PHASECHK.TRANS64.TRYWAIT P0, [R22+URZ+0x13220], R5 ;  /* 0x01322005160075a7 */ /* 0x0044e4000800017f */
[----:B---3--:R-:W-:Y:S05]  /*19240*/  @!P0 NANOSLEEP.SYNCS 0x989680 ;  /* 0x009896800000895d */ /* 0x008fea0003900000 */
[----:B------:R-:W3:Y:S02]  /*19250*/  @!P0 SYNCS.PHASECHK.TRANS64 P0, [R22+URZ+0x13220], R5 ;  /* 0x01322005160085a7 */ /* 0x000ee4000800007f */
[----:B---3--:R-:W-:Y:S05]  /*19260*/  @!P0 BRA `(.L_x_1998) ;  /* 0xfffffffc00f08947 */ /* 0x008fea000383ffff */
[----:B------:R-:W-:Y:S05]  /*19270*/  BRA `(.L_x_2128) ;  /* 0xffffffac00e47947 */ /* 0x000fea000383ffff */
.L_x_2002:
[----:B--2---:R2:W3:Y:S02]  /*19280*/  SYNCS.PHASECHK.TRANS64.TRYWAIT P0, [R6+URZ+0x132a0], R5 ;  /* 0x0132a005060075a7 */ /* 0x0044e4000800017f */
[----:B---3--:R-:W-:Y:S05]  /*19290*/  @!P0 NANOSLEEP.SYNCS 0x989680 ;  /* 0x009896800000895d */ /* 0x008fea0003900000 */
[----:B------:R-:W3:Y:S02]  /*192a0*/  @!P0 SYNCS.PHASECHK.TRANS64 P0, [R6+URZ+0x132a0], R5 ;  /* 0x0132a005060085a7 */ /* 0x000ee4000800007f */
[----:B---3--:R-:W-:Y:S05]  /*192b0*/  @!P0 BRA `(.L_x_2002) ;  /* 0xfffffffc00f08947 */ /* 0x008fea000383ffff */
[----:B------:R-:W-:Y:S05]  /*192c0*/  BRA `(.L_x_2129) ;  /* 0xffffffac00fc7947 */ /* 0x000fea000383ffff */
.L_x_2007:
[----:B-1----:R1:W3:Y:S02]  /*192d0*/  SYNCS.PHASECHK.TRANS64.TRYWAIT P0, [R6+URZ+0x132c0], R5 ;  /* 0x0132c005060075a7 */ /* 0x0022e4000800017f */
[----:B---3--:R-:W-:Y:S05]  /*192e0*/  @!P0 NANOSLEEP.SYNCS 0x989680 ;  /* 0x009896800000895d */ /* 0x008fea0003900000 */
[----:B------:R-:W3:Y:S02]  /*192f0*/  @!P0 SYNCS.PHASECHK.TRANS64 P0, [R6+URZ+0x132c0], R5 ;  /* 0x0132c005060085a7 */ /* 0x000ee4000800007f */
[----:B---3--:R-:W-:Y:S05]  /*19300*/  @!P0 BRA `(.L_x_2007) ;  /* 0xfffffffc00f08947 */ /* 0x008fea000383ffff */
[----:B------:R-:W-:Y:S05]  /*19310*/  BRA `(.L_x_2130) ;  /* 0xffffffb000787947 */ /* 0x000fea000383ffff */
.L_x_2014:
[----:B--2---:R2:W3:Y:S02]  /*19320*/  SYNCS.PHASECHK.TRANS64.TRYWAIT P1, [R5+URZ+0x132a0], R6 ;  /* 0x0132a006050075a7 */ /* 0x0044e4000802017f */
[----:B---3--:R-:W-:Y:S05]  /*19330*/  @!P1 NANOSLEEP.SYNCS 0x989680 ;  /* 0x009896800000995d */ /* 0x008fea0003900000 */
[----:B------:R-:W3:Y:S02]  /*19340*/  @!P1 SYNCS.PHASECHK.TRANS64 P1, [R5+URZ+0x132a0], R6 ;  /* 0x0132a006050095a7 */ /* 0x000ee4000802007f */
[----:B---3--:R-:W-:Y:S05]  /*19350*/  @!P1 BRA `(.L_x_2014) ;  /* 0xfffffffc00f09947 */ /* 0x008fea000383ffff */
[----:B------:R-:W-:Y:S05]  /*19360*/  BRA `(.L_x_2131) ;  /* 0xffffffb400347947 */ /* 0x000fea000383ffff */
.L_x_2019:
[----:B-1----:R1:W3:Y:S02]  /*19370*/  SYNCS.PHASECHK.TRANS64.TRYWAIT P1, [R5+URZ+0x132c0], R6 ;  /* 0x0132c006050075a7 */ /* 0x0022e4000802017f */
[----:B---3--:R-:W-:Y:S05]  /*19380*/  @!P1 NANOSLEEP.SYNCS 0x989680 ;  /* 0x009896800000995d */ /* 0x008fea0003900000 */
[----:B------:R-:W3:Y:S02]  /*19390*/  @!P1 SYNCS.PHASECHK.TRANS64 P1, [R5+URZ+0x132c0], R6 ;  /* 0x0132c006050095a7 */ /* 0x000ee4000802007f */
[----:B---3--:R-:W-:Y:S05]  /*193a0*/  @!P1 BRA `(.L_x_2019) ;  /* 0xfffffffc00f09947 */ /* 0x008fea000383ffff */
[----:B------:R-:W-:Y:S05]  /*193b0*/  BRA `(.L_x_2132) ;  /* 0xffffffb400ac7947 */ /* 0x000fea000383ffff */
.L_x_2034:
        /* <DEDUP_REMOVED lines=11> */
.L_x_2134:
[----:B------:R-:W-:Y:S05]  /*19470*/  BSYNC B0 ;  /* 0x0000000000007941 */ /* 0x000fea0003800000 */
.L_x_2133:
[----:B------:R-:W-:Y:S05]  /*19480*/  BRA `(.L_x_2135) ;  /* 0xffffffc000507947 */ /* 0x000fea000383ffff */
.L_x_2036:
[----:B------:R-:W-:Y:S01]  /*19490*/  BSSY B0, `(.L_x_2136) ;  /* 0x0000006000007945 */ /* 0x000fe20003800000 */
[----:B------:R-:W-:-:S07]  /*194a0*/  IMAD.MOV.U32 R15, RZ, RZ, -0x1 ;  /* 0xffffffffff0f7424 */ /* 0x000fce00078e00ff */
[----:B012---:R-:W-:Y:S05]  /*194b0*/  WARPSYNC.COLLECTIVE R15, `(.L_x_2137) ;  /* 0x000000000f0c7348 */ /* 0x007fea0003c00000 */
[----:B------:R-:W-:Y:S02]  /*194c0*/  ELECT P6, UR62, PT ;  /* 0x00000000003e782f */ /* 0x000fe400038c0000 */
[----:B------:R-:W-:Y:S01]  /*194d0*/  MOV R14, UR62 ;  /* 0x0000003e000e7c02 */ /* 0x000fe20008000f00 */
[----:B012---:R-:W-:Y:S10]  /*194e0*/  ENDCOLLECTIVE ;  /* 0x000000000000791b */ /* 0x007ff40003800000 */
.L_x_2137:
[----:B------:R-:W-:Y:S05]  /*194f0*/  BSYNC B0 ;  /* 0x0000000000007941 */ /* 0x000fea0003800000 */
.L_x_2136:
[----:B------:R-:W-:Y:S05]  /*19500*/  BRA `(.L_x_2138) ;  /* 0xffffffc000587947 */ /* 0x000fea000383ffff */
.L_x_2038:
[----:B--2---:R2:W3:Y:S02]  /*19510*/  SYNCS.PHASECHK.TRANS64.TRYWAIT P0, [R4+URZ+0x13280], R3 ;  /* 0x01328003040075a7 */ /* 0x0044e4000800017f */
[----:B---3--:R-:W-:Y:S05]  /*19520*/  @!P0 NANOSLEEP.SYNCS 0x989680 ;  /* 0x009896800000895d */ /* 0x008fea0003900000 */
[----:B------:R-:W3:Y:S02]  /*19530*/  @!P0 SYNCS.PHASECHK.TRANS64 P0, [R4+URZ+0x13280], R3 ;  /* 0x01328003040085a7 */ /* 0x000ee4000800007f */
[----:B---3--:R-:W-:Y:S05]  /*19540*/  @!P0 BRA `(.L_x_2038) ;  /* 0xfffffffc00f08947 */ /* 0x008fea000383ffff */
[----:B------:R-:W-:Y:S05]  /*19550*/  BRA `(.L_x_2139) ;  /* 0xffffffc000bc7947 */ /* 0x000fea000383ffff */
.L_x_2040:
[----:B---3--:R3:W4:Y:S02]  /*19560*/  SYNCS.PHASECHK.TRANS64.TRYWAIT P0, [R4+URZ+0x13240], R3 ;  /* 0x01324003040075a7 */ /* 0x008724000800017f */
[----:B----4-:R-:W-:Y:S05]  /*19570*/  @!P0 NANOSLEEP.SYNCS 0x989680 ;  /* 0x009896800000895d */ /* 0x010fea0003900000 */
[----:B------:R-:W4:Y:S02]  /*19580*/  @!P0 SYNCS.PHASECHK.TRANS64 P0, [R4+URZ+0x13240], R3 ;  /* 0x01324003040085a7 */ /* 0x000f24000800007f */
[----:B----4-:R-:W-:Y:S05]  /*19590*/  @!P0 BRA `(.L_x_2040) ;  /* 0xfffffffc00f08947 */ /* 0x010fea000383ffff */
[----:B------:R-:W-:Y:S05]  /*195a0*/  BRA `(.L_x_2140) ;  /* 0xffffffc400107947 */ /* 0x000fea000383ffff */
.L_x_2044:
        /* <DEDUP_REMOVED lines=12> */
.L_x_2141:
[----:B------:R-:W-:Y:S02]  /*19670*/  IMAD.MOV.U32 R13, RZ, RZ, R0 ;  /* 0x000000ffff0d7224 */ /* 0x000fe400078e0000 */
[----:B------:R-:W-:-:S07]  /*19680*/  IMAD.MOV.U32 R6, RZ, RZ, R14 ;  /* 0x000000ffff067224 */ /* 0x000fce00078e000e */
[----:B------:R-:W-:Y:S05]  /*19690*/  WARPSYNC.COLLECTIVE R15, `(.L_x_2142) ;  /* 0x000000000f087348 */ /* 0x000fea0003c00000 */
[----:B------:R0:W1:Y:S02]  /*196a0*/  SHFL.IDX P6, R14, R13, R12, R11 ;  /* 0x0000000c0d0e7389 */ /* 0x00006400000c000b */
[----:B01----:R-:W-:Y:S01]  /*196b0*/  ENDCOLLECTIVE ;  /* 0x000000000000791b */ /* 0x003fe20003800000 */
.L_x_2142:
[----:B------:R-:W-:Y:S02]  /*196c0*/  IMAD.MOV.U32 R13, RZ, RZ, R4 ;  /* 0x000000ffff0d7224 */ /* 0x000fe400078e0004 */
[----:B------:R-:W-:Y:S02]  /*196d0*/  IMAD.MOV.U32 R12, RZ, RZ, 0x1 ;  /* 0x00000001ff0c7424 */ /* 0x000fe400078e00ff */
[----:B------:R-:W-:-:S07]  /*196e0*/  IMAD.MOV.U32 R7, RZ, RZ, R14 ;  /* 0x000000ffff077224 */ /* 0x000fce00078e000e */
[----:B------:R-:W-:Y:S05]  /*196f0*/  WARPSYNC.COLLECTIVE R15, `(.L_x_2143) ;  /* 0x000000000f087348 */ /* 0x000fea0003c00000 */
[----:B------:R0:W1:Y:S02]  /*19700*/  SHFL.IDX P6, R14, R13, R12, R11 ;  /* 0x0000000c0d0e7389 */ /* 0x00006400000c000b */
[----:B01----:R-:W-:Y:S01]  /*19710*/  ENDCOLLECTIVE ;  /* 0x000000000000791b */ /* 0x003fe20003800000 */
.L_x_2143:
        /* <DEDUP_REMOVED lines=9> */
[----:B------:R0:W-:Y:S01]  /*197b0*/  @!P1 LDGSTS.E.BYPASS.LTC128B.128 [R10+0xb000], desc[UR40][R6.64], !P0 ;  /* 0x0b000000060a9fae */ /* 0x0001e2000c101d68 */
[----:B------:R-:W-:Y:S01]  /*197c0*/  ISETP.GE.AND P1, PT, R8, R5, PT ;  /* 0x000000050800720c */ /* 0x000fe20003f26270 */
[----:B0-----:R-:W-:-:S12]  /*197d0*/  IMAD.MOV.U32 R6, RZ, RZ, R14 ;  /* 0x000000ffff067224 */ /* 0x001fd800078e000e */
[----:B------:R-:W-:Y:S05]  /*197e0*/  WARPSYNC.COLLECTIVE R15, `(.L_x_2144) ;  /* 0x000000000f087348 */ /* 0x000fea0003c00000 */
[----:B------:R0:W1:Y:S02]  /*197f0*/  SHFL.IDX P6, R14, R13, R12, R11 ;  /* 0x0000000c0d0e7389 */ /* 0x00006400000c000b */
[----:B01----:R-:W-:Y:S01]  /*19800*/  ENDCOLLECTIVE ;  /* 0x000000000000791b */ /* 0x003fe20003800000 */
.L_x_2144:
[----:B------:R-:W-:Y:S02]  /*19810*/  IMAD.MOV.U32 R13, RZ, RZ, R4 ;  /* 0x000000ffff0d7224 */ /* 0x000fe400078e0004 */
[----:B------:R-:W-:Y:S02]  /*19820*/  IMAD.MOV.U32 R12, RZ, RZ, 0x2 ;  /* 0x00000002ff0c7424 */ /* 0x000fe400078e00ff */
[----:B------:R-:W-:-:S07]  /*19830*/  IMAD.MOV.U32 R7, RZ, RZ, R14 ;  /* 0x000000ffff077224 */ /* 0x000fce00078e000e */
[----:B------:R-:W-:Y:S05]  /*19840*/  WARPSYNC.COLLECTIVE R15, `(.L_x_2145) ;  /* 0x000000000f087348 */ /* 0x000fea0003c00000 */
[----:B------:R0:W1:Y:S02]  /*19850*/  SHFL.IDX P6, R14, R13, R12, R11 ;  /* 0x0000000c0d0e7389 */ /* 0x00006400000c000b */
[----:B01----:R-:W-:Y:S01]  /*19860*/  ENDCOLLECTIVE ;  /* 0x000000000000791b */ /* 0x003fe20003800000 */
.L_x_2145:
        /* <DEDUP_REMOVED lines=16> */
.L_x_2146:
[----:B------:R-:W-:Y:S02]  /*19970*/  IMAD.MOV.U32 R13, RZ, RZ, R4 ;  /* 0x000000ffff0d7224 */ /* 0x000fe400078e0004 */
[----:B------:R-:W-:Y:S02]  /*19980*/  IMAD.MOV.U32 R12, RZ, RZ, 0x3 ;  /* 0x00000003ff0c7424 */ /* 0x000fe400078e00ff */
[----:B------:R-:W-:-:S07]  /*19990*/  IMAD.MOV.U32 R7, RZ, RZ, R14 ;  /* 0x000000ffff077224 */ /* 0x000fce00078e000e */
[----:B------:R-:W-:Y:S05]  /*199a0*/  WARPSYNC.COLLECTIVE R15, `(.L_x_2147) ;  /* 0x000000000f087348 */ /* 0x000fea0003c00000 */
[----:B------:R0:W1:Y:S02]  /*199b0*/  SHFL.IDX P6, R14, R13, R12, R11 ;  /* 0x0000000c0d0e7389 */ /* 0x00006400000c000b */
[----:B01----:R-:W-:Y:S01]  /*199c0*/  ENDCOLLECTIVE ;  /* 0x000000000000791b */ /* 0x003fe20003800000 */
.L_x_2147:
        /* <DEDUP_REMOVED lines=11> */
.L_x_2148:
[----:B------:R-:W-:Y:S01]  /*19a80*/  @!PT LDS RZ, [RZ] ;  /* 0x00000000fffff984 */ /* 0x000fe20000000800 */
[----:B------:R-:W-:Y:S01]  /*19a90*/  @!PT LDS RZ, [RZ] ;  /* 0x00000000fffff984 */ /* 0x000fe20000000800 */
[----:B------:R-:W-:Y:S01]  /*19aa0*/  @!PT LDS RZ, [RZ] ;  /* 0x00000000fffff984 */ /* 0x000fe20000000800 */
[----:B------:R0:W-:Y:S01]  /*19ab0*/  @!P1 LDGSTS.E.BYPASS.LTC128B.128 [R10+0xc000], desc[UR40][R6.64], !P0 ;  /* 0x0c000000060a9fae */ /* 0x0001e2000c101d68 */
[----:B------:R-:W-:Y:S01]  /*19ac0*/  ISETP.GE.AND P1, PT, R0, R5, PT ;  /* 0x000000050000720c */ /* 0x000fe20003f26270 */
[----:B------:R-:W-:Y:S02]  /*19ad0*/  IMAD.MOV.U32 R13, RZ, RZ, R3 ;  /* 0x000000ffff0d7224 */ /* 0x000fe400078e0003 */
[----:B------:R-:W-:Y:S02]  /*19ae0*/  IMAD.MOV.U32 R12, RZ, RZ, RZ ;  /* 0x000000ffff0c7224 */ /* 0x000fe400078e00ff */
[----:B0-----:R-:W-:-:S08]  /*19af0*/  IMAD.MOV.U32 R6, RZ, RZ, R14 ;  /* 0x000000ffff067224 */ /* 0x001fd000078e000e */
[----:B------:R-:W-:Y:S05]  /*19b00*/  WARPSYNC.COLLECTIVE R15, `(.L_x_2149) ;  /* 0x000000000f087348 */ /* 0x000fea0003c00000 */
[----:B------:R0:W1:Y:S02]  /*19b10*/  SHFL.IDX P6, R14, R13, R12, R11 ;  /* 0x0000000c0d0e7389 */ /* 0x00006400000c000b */
[----:B01----:R-:W-:Y:S01]  /*19b20*/  ENDCOLLECTIVE ;  /* 0x000000000000791b */ /* 0x003fe20003800000 */
.L_x_2149:
        /* <DEDUP_REMOVED lines=14> */
.L_x_2150:
[----:B------:R-:W-:Y:S02]  /*19c10*/  IMAD.MOV.U32 R13, RZ, RZ, R3 ;  /* 0x000000ffff0d7224 */ /* 0x000fe400078e0003 */
[----:B------:R-:W-:Y:S02]  /*19c20*/  IMAD.MOV.U32 R12, RZ, RZ, 0x1 ;  /* 0x00000001ff0c7424 */ /* 0x000fe400078e00ff */
[----:B------:R-:W-:-:S07]  /*19c30*/  IMAD.MOV.U32 R8, RZ, RZ, R14 ;  /* 0x000000ffff087224 */ /* 0x000fce00078e000e */
[----:B------:R-:W-:Y:S05]  /*19c40*/  WARPSYNC.COLLECTIVE R15, `(.L_x_2151) ;  /* 0x000000000f087348 */ /* 0x000fea0003c00000 */
[----:B------:R0:W1:Y:S02]  /*19c50*/  SHFL.IDX P6, R14, R13, R12, R11 ;  /* 0x0000000c0d0e7389 */ /* 0x00006400000c000b */
[----:B01----:R-:W-:Y:S01]  /*19c60*/  ENDCOLLECTIVE ;  /* 0x000000000000791b */ /* 0x003fe20003800000 */
.L_x_2151:
[----:B------:R-:W-:-:S05]  /*19c70*/  @!P2 IADD3 R6, P1, R20, R8, RZ ;  /* 0x000000081406a210 */ /* 0x000fca0007f3e0ff */
[----:B------:R-:W-:-:S04]  /*19c80*/  @!P2 IMAD.X R0, RZ, RZ, R0, P1 ;  /* 0x000000ffff00a224 */ /* 0x000fc800008e0600 */
[----:B------:R-:W-:Y:S02]  /*19c90*/  @!P2 IMAD.MOV.U32 R7, RZ, RZ, R0 ;  /* 0x000000ffff07a224 */ /* 0x000fe400078e0000 */
[----:B------:R-:W-:-:S03]  /*19ca0*/  IMAD.MOV.U32 R13, RZ, RZ, R2 ;  /* 0x000000ffff0d7224 */ /* 0x000fc600078e0002 */
        /* <DEDUP_REMOVED lines=8> */
.L_x_2152:
[----:B------:R-:W-:Y:S01]  /*19d30*/  IMAD.MOV.U32 R2, RZ, RZ, R14 ;  /* 0x000000ffff027224 */ /* 0x000fe200078e000e */
[----:B------:R-:W-:Y:S06]  /*19d40*/  BRA `(.L_x_2153) ;  /* 0xffffffc800307947 */ /* 0x000fec000383ffff */
.L_x_2047:
[----:B-1----:R1:W2:Y:S02]  /*19d50*/  SYNCS.PHASECHK.TRANS64.TRYWAIT P0, [R22+URZ+0x13220], R3 ;  /* 0x01322003160075a7 */ /* 0x0022a4000800017f */
[----:B--2---:R-:W-:Y:S05]  /*19d60*/  @!P0 NANOSLEEP.SYNCS 0x989680 ;  /* 0x009896800000895d */ /* 0x004fea0003900000 */
[----:B------:R-:W2:Y:S02]  /*19d70*/  @!P0 SYNCS.PHASECHK.TRANS64 P0, [R22+URZ+0x13220], R3 ;  /* 0x01322003160085a7 */ /* 0x000ea4000800007f */
[----:B--2---:R-:W-:Y:S05]  /*19d80*/  @!P0 BRA `(.L_x_2047) ;  /* 0xfffffffc00f08947 */ /* 0x004fea000383ffff */
[----:B------:R-:W-:Y:S05]  /*19d90*/  BRA `(.L_x_2154) ;  /* 0xffffffc8008c7947 */ /* 0x000fea000383ffff */
.L_x_2053:
[----:B0-----:R0:W1:Y:S02]  /*19da0*/  SYNCS.PHASECHK.TRANS64.TRYWAIT P0, [R4+URZ+0x13280], R3 ;  /* 0x01328003040075a7 */ /* 0x001064000800017f */
[----:B-1----:R-:W-:Y:S05]  /*19db0*/  @!P0 NANOSLEEP.SYNCS 0x989680 ;  /* 0x009896800000895d */ /* 0x002fea0003900000 */
[----:B------:R-:W1:Y:S02]  /*19dc0*/  @!P0 SYNCS.PHASECHK.TRANS64 P0, [R4+URZ+0x13280], R3 ;  /* 0x01328003040085a7 */ /* 0x000e64000800007f */
[----:B-1----:R-:W-:Y:S05]  /*19dd0*/  @!P0 BRA `(.L_x_2053) ;  /* 0xfffffffc00f08947 */ /* 0x002fea000383ffff */
[----:B------:R-:W-:Y:S05]  /*19de0*/  BRA `(.L_x_2155) ;  /* 0xffffffcc00347947 */ /* 0x000fea000383ffff */
.L_x_2058:
[----:B-1----:R1:W2:Y:S02]  /*19df0*/  SYNCS.PHASECHK.TRANS64.TRYWAIT P0, [R4+URZ+0x13240], R3 ;  /* 0x01324003040075a7 */ /* 0x0022a4000800017f */
[----:B--2---:R-:W-:Y:S05]  /*19e00*/  @!P0 NANOSLEEP.SYNCS 0x989680 ;  /* 0x009896800000895d */ /* 0x004fea0003900000 */
[----:B------:R-:W2:Y:S02]  /*19e10*/  @!P0 SYNCS.PHASECHK.TRANS64 P0, [R4+URZ+0x13240], R3 ;  /* 0x01324003040085a7 */ /* 0x000ea4000800007f */
[----:B--2---:R-:W-:Y:S05]  /*19e20*/  @!P0 BRA `(.L_x_2058) ;  /* 0xfffffffc00f08947 */ /* 0x004fea000383ffff */
[----:B------:R-:W-:Y:S05]  /*19e30*/  BRA `(.L_x_2156) ;  /* 0xffffffcc00b07947 */ /* 0x000fea000383ffff */
.L_x_2064:
[----:B0-----:R0:W1:Y:S02]  /*19e40*/  SYNCS.PHASECHK.TRANS64.TRYWAIT P0, [R3+URZ+0x13270], R2 ;  /* 0x01327002030075a7 */ /* 0x001064000800017f */
[----:B-1----:R-:W-:Y:S05]  /*19e50*/  @!P0 NANOSLEEP.SYNCS 0x989680 ;  /* 0x009896800000895d */ /* 0x002fea0003900000 */
[----:B------:R-:W1:Y:S02]  /*19e60*/  @!P0 SYNCS.PHASECHK.TRANS64 P0, [R3+URZ+0x13270], R2 ;  /* 0x01327002030085a7 */ /* 0x000e64000800007f */
[----:B-1----:R-:W-:Y:S05]  /*19e70*/  @!P0 BRA `(.L_x_2064) ;  /* 0xfffffffc00f08947 */ /* 0x002fea000383ffff */
[----:B------:R-:W-:Y:S05]  /*19e80*/  BRA `(.L_x_2157) ;  /* 0xffffffd0004c7947 */ /* 0x000fea000383ffff */
.L_x_2066:
[----:B0-----:R0:W1:Y:S02]  /*19e90*/  SYNCS.PHASECHK.TRANS64.TRYWAIT P0, [R3+URZ+0x13260], R2 ;  /* 0x01326002030075a7 */ /* 0x001064000800017f */
[----:B-1----:R-:W-:Y:S05]  /*19ea0*/  @!P0 NANOSLEEP.SYNCS 0x989680 ;  /* 0x009896800000895d */ /* 0x002fea0003900000 */
[----:B------:R-:W1:Y:S02]  /*19eb0*/  @!P0 SYNCS.PHASECHK.TRANS64 P0, [R3+URZ+0x13260], R2 ;  /* 0x01326002030085a7 */ /* 0x000e64000800007f */
[----:B-1----:R-:W-:Y:S05]  /*19ec0*/  @!P0 BRA `(.L_x_2066) ;  /* 0xfffffffc00f08947 */ /* 0x002fea000383ffff */
[----:B------:R-:W-:Y:S05]  /*19ed0*/  BRA `(.L_x_2158) ;  /* 0xffffffd000547947 */ /* 0x000fea000383ffff */
.L_x_2073:
[----:B-1----:R1:W2:Y:S02]  /*19ee0*/  SYNCS.PHASECHK.TRANS64.TRYWAIT P1, [R3+URZ+0x13270], R0 ;  /* 0x01327000030075a7 */ /* 0x0022a4000802017f */
[----:B--2---:R-:W-:Y:S05]  /*19ef0*/  @!P1 NANOSLEEP.SYNCS 0x989680 ;  /* 0x009896800000995d */ /* 0x004fea0003900000 */
[----:B------:R-:W2:Y:S02]  /*19f00*/  @!P1 SYNCS.PHASECHK.TRANS64 P1, [R3+URZ+0x13270], R0 ;  /* 0x01327000030095a7 */ /* 0x000ea4000802007f */
[----:B--2---:R-:W-:Y:S05]  /*19f10*/  @!P1 BRA `(.L_x_2073) ;  /* 0xfffffffc00f09947 */ /* 0x004fea000383ffff */
[----:B------:R-:W-:Y:S05]  /*19f20*/  BRA `(.L_x_2159) ;  /* 0xffffffd400a07947 */ /* 0x000fea000383ffff */
.L_x_2075:
[----:B-1----:R1:W2:Y:S02]  /*19f30*/  SYNCS.PHASECHK.TRANS64.TRYWAIT P1, [R3+URZ+0x13260], R0 ;  /* 0x01326000030075a7 */ /* 0x0022a4000802017f */
[----:B--2---:R-:W-:Y:S05]  /*19f40*/  @!P1 NANOSLEEP.SYNCS 0x989680 ;  /* 0x009896800000995d */ /* 0x004fea0003900000 */
[----:B------:R-:W2:Y:S02]  /*19f50*/  @!P1 SYNCS.PHASECHK.TRANS64 P1, [R3+URZ+0x13260], R0 ;  /* 0x01326000030095a7 */ /* 0x000ea4000802007f */
[----:B--2---:R-:W-:Y:S05]  /*19f60*/  @!P1 BRA `(.L_x_2075) ;  /* 0xfffffffc00f09947 */ /* 0x004fea000383ffff */
[----:B------:R-:W-:Y:S05]  /*19f70*/  BRA `(.L_x_2160) ;  /* 0xffffffd400a47947 */ /* 0x000fea000383ffff */
.L_x_2079:
[----:B------:R-:W-:Y:S01]  /*19f80*/  BSSY B0, `(.L_x_2161) ;  /* 0x0000008000007945 */ /* 0x000fe20003800000 */
[----:B0-----:R-:W-:Y:S02]  /*19f90*/  IMAD.MOV.U32 R13, RZ, RZ, R16 ;  /* 0x000000ffff0d7224 */ /* 0x001fe400078e0010 */
[----:B------:R-:W-:Y:S02]  /*19fa0*/  IMAD.MOV.U32 R12, RZ, RZ, RZ ;  /* 0x000000ffff0c7224 */ /* 0x000fe400078e00ff */
[----:B-1----:R-:W-:Y:S02]  /*19fb0*/  IMAD.MOV.U32 R11, RZ, RZ, 0x1f ;  /* 0x0000001fff0b7424 */ /* 0x002fe400078e00ff */
[----:B------:R-:W-:-:S07]  /*19fc0*/  IMAD.MOV.U32 R15, RZ, RZ, -0x1 ;  /* 0xffffffffff0f7424 */ /* 0x000fce00078e00ff */
[----:B------:R-:W-:Y:S05]  /*19fd0*/  WARPSYNC.COLLECTIVE R15, `(.L_x_2162) ;  /* 0x000000000f087348 */ /* 0x000fea0003c00000 */
[----:B------:R0:W1:Y:S02]  /*19fe0*/  SHFL.IDX P6, R14, R13, R12, R11 ;  /* 0x0000000c0d0e7389 */ /* 0x00006400000c000b */
[----:B01----:R-:W-:Y:S01]  /*19ff0*/  ENDCOLLECTIVE ;  /* 0x000000000000791b */ /* 0x003fe20003800000 */
.L_x_2162:
[----:B------:R-:W-:Y:S05]  /*1a000*/  BSYNC B0 ;  /* 0x0000000000007941 */ /* 0x000fea0003800000 */
.L_x_2161:
        /* <DEDUP_REMOVED lines=9> */
.L_x_2163:
        /* <DEDUP_REMOVED lines=18> */
.L_x_2164:
[----:B------:R-:W-:Y:S01]  /*1a1c0*/  IMAD.MOV.U32 R12, RZ, RZ, 0x2 ;  /* 0x00000002ff0c7424 */ /* 0x000fe200078e00ff */
[----:B------:R-:W-:-:S05]  /*1a1d0*/  SEL R5, R14, RZ, P1 ;  /* 0x000000ff0e057207 */ /* 0x000fca0000800000 */
[----:B------:R-:W-:-:S04]  /*1a1e0*/  IMAD.IADD R4, R2, 0x1, R5 ;  /* 0x0000000102047824 */ /* 0x000fc800078e0205 */
[----:B------:R-:W-:-:S07]  /*1a1f0*/  IMAD.MOV.U32 R13, RZ, RZ, R4 ;  /* 0x000000ffff0d7224 */ /* 0x000fce00078e0004 */
[----:B------:R-:W-:Y:S05]  /*1a200*/  WARPSYNC.COLLECTIVE R15, `(.L_x_2165) ;  /* 0x000000000f087348 */ /* 0x000fea0003c00000 */
[----:B------:R0:W1:Y:S02]  /*1a210*/  SHFL.UP P6, R14, R13, R12, R11 ;  /* 0x0400000c0d0e7389 */ /* 0x00006400000c000b */
[----:B01----:R-:W-:Y:S01]  /*1a220*/  ENDCOLLECTIVE ;  /* 0x000000000000791b */ /* 0x003fe20003800000 */
.L_x_2165:
[----:B------:R-:W-:Y:S01]  /*1a230*/  IMAD.MOV.U32 R12, RZ, RZ, 0x4 ;  /* 0x00000004ff0c7424 */ /* 0x000fe200078e00ff */
[----:B------:R-:W-:-:S05]  /*1a240*/  SEL R5, R14, RZ, P2 ;  /* 0x000000ff0e057207 */ /* 0x000fca0001000000 */
[----:B------:R-:W-:-:S04]  /*1a250*/  IMAD.IADD R5, R4, 0x1, R5 ;  /* 0x0000000104057824 */ /* 0x000fc800078e0205 */
[----:B------:R-:W-:-:S07]  /*1a260*/  IMAD.MOV.U32 R13, RZ, RZ, R5 ;  /* 0x000000ffff0d7224 */ /* 0x000fce00078e0005 */
[----:B------:R-:W-:Y:S05]  /*1a270*/  WARPSYNC.COLLECTIVE R15, `(.L_x_2166) ;  /* 0x000000000f087348 */ /* 0x000fea0003c00000 */
[----:B------:R0:W1:Y:S02]  /*1a280*/  SHFL.UP P6, R14, R13, R12, R11 ;  /* 0x0400000c0d0e7389 */ /* 0x00006400000c000b */
[----:B01----:R-:W-:Y:S01]  /*1a290*/  ENDCOLLECTIVE ;  /* 0x000000000000791b */ /* 0x003fe20003800000 */
.L_x_2166:
[----:B------:R-:W-:Y:S01]  /*1a2a0*/  IMAD.MOV.U32 R12, RZ, RZ, 0x8 ;  /* 0x00000008ff0c7424 */ /* 0x000fe200078e00ff */
[----:B------:R-:W-:-:S05]  /*1a2b0*/  SEL R6, R14, RZ, P3 ;  /* 0x000000ff0e067207 */ /* 0x000fca0001800000 */
[----:B------:R-:W-:-:S04]  /*1a2c0*/  IMAD.IADD R6, R5, 0x1, R6 ;  /* 0x0000000105067824 */ /* 0x000fc800078e0206 */
[----:B------:R-:W-:-:S07]  /*1a2d0*/  IMAD.MOV.U32 R13, RZ, RZ, R6 ;  /* 0x000000ffff0d7224 */ /* 0x000fce00078e0006 */
[----:B------:R-:W-:Y:S05]  /*1a2e0*/  WARPSYNC.COLLECTIVE R15, `(.L_x_2167) ;  /* 0x000000000f087348 */ /* 0x000fea0003c00000 */
[----:B------:R0:W1:Y:S02]  /*1a2f0*/  SHFL.UP P6, R14, R13, R12, R11 ;  /* 0x0400000c0d0e7389 */ /* 0x00006400000c000b */
[----:B01----:R-:W-:Y:S01]  /*1a300*/  ENDCOLLECTIVE ;  /* 0x000000000000791b */ /* 0x003fe20003800000 */
.L_x_2167:
[----:B------:R-:W-:Y:S01]  /*1a310*/  IMAD.MOV.U32 R12, RZ, RZ, 0x10 ;  /* 0x00000010ff0c7424 */ /* 0x000fe200078e00ff */
[----:B------:R-:W-:-:S05]  /*1a320*/  SEL R3, R14, RZ, P4 ;  /* 0x000000ff0e037207 */ /* 0x000fca0002000000 */
[----:B------:R-:W-:-:S04]  /*1a330*/  IMAD.IADD R4, R6, 0x1, R3 ;  /* 0x0000000106047824 */ /* 0x000fc800078e0203 */
[----:B------:R-:W-:-:S07]  /*1a340*/  IMAD.MOV.U32 R13, RZ, RZ, R4 ;  /* 0x000000ffff0d7224 */ /* 0x000fce00078e0004 */
[----:B------:R-:W-:Y:S05]  /*1a350*/  WARPSYNC.COLLECTIVE R15, `(.L_x_2168) ;  /* 0x000000000f087348 */ /* 0x000fea0003c00000 */
[----:B------:R0:W1:Y:S02]  /*1a360*/  SHFL.UP P6, R14, R13, R12, R11 ;  /* 0x0400000c0d0e7389 */ /* 0x00006400000c000b */
[----:B01----:R-:W-:Y:S01]  /*1a370*/  ENDCOLLECTIVE ;  /* 0x000000000000791b */ /* 0x003fe20003800000 */
.L_x_2168:
        /* <DEDUP_REMOVED lines=8> */
.L_x_2169:
[----:B------:R-:W-:Y:S05]  /*1a400*/  BRA `(.L_x_2170) ;  /* 0xffffffd800207947 */ /* 0x000fea000383ffff */
.L_x_2084:
[----:B------:R-:W-:Y:S01]  /*1a410*/  BSSY B0, `(.L_x_2171) ;  /* 0x0000008000007945 */ /* 0x000fe20003800000 */
[----:B-----5:R-:W-:Y:S02]  /*1a420*/  IMAD.MOV.U32 R13, RZ, RZ, R2 ;  /* 0x000000ffff0d7224 */ /* 0x020fe400078e0002 */
[----:B------:R-:W-:Y:S02]  /*1a430*/  IMAD.MOV.U32 R12, RZ, RZ, 0x1 ;  /* 0x00000001ff0c7424 */ /* 0x000fe400078e00ff */
[----:B-1----:R-:W-:Y:S02]  /*1a440*/  IMAD.MOV.U32 R11, RZ, RZ, RZ ;  /* 0x000000ffff0b7224 */ /* 0x002fe400078e00ff */
[----:B------:R-:W-:-:S07]  /*1a450*/  IMAD.MOV.U32 R15, RZ, RZ, -0x1 ;  /* 0xffffffffff0f7424 */ /* 0x000fce00078e00ff */
[----:B0-2---:R-:W-:Y:S05]  /*1a460*/  WARPSYNC.COLLECTIVE R15, `(.L_x_2172) ;  /* 0x000000000f087348 */ /* 0x005fea0003c00000 */
[----:B------:R1:W3:Y:S02]  /*1a470*/  SHFL.UP P6, R14, R13, R12, R11 ;  /* 0x0400000c0d0e7389 */ /* 0x0002e400000c000b */
[----:B0123--:R-:W-:Y:S01]  /*1a480*/  ENDCOLLECTIVE ;  /* 0x000000000000791b */ /* 0x00ffe20003800000 */
.L_x_2172:
[----:B------:R-:W-:Y:S05]  /*1a490*/  BSYNC B0 ;  /* 0x0000000000007941 */ /* 0x000fea0003800000 */
.L_x_2171:
        /* <DEDUP_REMOVED lines=8> */
.L_x_2173:
[----:B------:R-:W-:Y:S01]  /*1a520*/  IMAD.MOV.U32 R12, RZ, RZ, 0x4 ;  /* 0x00000004ff0c7424 */ /* 0x000fe200078e00ff */
[----:B------:R-:W-:-:S05]  /*1a530*/  SEL R4, R14, RZ, P2 ;  /* 0x000000ff0e047207 */ /* 0x000fca0001000000 */
[----:B------:R-:W-:-:S04]  /*1a540*/  IMAD.IADD R4, R13, 0x1, R4 ;  /* 0x000000010d047824 */ /* 0x000fc800078e0204 */
[----:B------:R-:W-:-:S07]  /*1a550*/  IMAD.MOV.U32 R13, RZ, RZ, R4 ;  /* 0x000000ffff0d7224 */ /* 0x000fce00078e0004 */
[----:B------:R-:W-:Y:S05]  /*1a560*/  WARPSYNC.COLLECTIVE R15, `(.L_x_2174) ;  /* 0x000000000f087348 */ /* 0x000fea0003c00000 */
[----:B------:R0:W1:Y:S02]  /*1a570*/  SHFL.UP P6, R14, R13, R12, R11 ;  /* 0x0400000c0d0e7389 */ /* 0x00006400000c000b */
[----:B01----:R-:W-:Y:S01]  /*1a580*/  ENDCOLLECTIVE ;  /* 0x000000000000791b */ /* 0x003fe20003800000 */
.L_x_2174:
[----:B------:R-:W-:Y:S01]  /*1a590*/  IMAD.MOV.U32 R12, RZ, RZ, 0x8 ;  /* 0x00000008ff0c7424 */ /* 0x000fe200078e00ff */
[----:B------:R-:W-:-:S05]  /*1a5a0*/  SEL R5, R14, RZ, P3 ;  /* 0x000000ff0e057207 */ /* 0x000fca0001800000 */
[----:B------:R-:W-:-:S04]  /*1a5b0*/  IMAD.IADD R5, R4, 0x1, R5 ;  /* 0x0000000104057824 */ /* 0x000fc800078e0205 */
[----:B------:R-:W-:-:S07]  /*1a5c0*/  IMAD.MOV.U32 R13, RZ, RZ, R5 ;  /* 0x000000ffff0d7224 */ /* 0x000fce00078e0005 */
[----:B------:R-:W-:Y:S05]  /*1a5d0*/  WARPSYNC.COLLECTIVE R15, `(.L_x_2175) ;  /* 0x000000000f087348 */ /* 0x000fea0003c00000 */
[----:B------:R0:W1:Y:S02]  /*1a5e0*/  SHFL.UP P6, R14, R13, R12, R11 ;  /* 0x0400000c0d0e7389 */ /* 0x00006400000c000b */
[----:B01----:R-:W-:Y:S01]  /*1a5f0*/  ENDCOLLECTIVE ;  /* 0x000000000000791b */ /* 0x003fe20003800000 */
.L_x_2175:
[----:B------:R-:W-:Y:S01]  /*1a600*/  IMAD.MOV.U32 R12, RZ, RZ, 0x10 ;  /* 0x00000010ff0c7424 */ /* 0x000fe200078e00ff */
[----:B------:R-:W-:-:S05]  /*1a610*/  SEL R6, R14, RZ, P4 ;  /* 0x000000ff0e067207 */ /* 0x000fca0002000000 */
[----:B------:R-:W-:-:S04]  /*1a620*/  IMAD.IADD R6, R5, 0x1, R6 ;  /* 0x0000000105067824 */ /* 0x000fc800078e0206 */
[----:B------:R-:W-:-:S07]  /*1a630*/  IMAD.MOV.U32 R13, RZ, RZ, R6 ;  /* 0x000000ffff0d7224 */ /* 0x000fce00078e0006 */
[----:B------:R-:W-:Y:S05]  /*1a640*/  WARPSYNC.COLLECTIVE R15, `(.L_x_2176) ;  /* 0x000000000f087348 */ /* 0x000fea0003c00000 */
[----:B------:R0:W1:Y:S02]  /*1a650*/  SHFL.UP P6, R14, R13, R12, R11 ;  /* 0x0400000c0d0e7389 */ /* 0x00006400000c000b */
[----:B01----:R-:W-:Y:S01]  /*1a660*/  ENDCOLLECTIVE ;  /* 0x000000000000791b */ /* 0x003fe20003800000 */
.L_x_2176:
        /* <DEDUP_REMOVED lines=8> */
.L_x_2177:
[----:B------:R-:W-:Y:S05]  /*1a6f0*/  BRA `(.L_x_2178) ;  /* 0xffffffd800007947 */ /* 0x000fea000383ffff */
.L_x_2086:
[----:B------:R-:W-:Y:S01]  /*1a700*/  BSSY B0, `(.L_x_2179) ;  /* 0x0000006000007945 */ /* 0x000fe20003800000 */
[----:B------:R-:W-:Y:S01]  /*1a710*/  PLOP3.LUT P6, PT, P6, PT, PT, 0x8, 0x0 ;  /* 0x000000000000781c */ /* 0x000fe200037ce170 */
[----:B------:R-:W-:-:S12]  /*1a720*/  IMAD.MOV.U32 R15, RZ, RZ, -0x1 ;  /* 0xffffffffff0f7424 */ /* 0x000fd800078e00ff */
[----:B01----:R-:W-:Y:S05]  /*1a730*/  WARPSYNC.COLLECTIVE R15, `(.L_x_2180) ;  /* 0x000000000f087348 */ /* 0x003fea0003c00000 */
[----:B------:R-:W-:Y:S01]  /*1a740*/  VOTE.ANY R14, PT, P6 ;  /* 0x00000000000e7806 */ /* 0x000fe200030e0100 */
[----:B01----:R-:W-:Y:S06]  /*1a750*/  ENDCOLLECTIVE ;  /* 0x000000000000791b */ /* 0x003fec0003800000 */
.L_x_2180:
[----:B------:R-:W-:Y:S05]  /*1a760*/  BSYNC B0 ;  /* 0x0000000000007941 */ /* 0x000fea0003800000 */
.L_x_2179:
        /* <DEDUP_REMOVED lines=9> */
.L_x_2181:
[----:B------:R-:W-:Y:S01]  /*1a800*/  IMAD.MOV.U32 R17, RZ, RZ, R14 ;  /* 0x000000ffff117224 */ /* 0x000fe200078e000e */
[----:B------:R-:W-:Y:S06]  /*1a810*/  BRA `(.L_x_2182) ;  /* 0xffffffd400f07947 */ /* 0x000fec000383ffff */
.L_x_2088:
[----:B------:R-:W-:Y:S01]  /*1a820*/  BSSY B0, `(.L_x_2183) ;  /* 0x0000007000007945 */ /* 0x000fe20003800000 */
[----:B------:R-:W-:Y:S02]  /*1a830*/  IMAD.MOV.U32 R13, RZ, RZ, R3 ;  /* 0x000000ffff0d7224 */ /* 0x000fe400078e0003 */
[----:B-1----:R-:W-:Y:S02]  /*1a840*/  IMAD.MOV.U32 R11, RZ, RZ, 0x1f ;  /* 0x0000001fff0b7424 */ /* 0x002fe400078e00ff */
[----:B------:R-:W-:-:S07]  /*1a850*/  IMAD.MOV.U32 R15, RZ, RZ, -0x1 ;  /* 0xffffffffff0f7424 */ /* 0x000fce00078e00ff */
[----:B0-23--:R-:W-:Y:S05]  /*1a860*/  WARPSYNC.COLLECTIVE R15, `(.L_x_2184) ;  /* 0x000000000f087348 */ /* 0x00dfea0003c00000 */
[----:B------:R1:W4:Y:S02]  /*1a870*/  SHFL.IDX P6, R14, R13, R12, R11 ;  /* 0x0000000c0d0e7389 */ /* 0x00032400000c000b */
[----:B01234-:R-:W-:Y:S01]  /*1a880*/  ENDCOLLECTIVE ;  /* 0x000000000000791b */ /* 0x01ffe20003800000 */
.L_x_2184:
[----:B------:R-:W-:Y:S05]  /*1a890*/  BSYNC B0 ;  /* 0x0000000000007941 */ /* 0x000fea0003800000 */
.L_x_2183:
[----:B------:R-:W-:Y:S01]  /*1a8a0*/  IMAD.MOV.U32 R5, RZ, RZ, R14 ;  /* 0x000000ffff057224 */ /* 0x000fe200078e000e */
[----:B------:R-:W-:Y:S06]  /*1a8b0*/  BRA `(.L_x_2087) ;  /* 0xffffffd400e47947 */ /* 0x000fec000383ffff */
.L_x_2092:
[----:B0-----:R0:W3:Y:S02]  /*1a8c0*/  SYNCS.PHASECHK.TRANS64.TRYWAIT P0, [R9+URZ+0x13220], R0 ;  /* 0x01322000090075a7 */ /* 0x0010e4000800017f */
[----:B---3--:R-:W-:Y:S05]  /*1a8d0*/  @!P0 NANOSLEEP.SYNCS 0x989680 ;  /* 0x009896800000895d */ /* 0x008fea0003900000 */
[----:B------:R-:W3:Y:S02]  /*1a8e0*/  @!P0 SYNCS.PHASECHK.TRANS64 P0, [R9+URZ+0x13220], R0 ;  /* 0x01322000090085a7 */ /* 0x000ee4000800007f */
[----:B---3--:R-:W-:Y:S05]  /*1a8f0*/  @!P0 BRA `(.L_x_2092) ;  /* 0xfffffffc00f08947 */ /* 0x008fea000383ffff */
[----:B------:R-:W-:Y:S05]  /*1a900*/  BRA `(.L_x_2185) ;  /* 0xffffffdc005c7947 */ /* 0x000fea000383ffff */
.L_x_2093:
[----:B------:R-:W3:Y:S01]  /*1a910*/  S2R R2, SR_TID.X ;  /* 0x0000000000027919 */ /* 0x000ee20000002100 */
[----:B------:R-:W-:Y:S01]  /*1a920*/  BSSY B0, `(.L_x_2186) ;  /* 0x000000a000007945 */ /* 0x000fe20003800000 */
[----:B------:R-:W-:Y:S02]  /*1a930*/  IMAD.MOV.U32 R12, RZ, RZ, RZ ;  /* 0x000000ffff0c7224 */ /* 0x000fe400078e00ff */
[----:B-1----:R-:W-:Y:S02]  /*1a940*/  IMAD.MOV.U32 R11, RZ, RZ, 0x1f ;  /* 0x0000001fff0b7424 */ /* 0x002fe400078e00ff */
[----:B------:R-:W-:Y:S01]  /*1a950*/  IMAD.MOV.U32 R15, RZ, RZ, -0x1 ;  /* 0xffffffffff0f7424 */ /* 0x000fe200078e00ff */
[----:B---3--:R-:W-:-:S04]  /*1a960*/  SHF.R.U32.HI R2, RZ, 0x5, R2 ;  /* 0x00000005ff027819 */ /* 0x008fc80000011602 */
[----:B------:R-:W-:-:S05]  /*1a970*/  LOP3.LUT R2, R2, 0x3, RZ, 0xc0, !PT ;  /* 0x0000000302027812 */ /* 0x000fca00078ec0ff */
[----:B------:R-:W-:-:S07]  /*1a980*/  IMAD.MOV.U32 R13, RZ, RZ, R2 ;  /* 0x000000ffff0d7224 */ /* 0x000fce00078e0002 */
[----:B0-2-4-:R-:W-:Y:S05]  /*1a990*/  WARPSYNC.COLLECTIVE R15, `(.L_x_2187) ;  /* 0x000000000f087348 */ /* 0x015fea0003c00000 */
[----:B------:R1:W3:Y:S02]  /*1a9a0*/  SHFL.IDX P6, R14, R13, R12, R11 ;  /* 0x0000000c0d0e7389 */ /* 0x0002e400000c000b */
[----:B01234-:R-:W-:Y:S01]  /*1a9b0*/  ENDCOLLECTIVE ;  /* 0x000000000000791b */ /* 0x01ffe20003800000 */
.L_x_2187:
[----:B------:R-:W-:Y:S05]  /*1a9c0*/  BSYNC B0 ;  /* 0x0000000000007941 */ /* 0x000fea0003800000 */
.L_x_2186:
[----:B------:R-:W-:Y:S05]  /*1a9d0*/  BRA `(.L_x_2188) ;  /* 0xffffffdc00447947 */ /* 0x000fea000383ffff */
.L_x_2094:
[----:B------:R-:W-:Y:S01]  /*1a9e0*/  BSSY B0, `(.L_x_2189) ;  /* 0x0000006000007945 */ /* 0x000fe20003800000 */
[----:B------:R-:W-:-:S07]  /*1a9f0*/  IMAD.MOV.U32 R15, RZ, RZ, -0x1 ;  /* 0xffffffffff0f7424 */ /* 0x000fce00078e00ff */
[----:B012-4-:R-:W-:Y:S05]  /*1aa00*/  WARPSYNC.COLLECTIVE R15, `(.L_x_2190) ;  /* 0x000000000f0c7348 */ /* 0x017fea0003c00000 */
[----:B------:R-:W-:Y:S02]  /*1aa10*/  ELECT P6, UR62, PT ;  /* 0x00000000003e782f */ /* 0x000fe400038c0000 */
[----:B------:R-:W-:Y:S01]  /*1aa20*/  MOV R14, UR62 ;  /* 0x0000003e000e7c02 */ /* 0x000fe20008000f00 */
[----:B012-4-:R-:W-:Y:S10]  /*1aa30*/  ENDCOLLECTIVE ;  /* 0x000000000000791b */ /* 0x017ff40003800000 */
.L_x_2190:
[----:B------:R-:W-:Y:S05]  /*1aa40*/  BSYNC B0 ;  /* 0x0000000000007941 */ /* 0x000fea0003800000 */
.L_x_2189:
[----:B------:R-:W-:Y:S05]  /*1aa50*/  BRA `(.L_x_2191) ;  /* 0xffffffdc00387947 */ /* 0x000fea000383ffff */
.L_x_2096:
[----:B0-----:R0:W3:Y:S02]  /*1aa60*/  SYNCS.PHASECHK.TRANS64.TRYWAIT P1, [R7+URZ], R2 ;  /* 0x00000002070075a7 */ /* 0x0010e4000802017f */
[----:B---3--:R-:W-:Y:S05]  /*1aa70*/  @!P1 NANOSLEEP.SYNCS 0x989680 ;  /* 0x009896800000995d */ /* 0x008fea0003900000 */
[----:B------:R-:W3:Y:S02]  /*1aa80*/  @!P1 SYNCS.PHASECHK.TRANS64 P1, [R7+URZ], R2 ;  /* 0x00000002070095a7 */ /* 0x000ee4000802007f */
[----:B---3--:R-:W-:Y:S05]  /*1aa90*/  @!P1 BRA `(.L_x_2096) ;  /* 0xfffffffc00f09947 */ /* 0x008fea000383ffff */
[----:B------:R-:W-:Y:S05]  /*1aaa0*/  BRA `(.L_x_2192) ;  /* 0xffffffdc006c7947 */ /* 0x000fea000383ffff */
.L_x_2097:
[----:B---3--:R3:W0:Y:S02]  /*1aab0*/  SYNCS.PHASECHK.TRANS64.TRYWAIT P1, [R3+URZ], R0 ;  /* 0x00000000030075a7 */ /* 0x008624000802017f */
[----:B0-----:R-:W-:Y:S05]  /*1aac0*/  @!P1 NANOSLEEP.SYNCS 0x989680 ;  /* 0x009896800000995d */ /* 0x001fea0003900000 */
[----:B------:R-:W0:Y:S02]  /*1aad0*/  @!P1 SYNCS.PHASECHK.TRANS64 P1, [R3+URZ], R0 ;  /* 0x00000000030095a7 */ /* 0x000e24000802007f */
[----:B0-----:R-:W-:Y:S05]  /*1aae0*/  @!P1 BRA `(.L_x_2097) ;  /* 0xfffffffc00f09947 */ /* 0x001fea000383ffff */
[----:B------:R-:W-:Y:S05]  /*1aaf0*/  BRA `(.L_x_2193) ;  /* 0xffffffdc00607947 */ /* 0x000fea000383ffff */
.L_x_2099:
[----:B---3--:R3:W0:Y:S02]  /*1ab00*/  SYNCS.PHASECHK.TRANS64.TRYWAIT P1, [R3+URZ+0x13260], R2 ;  /* 0x01326002030075a7 */ /* 0x008624000802017f */
[----:B0-----:R-:W-:Y:S05]  /*1ab10*/  @!P1 NANOSLEEP.SYNCS 0x989680 ;  /* 0x009896800000995d */ /* 0x001fea0003900000 */
[----:B------:R-:W0:Y:S02]  /*1ab20*/  @!P1 SYNCS.PHASECHK.TRANS64 P1, [R3+URZ+0x13260], R2 ;  /* 0x01326002030095a7 */ /* 0x000e24000802007f */
[----:B0-----:R-:W-:Y:S05]  /*1ab30*/  @!P1 BRA `(.L_x_2099) ;  /* 0xfffffffc00f09947 */ /* 0x001fea000383ffff */
[----:B------:R-:W-:Y:S05]  /*1ab40*/  BRA `(.L_x_2194) ;  /* 0xffffffdc00607947 */ /* 0x000fea000383ffff */
.L_x_2101:
[----:B------:R0:W0:Y:S02]  /*1ab50*/  SYNCS.PHASECHK.TRANS64.TRYWAIT P1, [R5+URZ+0x13260], R0 ;  /* 0x01326000050075a7 */ /* 0x000024000802017f */
[----:B0-----:R-:W-:Y:S05]  /*1ab60*/  @!P1 NANOSLEEP.SYNCS 0x989680 ;  /* 0x009896800000995d */ /* 0x001fea0003900000 */
[----:B------:R-:W0:Y:S02]  /*1ab70*/  @!P1 SYNCS.PHASECHK.TRANS64 P1, [R5+URZ+0x13260], R0 ;  /* 0x01326000050095a7 */ /* 0x000e24000802007f */
[----:B0-----:R-:W-:Y:S05]  /*1ab80*/  @!P1 BRA `(.L_x_2101) ;  /* 0xfffffffc00f09947 */ /* 0x001fea000383ffff */
[----:B------:R-:W-:Y:S05]  /*1ab90*/  BRA `(.L_x_2195) ;  /* 0xffffffdc00607947 */ /* 0x000fea000383ffff */
.L_x_2103:
[----:B------:R0:W0:Y:S02]  /*1aba0*/  SYNCS.PHASECHK.TRANS64.TRYWAIT P0, [R3+URZ+0x13280], R2 ;  /* 0x01328002030075a7 */ /* 0x000024000800017f */
[----:B0-----:R-:W-:Y:S05]  /*1abb0*/  @!P0 NANOSLEEP.SYNCS 0x989680 ;  /* 0x009896800000895d */ /* 0x001fea0003900000 */
[----:B------:R-:W0:Y:S02]  /*1abc0*/  @!P0 SYNCS.PHASECHK.TRANS64 P0, [R3+URZ+0x13280], R2 ;  /* 0x01328002030085a7 */ /* 0x000e24000800007f */
[----:B0-----:R-:W-:Y:S05]  /*1abd0*/  @!P0 BRA `(.L_x_2103) ;  /* 0xfffffffc00f08947 */ /* 0x001fea000383ffff */
[----:B------:R-:W-:Y:S05]  /*1abe0*/  BRA `(.L_x_2104) ;  /* 0xffffffdc005c7947 */ /* 0x000fea000383ffff */
.L_x_2196:
        /* <DEDUP_REMOVED lines=9> */
.L_x_2205:


//--------------------- .nv.global.init           --------------------------
	.section	.nv.global.init,"aw",@progbits
	.align	4
.nv.global.init:
	.type		_ZZN5flash28permute_output_fp8_VcolmajorIN4cute6TensorINS1_11ArrayEngineIN7cutlass10bfloat16_tELm32EEENS1_6LayoutINS1_5tupleIJNS8_IJNS1_1CILi2EEESA_NS9_ILi8EEEEEENS9_ILi1EEESD_EEENS8_IJNS8_IJSD_SA_NS9_ILi4EEEEEENS9_ILi0EEESH_EEEEEEEEEvRT_E9upper_map,@object
	.size		_ZZN5flash28permute_output_fp8_VcolmajorIN4cute6TensorINS1_11ArrayEngineIN7cutlass10bfloat16_tELm32EEENS1_6LayoutINS1_5tupleIJNS8_IJNS1_1CILi2EEESA_NS9_ILi8EEEEEENS9_ILi1EEESD_EEENS8_IJNS8_IJSD_SA_NS9_ILi4EEEEEENS9_ILi0EEESH_EEEEEEEEEvRT_E9upper_map,($str$23 - _ZZN5flash28permute_output_fp8_VcolmajorIN4cute6TensorINS1_11ArrayEngineIN7cutlass10bfloat16_tELm32EEENS1_6LayoutINS1_5tupleIJNS8_IJNS1_1CILi2EEESA_NS9_ILi8EEEEEENS9_ILi1EEESD_EEENS8_IJNS8_IJSD_SA_NS9_ILi4EEEEEENS9_ILi0EEESH_EEEEEEEEEvRT_E9upper_map)
_ZZN5flash28permute_output_fp8_VcolmajorIN4cute6TensorINS1_11ArrayEngineIN7cutlass10bfloat16_tELm32EEENS1_6LayoutINS1_5tupleIJNS8_IJNS1_1CILi2EEESA_NS9_ILi8EEEEEENS9_ILi1EEESD_EEENS8_IJNS8_IJSD_SA_NS9_ILi4EEEEEENS9_ILi0EEESH_EEEEEEEEEvRT_E9upper_map:
        /*0000*/ 	.byte	0x00, 0x00, 0x00, 0x00, 0x02, 0x00, 0x00, 0x00, 0x03, 0x00, 0x00, 0x00, 0x01, 0x00, 0x00, 0x00
	.type		$str$23,@object
	.size		$str$23,($str$24 - $str$23)
$str$23:
        /*0010*/ 	.byte	0x28, 0x61, 0x64, 0x64, 0x72, 0x65, 0x73, 0x73, 0x20, 0x26, 0x20, 0x6d, 0x61, 0x73, 0x6b, 0x29
        /*0020*/ 	.byte	0x20, 0x3d, 0x3d, 0x20, 0x30, 0x00
	.type		$str$24,@object
	.size		$str$24,(__unnamed_5 - $str$24)
$str$24:
        /*0026*/ 	.byte	0x2f, 0x74, 0x6d, 0x70, 0x2f, 0x6f, 0x73, 0x73, 0x5f, 0x6b, 0x65, 0x72, 0x6e, 0x65, 0x6c, 0x73
        /*0036*/ 	.byte	0x5f, 0x73, 0x72, 0x63, 0x2f, 0x66, 0x6c, 0x61, 0x73, 0x68, 0x5f, 0x61, 0x74, 0x74, 0x65, 0x6e
        /*0046*/ 	.byte	0x74, 0x69, 0x6f, 0x6e, 0x2f, 0x63, 0x73, 0x72, 0x63, 0x2f, 0x63, 0x75, 0x74, 0x6c, 0x61, 0x73
        /*0056*/ 	.byte	0x73, 0x2f, 0x69, 0x6e, 0x63, 0x6c, 0x75, 0x64, 0x65, 0x2f, 0x63, 0x75, 0x74, 0x65, 0x2f, 0x70
        /*0066*/ 	.byte	0x6f, 0x69, 0x6e, 0x74, 0x65, 0x72, 0x5f, 0x66, 0x6c, 0x61, 0x67, 0x67, 0x65, 0x64, 0x2e, 0x68
        /*0076*/ 	.byte	0x70, 0x70, 0x00
	.type		__unnamed_5,@object
	.size		__unnamed_5,(__unnamed_6 - __unnamed_5)
__unnamed_5:
        /* <DEDUP_REMOVED lines=24> */
        /*01f9*/ 	.byte	0x26, 0x5d, 0x00
	.type		__unnamed_6,@object
	.size		__unnamed_6,(__unnamed_4 - __unnamed_6)
__unnamed_6:
        /* <DEDUP_REMOVED lines=24> */
        /*037c*/ 	.byte	0x3e, 0x3e, 0x20, 0x26, 0x5d, 0x00
	.type		__unnamed_4,@object
	.size		__unnamed_4,(__unnamed_2 - __unnamed_4)
__unnamed_4:
        /* <DEDUP_REMOVED lines=28> */
        /*0542*/ 	.byte	0x3a, 0x43, 0x3c, 0x31, 0x30, 0x32, 0x34, 0x30, 0x3e, 0x3e, 0x3e, 0x3e, 0x3e, 0x5d, 0x00
	.type		__unnamed_2,@object
	.size		__unnamed_2,(__unnamed_1 - __unnamed_2)
__unnamed_2:
        /* <DEDUP_REMOVED lines=29> */
	.type		__unnamed_1,@object
	.size		__unnamed_1,(__unnamed_3 - __unnamed_1)
__unnamed_1:
        /* <DEDUP_REMOVED lines=29> */
        /*08f0*/ 	.byte	0x00
	.type		__unnamed_3,@object
	.size		__unnamed_3,(.L_2 - __unnamed_3)
__unnamed_3:
        /* <DEDUP_REMOVED lines=30> */
.L_2:


//--------------------- .nv.shared._ZN7cutlass13device_kernelIN5flash11enable_sm90INS1_16FlashAttnFwdSm90INS1_25CollectiveMainloopFwdSm90ILi2EN4cute5tupleIJNS5_1CILi1EEES8_S8_EEENS6_IJNS7_ILi192EEENS7_ILi160EEENS7_ILi64EEEEEELi64ENS_12float_e4m3_tEfNS_4arch4Sm90ELb0ELb0ELb0ELb0ELb0ELb0ELb0ELb1ELb1ELb1ELb0ELb0EEENS1_21CollectiveEpilogueFwdINS6_IJSA_SC_SB_EEES9_NS_10bfloat16_tESG_Li384ELb0ELb1ELb0ELb1EEENS1_29StaticPersistentTileSchedulerILb0EEEEEEEEEvNT_6ParamsE --------------------------
	.section	.nv.shared._ZN7cutlass13device_kernelIN5flash11enable_sm90INS1_16FlashAttnFwdSm90INS1_25CollectiveMainloopFwdSm90ILi2EN4cute5tupleIJNS5_1CILi1EEES8_S8_EEENS6_IJNS7_ILi192EEENS7_ILi160EEENS7_ILi64EEEEEELi64ENS_12float_e4m3_tEfNS_4arch4Sm90ELb0ELb0ELb0ELb0ELb0ELb0ELb0ELb1ELb1ELb1ELb0ELb0EEENS1_21CollectiveEpilogueFwdINS6_IJSA_SC_SB_EEES9_NS_10bfloat16_tESG_Li384ELb0ELb1ELb0ELb1EEENS1_29StaticPersistentTileSchedulerILb0EEEEEEEEEvNT_6ParamsE,"aw",@nobits
	.sectionflags	@""
	.align	16
	.zero		1024


//--------------------- .nv.shared.reserved.0     --------------------------
	.section	.nv.shared.reserved.0,"aw",@nobits
	.weak		__nv_reservedSMEM_offset_0_alias
	.size		__nv_reservedSMEM_offset_0_alias, 0, 0
	.other		__nv_reservedSMEM_offset_0_alias,@"STO_CUDA_RESERVED_SHARED STV_DEFAULT"
__nv_reservedSMEM_offset_0_alias:
	.zero		0


//--------------------- .nv.global                --------------------------
	.section	.nv.global,"aw",@nobits
.nv.global:
	.type		_ZN73_INTERNAL_00488a73_37_flash_fwd_hdim64_e4m3_packgqa_sm90_cu_21e1f8cb_33774cute1_E,@object
	.size		_ZN73_INTERNAL_00488a73_37_flash_fwd_hdim64_e4m3_packgqa_sm90_cu_21e1f8cb_33774cute1_E,(_ZN73_INTERNAL_00488a73_37_flash_fwd_hdim64_e4m3_packgqa_sm90_cu_21e1f8cb_33774cuda3std3__45__cpo6cbeginE - _ZN73_INTERNAL_00488a73_37_flash_fwd_hdim64_e4m3_packgqa_sm90_cu_21e1f8cb_33774cute1_E)
_ZN73_INTERNAL_00488a73_37_flash_fwd_hdim64_e4m3_packgqa_sm90_cu_21e1f8cb_33774cute1_E:
	.zero		1
	.type		_ZN73_INTERNAL_00488a73_37_flash_fwd_hdim64_e4m3_packgqa_sm90_cu_21e1f8cb_33774cuda3std3__45__cpo6cbeginE,@object
	.size		_ZN73_INTERNAL_00488a73_37_flash_fwd_hdim64_e4m3_packgqa_sm90_cu_21e1f8cb_33774cuda3std3__45__cpo6cbeginE,(_ZN73_INTERNAL_00488a73_37_flash_fwd_hdim64_e4m3_packgqa_sm90_cu_21e1f8cb_33774cuda3std3__48in_placeE - _ZN73_INTERNAL_00488a73_37_flash_fwd_hdim64_e4m3_packgqa_sm90_cu_21e1f8cb_33774cuda3std3__45__cpo6cbeginE)
_ZN73_INTERNAL_00488a73_37_flash_fwd_hdim64_e4m3_packgqa_sm90_cu_21e1f8cb_33774cuda3std3__45__cpo6cbeginE:
	.zero		1
	.type		_ZN73_INTERNAL_00488a73_37_flash_fwd_hdim64_e4m3_packgqa_sm90_cu_21e1f8cb_33774cuda3std3__48in_placeE,@object
	.size		_ZN73_INTERNAL_00488a73_37_flash_fwd_hdim64_e4m3_packgqa_sm90_cu_21e1f8cb_33774cuda3std3__48in_placeE,(_ZN73_INTERNAL_00488a73_37_flash_fwd_hdim64_e4m3_packgqa_sm90_cu_21e1f8cb_33774cuda3std6ranges3__45__cpo9iter_moveE - _ZN73_INTERNAL_00488a73_37_flash_fwd_hdim64_e4m3_packgqa_sm90_cu_21e1f8cb_33774cuda3std3__48in_placeE)
_ZN73_INTERNAL_00488a73_37_flash_fwd_hdim64_e4m3_packgqa_sm90_cu_21e1f8cb_33774cuda3std3__48in_placeE:
	.zero		1
	.type		_ZN73_INTERNAL_00488a73_37_flash_fwd_hdim64_e4m3_packgqa_sm90_cu_21e1f8cb_33774cuda3std6ranges3__45__cpo9iter_moveE,@object
	.size		_ZN73_INTERNAL_00488a73_37_flash_fwd_hdim64_e4m3_packgqa_sm90_cu_21e1f8cb_33774cuda3std6ranges3__45__cpo9iter_moveE,(_ZN73_INTERNAL_00488a73_37_flash_fwd_hdim64_e4m3_packgqa_sm90_cu_21e1f8cb_33774cuda3std3__45__cpo5beginE - _ZN73_INTERNAL_00488a73_37_flash_fwd_hdim64_e4m3_packgqa_sm90_cu_21e1f8cb_33774cuda3std6ranges3__45__cpo9iter_moveE)
_ZN73_INTERNAL_00488a73_37_flash_fwd_hdim64_e4m3_packgqa_sm90_cu_21e1f8cb_33774cuda3std6ranges3__45__cpo9iter_moveE:
	.zero		1
	.type		_ZN73_INTERNAL_00488a73_37_flash_fwd_hdim64_e4m3_packgqa_sm90_cu_21e1f8cb_33774cuda3std3__45__cpo5beginE,@object
	.size		_ZN73_INTERNAL_00488a73_37_flash_fwd_hdim64_e4m3_packgqa_sm90_cu_21e1f8cb_33774cuda3std3__45__cpo5beginE,(_ZN73_INTERNAL_00488a73_37_flash_fwd_hdim64_e4m3_packgqa_sm90_cu_21e1f8cb_33774cuda3std3__475_GLOBAL__N__00488a73_37_flash_fwd_hdim64_e4m3_packgqa_sm90_cu_21e1f8cb_33776ignoreE - _ZN73_INTERNAL_00488a73_37_flash_fwd_hdim64_e4m3_packgqa_sm90_cu_21e1f8cb_33774cuda3std3__45__cpo5beginE)
_ZN73_INTERNAL_00488a73_37_flash_fwd_hdim64_e4m3_packgqa_sm90_cu_21e1f8cb_33774cuda3std3__45__cpo5beginE:
	.zero		1
	.type		_ZN73_INTERNAL_00488a73_37_flash_fwd_hdim64_e4m3_packgqa_sm90_cu_21e1f8cb_33774cuda3std3__475_GLOBAL__N__00488a73_37_flash_fwd_hdim64_e4m3_packgqa_sm90_cu_21e1f8cb_33776ignoreE,@object
	.size		_ZN73_INTERNAL_00488a73_37_flash_fwd_hdim64_e4m3_packgqa_sm90_cu_21e1f8cb_33774cuda3std3__475_GLOBAL__N__00488a73_37_flash_fwd_hdim64_e4m3_packgqa_sm90_cu_21e1f8cb_33776ignoreE,(_ZN73_INTERNAL_00488a73_37_flash_fwd_hdim64_e4m3_packgqa_sm90_cu_21e1f8cb_33774cute7productE - _ZN73_INTERNAL_00488a73_37_flash_fwd_hdim64_e4m3_packgqa_sm90_cu_21e1f8cb_33774cuda3std3__475_GLOBAL__N__00488a73_37_flash_fwd_hdim64_e4m3_packgqa_sm90_cu_21e1f8cb_33776ignoreE)
_ZN73_INTERNAL_00488a73_37_flash_fwd_hdim64_e4m3_packgqa_sm90_cu_21e1f8cb_33774cuda3std3__475_GLOBAL__N__00488a73_37_flash_fwd_hdim64_e4m3_packgqa_sm90_cu_21e1f8cb_33776ignoreE:
	.zero		1
	.type		_ZN73_INTERNAL_00488a73_37_flash_fwd_hdim64_e4m3_packgqa_sm90_cu_21e1f8cb_33774cute7productE,@object
	.size		_ZN73_INTERNAL_00488a73_37_flash_fwd_hdim64_e4m3_packgqa_sm90_cu_21e1f8cb_33774cute7productE,(_ZN73_INTERNAL_00488a73_37_flash_fwd_hdim64_e4m3_packgqa_sm90_cu_21e1f8cb_33774cuda3std3__45__cpo3endE - _ZN73_INTERNAL_00488a73_37_flash_fwd_hdim64_e4m3_packgqa_sm90_cu_21e1f8cb_33774cute7productE)
_ZN73_INTERNAL_00488a73_37_flash_fwd_hdim64_e4m3_packgqa_sm90_cu_21e1f8cb_33774cute7productE:
	.zero		1
	.type		_ZN73_INTERNAL_00488a73_37_flash_fwd_hdim64_e4m3_packgqa_sm90_cu_21e1f8cb_33774cuda3std3__45__cpo3endE,@object
	.size		_ZN73_INTERNAL_00488a73_37_flash_fwd_hdim64_e4m3_packgqa_sm90_cu_21e1f8cb_33774cuda3std3__45__cpo3endE,(_ZN73_INTERNAL_00488a73_37_flash_fwd_hdim64_e4m3_packgqa_sm90_cu_21e1f8cb_33774cuda3std3__419piecewise_constructE - _ZN73_INTERNAL_00488a73_37_flash_fwd_hdim64_e4m3_packgqa_sm90_cu_21e1f8cb_33774cuda3std3__45__cpo3endE)
_ZN73_INTERNAL_00488a73_37_flash_fwd_hdim64_e4m3_packgqa_sm90_cu_21e1f8cb_33774cuda3std3__45__cpo3endE:
	.zero		1
	.type		_ZN73_INTERNAL_00488a73_37_flash_fwd_hdim64_e4m3_packgqa_sm90_cu_21e1f8cb_33774cuda3std3__419piecewise_constructE,@object
	.size		_ZN73_INTERNAL_00488a73_37_flash_fwd_hdim64_e4m3_packgqa_sm90_cu_21e1f8cb_33774cuda3std3__419piecewise_constructE,(_ZN73_INTERNAL_00488a73_37_flash_fwd_hdim64_e4m3_packgqa_sm90_cu_21e1f8cb_33774cuda3std3__45__cpo4cendE - _ZN73_INTERNAL_00488a73_37_flash_fwd_hdim64_e4m3_packgqa_sm90_cu_21e1f8cb_33774cuda3std3__419piecewise_constructE)
_ZN73_INTERNAL_00488a73_37_flash_fwd_hdim64_e4m3_packgqa_sm90_cu_21e1f8cb_33774cuda3std3__419piecewise_constructE:
	.zero		1
	.type		_ZN73_INTERNAL_00488a73_37_flash_fwd_hdim64_e4m3_packgqa_sm90_cu_21e1f8cb_33774cuda3std3__45__cpo4cendE,@object
	.size		_ZN73_INTERNAL_00488a73_37_flash_fwd_hdim64_e4m3_packgqa_sm90_cu_21e1f8cb_33774cuda3std3__45__cpo4cendE,(_ZN73_INTERNAL_00488a73_37_flash_fwd_hdim64_e4m3_packgqa_sm90_cu_21e1f8cb_33774cuda3std6ranges3__45__cpo4swapE - _ZN73_INTERNAL_00488a73_37_flash_fwd_hdim64_e4m3_packgqa_sm90_cu_21e1f8cb_33774cuda3std3__45__cpo4cendE)
_ZN73_INTERNAL_00488a73_37_flash_fwd_hdim64_e4m3_packgqa_sm90_cu_21e1f8cb_33774cuda3std3__45__cpo4cendE:
	.zero		1
	.type		_ZN73_INTERNAL_00488a73_37_flash_fwd_hdim64_e4m3_packgqa_sm90_cu_21e1f8cb_33774cuda3std6ranges3__45__cpo4swapE,@object
	.size		_ZN73_INTERNAL_00488a73_37_flash_fwd_hdim64_e4m3_packgqa_sm90_cu_21e1f8cb_33774cuda3std6ranges3__45__cpo4swapE,(.L_14 - _ZN73_INTERNAL_00488a73_37_flash_fwd_hdim64_e4m3_packgqa_sm90_cu_21e1f8cb_33774cuda3std6ranges3__45__cpo4swapE)
_ZN73_INTERNAL_00488a73_37_flash_fwd_hdim64_e4m3_packgqa_sm90_cu_21e1f8cb_33774cuda3std6ranges3__45__cpo4swapE:
	.zero		1
.L_14:


//--------------------- .nv.shared._ZN7cutlass13device_kernelIN5flash11enable_sm90INS1_16FlashAttnFwdSm90INS1_25CollectiveMainloopFwdSm90ILi2EN4cute5tupleIJNS5_1CILi1EEES8_S8_EEENS6_IJNS7_ILi192EEENS7_ILi160EEENS7_ILi64EEEEEELi64ENS_12float_e4m3_tEfNS_4arch4Sm90ELb0ELb0ELb0ELb1ELb0ELb0ELb0ELb1ELb1ELb1ELb0ELb0EEENS1_21CollectiveEpilogueFwdINS6_IJSA_SC_SB_EEES9_NS_10bfloat16_tESG_Li384ELb1ELb1ELb0ELb1EEENS1_36VarlenDynamicPersistentTileSchedulerILi192ELi160ELi384ELi128ELb0ELb1ELb1ELb0ELb1ELb1EEEEEEEEEvNT_6ParamsE --------------------------
	.section	.nv.shared._ZN7cutlass13device_kernelIN5flash11enable_sm90INS1_16FlashAttnFwdSm90INS1_25CollectiveMainloopFwdSm90ILi2EN4cute5tupleIJNS5_1CILi1EEES8_S8_EEENS6_IJNS7_ILi192EEENS7_ILi160EEENS7_ILi64EEEEEELi64ENS_12float_e4m3_tEfNS_4arch4Sm90ELb0ELb0ELb0ELb1ELb0ELb0ELb0ELb1ELb1ELb1ELb0ELb0EEENS1_21CollectiveEpilogueFwdINS6_IJSA_SC_SB_EEES9_NS_10bfloat16_tESG_Li384ELb1ELb1ELb0ELb1EEENS1_36VarlenDynamicPersistentTileSchedulerILi192ELi160ELi384ELi128ELb0ELb1ELb1ELb0ELb1ELb1EEEEEEEEEvNT_6ParamsE,"aw",@nobits
	.sectionflags	@""
	.align	16
	.zero		1024


//--------------------- .nv.shared._ZN7cutlass13device_kernelIN5flash11enable_sm90INS1_16FlashAttnFwdSm90INS1_25CollectiveMainloopFwdSm90ILi2EN4cute5tupleIJNS5_1CILi1EEES8_S8_EEENS6_IJNS7_ILi192EEENS7_ILi160EEENS7_ILi64EEEEEELi64ENS_12float_e4m3_tEfNS_4arch4Sm90ELb0ELb0ELb0ELb1ELb0ELb1ELb0ELb1ELb1ELb1ELb0ELb0EEENS1_21CollectiveEpilogueFwdINS6_IJSA_SC_SB_EEES9_NS_10bfloat16_tESG_Li384ELb1ELb1ELb0ELb1EEENS1_36VarlenDynamicPersistentTileSchedulerILi192ELi160ELi384ELi128ELb0ELb1ELb1ELb0ELb1ELb1EEEEEEEEEvNT_6ParamsE --------------------------
	.section	.nv.shared._ZN7cutlass13device_kernelIN5flash11enable_sm90INS1_16FlashAttnFwdSm90INS1_25CollectiveMainloopFwdSm90ILi2EN4cute5tupleIJNS5_1CILi1EEES8_S8_EEENS6_IJNS7_ILi192EEENS7_ILi160EEENS7_ILi64EEEEEELi64ENS_12float_e4m3_tEfNS_4arch4Sm90ELb0ELb0ELb0ELb1ELb0ELb1ELb0ELb1ELb1ELb1ELb0ELb0EEENS1_21CollectiveEpilogueFwdINS6_IJSA_SC_SB_EEES9_NS_10bfloat16_tESG_Li384ELb1ELb1ELb0ELb1EEENS1_36VarlenDynamicPersistentTileSchedulerILi192ELi160ELi384ELi128ELb0ELb1ELb1ELb0ELb1ELb1EEEEEEEEEvNT_6ParamsE,"aw",@nobits
	.sectionflags	@""
	.align	16
	.zero		1024


//--------------------- .nv.shared._ZN7cutlass13device_kernelIN5flash11enable_sm90INS1_16FlashAttnFwdSm90INS1_25CollectiveMainloopFwdSm90ILi2EN4cute5tupleIJNS5_1CILi1EEES8_S8_EEENS6_IJNS7_ILi192EEENS7_ILi160EEENS7_ILi64EEEEEELi64ENS_12float_e4m3_tEfNS_4arch4Sm90ELb0ELb1ELb0ELb0ELb0ELb0ELb0ELb1ELb1ELb1ELb0ELb0EEENS1_21CollectiveEpilogueFwdINS6_IJSA_SC_SB_EEES9_NS_10bfloat16_tESG_Li384ELb0ELb1ELb0ELb1EEENS1_30DynamicPersistentTileSchedulerILi384ELi128ELb0ELb1ELb1EEEEEEEEEvNT_6ParamsE --------------------------
	.section	.nv.shared._ZN7cutlass13device_kernelIN5flash11enable_sm90INS1_16FlashAttnFwdSm90INS1_25CollectiveMainloopFwdSm90ILi2EN4cute5tupleIJNS5_1CILi1EEES8_S8_EEENS6_IJNS7_ILi192EEENS7_ILi160EEENS7_ILi64EEEEEELi64ENS_12float_e4m3_tEfNS_4arch4Sm90ELb0ELb1ELb0ELb0ELb0ELb0ELb0ELb1ELb1ELb1ELb0ELb0EEENS1_21CollectiveEpilogueFwdINS6_IJSA_SC_SB_EEES9_NS_10bfloat16_tESG_Li384ELb0ELb1ELb0ELb1EEENS1_30DynamicPersistentTileSchedulerILi384ELi128ELb0ELb1ELb1EEEEEEEEEvNT_6ParamsE,"aw",@nobits
	.sectionflags	@""
	.align	16
	.zero		1024


//--------------------- .nv.shared._ZN7cutlass13device_kernelIN5flash11enable_sm90INS1_16FlashAttnFwdSm90INS1_25CollectiveMainloopFwdSm90ILi2EN4cute5tupleIJNS5_1CILi1EEES8_S8_EEENS6_IJNS7_ILi192EEENS7_ILi160EEENS7_ILi64EEEEEELi64ENS_12float_e4m3_tEfNS_4arch4Sm90ELb0ELb1ELb0ELb1ELb0ELb0ELb0ELb1ELb1ELb1ELb0ELb0EEENS1_21CollectiveEpilogueFwdINS6_IJSA_SC_SB_EEES9_NS_10bfloat16_tESG_Li384ELb1ELb1ELb0ELb1EEENS1_36VarlenDynamicPersistentTileSchedulerILi192ELi160ELi384ELi128ELb0ELb1ELb1ELb1ELb0ELb1EEEEEEEEEvNT_6ParamsE --------------------------
	.section	.nv.shared._ZN7cutlass13device_kernelIN5flash11enable_sm90INS1_16FlashAttnFwdSm90INS1_25CollectiveMainloopFwdSm90ILi2EN4cute5tupleIJNS5_1CILi1EEES8_S8_EEENS6_IJNS7_ILi192EEENS7_ILi160EEENS7_ILi64EEEEEELi64ENS_12float_e4m3_tEfNS_4arch4Sm90ELb0ELb1ELb0ELb1ELb0ELb0ELb0ELb1ELb1ELb1ELb0ELb0EEENS1_21CollectiveEpilogueFwdINS6_IJSA_SC_SB_EEES9_NS_10bfloat16_tESG_Li384ELb1ELb1ELb0ELb1EEENS1_36VarlenDynamicPersistentTileSchedulerILi192ELi160ELi384ELi128ELb0ELb1ELb1ELb1ELb0ELb1EEEEEEEEEvNT_6ParamsE,"aw",@nobits
	.sectionflags	@""
	.align	16
	.zero		1024


//--------------------- .nv.shared._ZN7cutlass13device_kernelIN5flash11enable_sm90INS1_16FlashAttnFwdSm90INS1_25CollectiveMainloopFwdSm90ILi2EN4cute5tupleIJNS5_1CILi1EEES8_S8_EEENS6_IJNS7_ILi192EEENS7_ILi160EEENS7_ILi64EEEEEELi64ENS_12float_e4m3_tEfNS_4arch4Sm90ELb0ELb1ELb0ELb1ELb0ELb1ELb0ELb1ELb1ELb1ELb0ELb0EEENS1_21CollectiveEpilogueFwdINS6_IJSA_SC_SB_EEES9_NS_10bfloat16_tESG_Li384ELb1ELb1ELb0ELb1EEENS1_36VarlenDynamicPersistentTileSchedulerILi192ELi160ELi384ELi128ELb0ELb1ELb1ELb1ELb0ELb1EEEEEEEEEvNT_6ParamsE --------------------------
	.section	.nv.shared._ZN7cutlass13device_kernelIN5flash11enable_sm90INS1_16FlashAttnFwdSm90INS1_25CollectiveMainloopFwdSm90ILi2EN4cute5tupleIJNS5_1CILi1EEES8_S8_EEENS6_IJNS7_ILi192EEENS7_ILi160EEENS7_ILi64EEEEEELi64ENS_12float_e4m3_tEfNS_4arch4Sm90ELb0ELb1ELb0ELb1ELb0ELb1ELb0ELb1ELb1ELb1ELb0ELb0EEENS1_21CollectiveEpilogueFwdINS6_IJSA_SC_SB_EEES9_NS_10bfloat16_tESG_Li384ELb1ELb1ELb0ELb1EEENS1_36VarlenDynamicPersistentTileSchedulerILi192ELi160ELi384ELi128ELb0ELb1ELb1ELb1ELb0ELb1EEEEEEEEEvNT_6ParamsE,"aw",@nobits
	.sectionflags	@""
	.align	16
	.zero		1024


//--------------------- .nv.shared._ZN7cutlass13device_kernelIN5flash11enable_sm90INS1_16FlashAttnFwdSm90INS1_25CollectiveMainloopFwdSm90ILi2EN4cute5tupleIJNS5_1CILi1EEES8_S8_EEENS6_IJNS7_ILi192EEENS7_ILi160EEENS7_ILi64EEEEEELi64ENS_12float_e4m3_tEfNS_4arch4Sm90ELb1ELb0ELb0ELb0ELb0ELb0ELb0ELb1ELb1ELb1ELb0ELb0EEENS1_21CollectiveEpilogueFwdINS6_IJSA_SC_SB_EEES9_NS_10bfloat16_tESG_Li384ELb0ELb1ELb0ELb1EEENS1_30DynamicPersistentTileSchedulerILi384ELi128ELb0ELb1ELb1EEEEEEEEEvNT_6ParamsE --------------------------
	.section	.nv.shared._ZN7cutlass13device_kernelIN5flash11enable_sm90INS1_16FlashAttnFwdSm90INS1_25CollectiveMainloopFwdSm90ILi2EN4cute5tupleIJNS5_1CILi1EEES8_S8_EEENS6_IJNS7_ILi192EEENS7_ILi160EEENS7_ILi64EEEEEELi64ENS_12float_e4m3_tEfNS_4arch4Sm90ELb1ELb0ELb0ELb0ELb0ELb0ELb0ELb1ELb1ELb1ELb0ELb0EEENS1_21CollectiveEpilogueFwdINS6_IJSA_SC_SB_EEES9_NS_10bfloat16_tESG_Li384ELb0ELb1ELb0ELb1EEENS1_30DynamicPersistentTileSchedulerILi384ELi128ELb0ELb1ELb1EEEEEEEEEvNT_6ParamsE,"aw",@nobits
	.sectionflags	@""
	.align	16
	.zero		1024


//--------------------- .nv.shared._ZN7cutlass13device_kernelIN5flash11enable_sm90INS1_16FlashAttnFwdSm90INS1_25CollectiveMainloopFwdSm90ILi2EN4cute5tupleIJNS5_1CILi1EEES8_S8_EEENS6_IJNS7_ILi192EEENS7_ILi160EEENS7_ILi64EEEEEELi64ENS_12float_e4m3_tEfNS_4arch4Sm90ELb1ELb0ELb0ELb1ELb0ELb0ELb0ELb1ELb1ELb1ELb0ELb0EEENS1_21CollectiveEpilogueFwdINS6_IJSA_SC_SB_EEES9_NS_10bfloat16_tESG_Li384ELb1ELb1ELb0ELb1EEENS1_36VarlenDynamicPersistentTileSchedulerILi192ELi160ELi384ELi128ELb0ELb1ELb1ELb1ELb1ELb1EEEEEEEEEvNT_6ParamsE --------------------------
	.section	.nv.shared._ZN7cutlass13device_kernelIN5flash11enable_sm90INS1_16FlashAttnFwdSm90INS1_25CollectiveMainloopFwdSm90ILi2EN4cute5tupleIJNS5_1CILi1EEES8_S8_EEENS6_IJNS7_ILi192EEENS7_ILi160EEENS7_ILi64EEEEEELi64ENS_12float_e4m3_tEfNS_4arch4Sm90ELb1ELb0ELb0ELb1ELb0ELb0ELb0ELb1ELb1ELb1ELb0ELb0EEENS1_21CollectiveEpilogueFwdINS6_IJSA_SC_SB_EEES9_NS_10bfloat16_tESG_Li384ELb1ELb1ELb0ELb1EEENS1_36VarlenDynamicPersistentTileSchedulerILi192ELi160ELi384ELi128ELb0ELb1ELb1ELb1ELb1ELb1EEEEEEEEEvNT_6ParamsE,"aw",@nobits
	.sectionflags	@""
	.align	16
	.zero		1024


//--------------------- .nv.shared._ZN7cutlass13device_kernelIN5flash11enable_sm90INS1_16FlashAttnFwdSm90INS1_25CollectiveMainloopFwdSm90ILi2EN4cute5tupleIJNS5_1CILi1EEES8_S8_EEENS6_IJNS7_ILi192EEENS7_ILi160EEENS7_ILi64EEEEEELi64ENS_12float_e4m3_tEfNS_4arch4Sm90ELb1ELb0ELb0ELb1ELb0ELb1ELb0ELb1ELb1ELb1ELb0ELb0EEENS1_21CollectiveEpilogueFwdINS6_IJSA_SC_SB_EEES9_NS_10bfloat16_tESG_Li384ELb1ELb1ELb0ELb1EEENS1_36VarlenDynamicPersistentTileSchedulerILi192ELi160ELi384ELi128ELb0ELb1ELb1ELb1ELb1ELb1EEEEEEEEEvNT_6ParamsE --------------------------
	.section	.nv.shared._ZN7cutlass13device_kernelIN5flash11enable_sm90INS1_16FlashAttnFwdSm90INS1_25CollectiveMainloopFwdSm90ILi2EN4cute5tupleIJNS5_1CILi1EEES8_S8_EEENS6_IJNS7_ILi192EEENS7_ILi160EEENS7_ILi64EEEEEELi64ENS_12float_e4m3_tEfNS_4arch4Sm90ELb1ELb0ELb0ELb1ELb0ELb1ELb0ELb1ELb1ELb1ELb0ELb0EEENS1_21CollectiveEpilogueFwdINS6_IJSA_SC_SB_EEES9_NS_10bfloat16_tESG_Li384ELb1ELb1ELb0ELb1EEENS1_36VarlenDynamicPersistentTileSchedulerILi192ELi160ELi384ELi128ELb0ELb1ELb1ELb1ELb1ELb1EEEEEEEEEvNT_6ParamsE,"aw",@nobits
	.sectionflags	@""
	.align	16
	.zero		1024


//--------------------- .nv.constant0._ZN7cutlass13device_kernelIN5flash11enable_sm90INS1_16FlashAttnFwdSm90INS1_25CollectiveMainloopFwdSm90ILi2EN4cute5tupleIJNS5_1CILi1EEES8_S8_EEENS6_IJNS7_ILi192EEENS7_ILi160EEENS7_ILi64EEEEEELi64ENS_12float_e4m3_tEfNS_4arch4Sm90ELb0ELb0ELb0ELb0ELb0ELb0ELb0ELb1ELb1ELb1ELb0ELb0EEENS1_21CollectiveEpilogueFwdINS6_IJSA_SC_SB_EEES9_NS_10bfloat16_tESG_Li384ELb0ELb1ELb0ELb1EEENS1_29StaticPersistentTileSchedulerILb0EEEEEEEEEvNT_6ParamsE --------------------------
	.section	.nv.constant0._ZN7cutlass13device_kernelIN5flash11enable_sm90INS1_16FlashAttnFwdSm90INS1_25CollectiveMainloopFwdSm90ILi2EN4cute5tupleIJNS5_1CILi1EEES8_S8_EEENS6_IJNS7_ILi192EEENS7_ILi160EEENS7_ILi64EEEEEELi64ENS_12float_e4m3_tEfNS_4arch4Sm90ELb0ELb0ELb0ELb0ELb0ELb0ELb0ELb1ELb1ELb1ELb0ELb0EEENS1_21CollectiveEpilogueFwdINS6_IJSA_SC_SB_EEES9_NS_10bfloat16_tESG_Li384ELb0ELb1ELb0ELb1EEENS1_29StaticPersistentTileSchedulerILb0EEEEEEEEEvNT_6ParamsE,"a",@progbits
	.sectionflags	@""
	.align	4
.nv.constant0._ZN7cutlass13device_kernelIN5flash11enable_sm90INS1_16FlashAttnFwdSm90INS1_25CollectiveMainloopFwdSm90ILi2EN4cute5tupleIJNS5_1CILi1EEES8_S8_EEENS6_IJNS7_ILi192EEENS7_ILi160EEENS7_ILi64EEEEEELi64ENS_12float_e4m3_tEfNS_4arch4Sm90ELb0ELb0ELb0ELb0ELb0ELb0ELb0ELb1ELb1ELb1ELb0ELb0EEENS1_21CollectiveEpilogueFwdINS6_IJSA_SC_SB_EEES9_NS_10bfloat16_tESG_Li384ELb0ELb1ELb0ELb1EEENS1_29StaticPersistentTileSchedulerILb0EEEEEEEEEvNT_6ParamsE:
	.zero		3200


//--------------------- .nv.constant0._ZN7cutlass13device_kernelIN5flash11enable_sm90INS1_16FlashAttnFwdSm90INS1_25CollectiveMainloopFwdSm90ILi2EN4cute5tupleIJNS5_1CILi1EEES8_S8_EEENS6_IJNS7_ILi192EEENS7_ILi160EEENS7_ILi64EEEEEELi64ENS_12float_e4m3_tEfNS_4arch4Sm90ELb0ELb0ELb0ELb1ELb0ELb0ELb0ELb1ELb1ELb1ELb0ELb0EEENS1_21CollectiveEpilogueFwdINS6_IJSA_SC_SB_EEES9_NS_10bfloat16_tESG_Li384ELb1ELb1ELb0ELb1EEENS1_36VarlenDynamicPersistentTileSchedulerILi192ELi160ELi384ELi128ELb0ELb1ELb1ELb0ELb1ELb1EEEEEEEEEvNT_6ParamsE --------------------------
	.section	.nv.constant0._ZN7cutlass13device_kernelIN5flash11enable_sm90INS1_16FlashAttnFwdSm90INS1_25CollectiveMainloopFwdSm90ILi2EN4cute5tupleIJNS5_1CILi1EEES8_S8_EEENS6_IJNS7_ILi192EEENS7_ILi160EEENS7_ILi64EEEEEELi64ENS_12float_e4m3_tEfNS_4arch4Sm90ELb0ELb0ELb0ELb1ELb0ELb0ELb0ELb1ELb1ELb1ELb0ELb0EEENS1_21CollectiveEpilogueFwdINS6_IJSA_SC_SB_EEES9_NS_10bfloat16_tESG_Li384ELb1ELb1ELb0ELb1EEENS1_36VarlenDynamicPersistentTileSchedulerILi192ELi160ELi384ELi128ELb0ELb1ELb1ELb0ELb1ELb1EEEEEEEEEvNT_6ParamsE,"a",@progbits
	.sectionflags	@""
	.align	4
.nv.constant0._ZN7cutlass13device_kernelIN5flash11enable_sm90INS1_16FlashAttnFwdSm90INS1_25CollectiveMainloopFwdSm90ILi2EN4cute5tupleIJNS5_1CILi1EEES8_S8_EEENS6_IJNS7_ILi192EEENS7_ILi160EEENS7_ILi64EEEEEELi64ENS_12float_e4m3_tEfNS_4arch4Sm90ELb0ELb0ELb0ELb1ELb0ELb0ELb0ELb1ELb1ELb1ELb0ELb0EEENS1_21CollectiveEpilogueFwdINS6_IJSA_SC_SB_EEES9_NS_10bfloat16_tESG_Li384ELb1ELb1ELb0ELb1EEENS1_36VarlenDynamicPersistentTileSchedulerILi192ELi160ELi384ELi128ELb0ELb1ELb1ELb0ELb1ELb1EEEEEEEEEvNT_6ParamsE:
	.zero		3328


//--------------------- .nv.constant0._ZN7cutlass13device_kernelIN5flash11enable_sm90INS1_16FlashAttnFwdSm90INS1_25CollectiveMainloopFwdSm90ILi2EN4cute5tupleIJNS5_1CILi1EEES8_S8_EEENS6_IJNS7_ILi192EEENS7_ILi160EEENS7_ILi64EEEEEELi64ENS_12float_e4m3_tEfNS_4arch4Sm90ELb0ELb0ELb0ELb1ELb0ELb1ELb0ELb1ELb1ELb1ELb0ELb0EEENS1_21CollectiveEpilogueFwdINS6_IJSA_SC_SB_EEES9_NS_10bfloat16_tESG_Li384ELb1ELb1ELb0ELb1EEENS1_36VarlenDynamicPersistentTileSchedulerILi192ELi160ELi384ELi128ELb0ELb1ELb1ELb0ELb1ELb1EEEEEEEEEvNT_6ParamsE --------------------------
	.section	.nv.constant0._ZN7cutlass13device_kernelIN5flash11enable_sm90INS1_16FlashAttnFwdSm90INS1_25CollectiveMainloopFwdSm90ILi2EN4cute5tupleIJNS5_1CILi1EEES8_S8_EEENS6_IJNS7_ILi192EEENS7_ILi160EEENS7_ILi64EEEEEELi64ENS_12float_e4m3_tEfNS_4arch4Sm90ELb0ELb0ELb0ELb1ELb0ELb1ELb0ELb1ELb1ELb1ELb0ELb0EEENS1_21CollectiveEpilogueFwdINS6_IJSA_SC_SB_EEES9_NS_10bfloat16_tESG_Li384ELb1ELb1ELb0ELb1EEENS1_36VarlenDynamicPersistentTileSchedulerILi192ELi160ELi384ELi128ELb0ELb1ELb1ELb0ELb1ELb1EEEEEEEEEvNT_6ParamsE,"a",@progbits
	.sectionflags	@""
	.align	4
.nv.constant0._ZN7cutlass13device_kernelIN5flash11enable_sm90INS1_16FlashAttnFwdSm90INS1_25CollectiveMainloopFwdSm90ILi2EN4cute5tupleIJNS5_1CILi1EEES8_S8_EEENS6_IJNS7_ILi192EEENS7_ILi160EEENS7_ILi64EEEEEELi64ENS_12float_e4m3_tEfNS_4arch4Sm90ELb0ELb0ELb0ELb1ELb0ELb1ELb0ELb1ELb1ELb1ELb0ELb0EEENS1_21CollectiveEpilogueFwdINS6_IJSA_SC_SB_EEES9_NS_10bfloat16_tESG_Li384ELb1ELb1ELb0ELb1EEENS1_36VarlenDynamicPersistentTileSchedulerILi192ELi160ELi384ELi128ELb0ELb1ELb1ELb0ELb1ELb1EEEEEEEEEvNT_6ParamsE:
	.zero		3328


//--------------------- .nv.constant0._ZN7cutlass13device_kernelIN5flash11enable_sm90INS1_16FlashAttnFwdSm90INS1_25CollectiveMainloopFwdSm90ILi2EN4cute5tupleIJNS5_1CILi1EEES8_S8_EEENS6_IJNS7_ILi192EEENS7_ILi160EEENS7_ILi64EEEEEELi64ENS_12float_e4m3_tEfNS_4arch4Sm90ELb0ELb1ELb0ELb0ELb0ELb0ELb0ELb1ELb1ELb1ELb0ELb0EEENS1_21CollectiveEpilogueFwdINS6_IJSA_SC_SB_EEES9_NS_10bfloat16_tESG_Li384ELb0ELb1ELb0ELb1EEENS1_30DynamicPersistentTileSchedulerILi384ELi128ELb0ELb1ELb1EEEEEEEEEvNT_6ParamsE --------------------------
	.section	.nv.constant0._ZN7cutlass13device_kernelIN5flash11enable_sm90INS1_16FlashAttnFwdSm90INS1_25CollectiveMainloopFwdSm90ILi2EN4cute5tupleIJNS5_1CILi1EEES8_S8_EEENS6_IJNS7_ILi192EEENS7_ILi160EEENS7_ILi64EEEEEELi64ENS_12float_e4m3_tEfNS_4arch4Sm90ELb0ELb1ELb0ELb0ELb0ELb0ELb0ELb1ELb1ELb1ELb0ELb0EEENS1_21CollectiveEpilogueFwdINS6_IJSA_SC_SB_EEES9_NS_10bfloat16_tESG_Li384ELb0ELb1ELb0ELb1EEENS1_30DynamicPersistentTileSchedulerILi384ELi128ELb0ELb1ELb1EEEEEEEEEvNT_6ParamsE,"a",@progbits
	.sectionflags	@""
	.align	4
.nv.constant0._ZN7cutlass13device_kernelIN5flash11enable_sm90INS1_16FlashAttnFwdSm90INS1_25CollectiveMainloopFwdSm90ILi2EN4cute5tupleIJNS5_1CILi1EEES8_S8_EEENS6_IJNS7_ILi192EEENS7_ILi160EEENS7_ILi64EEEEEELi64ENS_12float_e4m3_tEfNS_4arch4Sm90ELb0ELb1ELb0ELb0ELb0ELb0ELb0ELb1ELb1ELb1ELb0ELb0EEENS1_21CollectiveEpilogueFwdINS6_IJSA_SC_SB_EEES9_NS_10bfloat16_tESG_Li384ELb0ELb1ELb0ELb1EEENS1_30DynamicPersistentTileSchedulerILi384ELi128ELb0ELb1ELb1EEEEEEEEEvNT_6ParamsE:
	.zero		3328


//--------------------- .nv.constant0._ZN7cutlass13device_kernelIN5flash11enable_sm90INS1_16FlashAttnFwdSm90INS1_25CollectiveMainloopFwdSm90ILi2EN4cute5tupleIJNS5_1CILi1EEES8_S8_EEENS6_IJNS7_ILi192EEENS7_ILi160EEENS7_ILi64EEEEEELi64ENS_12float_e4m3_tEfNS_4arch4Sm90ELb0ELb1ELb0ELb1ELb0ELb0ELb0ELb1ELb1ELb1ELb0ELb0EEENS1_21CollectiveEpilogueFwdINS6_IJSA_SC_SB_EEES9_NS_10bfloat16_tESG_Li384ELb1ELb1ELb0ELb1EEENS1_36VarlenDynamicPersistentTileSchedulerILi192ELi160ELi384ELi128ELb0ELb1ELb1ELb1ELb0ELb1EEEEEEEEEvNT_6ParamsE --------------------------
	.section	.nv.constant0._ZN7cutlass13device_kernelIN5flash11enable_sm90INS1_16FlashAttnFwdSm90INS1_25CollectiveMainloopFwdSm90ILi2EN4cute5tupleIJNS5_1CILi1EEES8_S8_EEENS6_IJNS7_ILi192EEENS7_ILi160EEENS7_ILi64EEEEEELi64ENS_12float_e4m3_tEfNS_4arch4Sm90ELb0ELb1ELb0ELb1ELb0ELb0ELb0ELb1ELb1ELb1ELb0ELb0EEENS1_21CollectiveEpilogueFwdINS6_IJSA_SC_SB_EEES9_NS_10bfloat16_tESG_Li384ELb1ELb1ELb0ELb1EEENS1_36VarlenDynamicPersistentTileSchedulerILi192ELi160ELi384ELi128ELb0ELb1ELb1ELb1ELb0ELb1EEEEEEEEEvNT_6ParamsE,"a",@progbits
	.sectionflags	@""
	.align	4
.nv.constant0._ZN7cutlass13device_kernelIN5flash11enable_sm90INS1_16FlashAttnFwdSm90INS1_25CollectiveMainloopFwdSm90ILi2EN4cute5tupleIJNS5_1CILi1EEES8_S8_EEENS6_IJNS7_ILi192EEENS7_ILi160EEENS7_ILi64EEEEEELi64ENS_12float_e4m3_tEfNS_4arch4Sm90ELb0ELb1ELb0ELb1ELb0ELb0ELb0ELb1ELb1ELb1ELb0ELb0EEENS1_21CollectiveEpilogueFwdINS6_IJSA_SC_SB_EEES9_NS_10bfloat16_tESG_Li384ELb1ELb1ELb0ELb1EEENS1_36VarlenDynamicPersistentTileSchedulerILi192ELi160ELi384ELi128ELb0ELb1ELb1ELb1ELb0ELb1EEEEEEEEEvNT_6ParamsE:
	.zero		3328


//--------------------- .nv.constant0._ZN7cutlass13device_kernelIN5flash11enable_sm90INS1_16FlashAttnFwdSm90INS1_25CollectiveMainloopFwdSm90ILi2EN4cute5tupleIJNS5_1CILi1EEES8_S8_EEENS6_IJNS7_ILi192EEENS7_ILi160EEENS7_ILi64EEEEEELi64ENS_12float_e4m3_tEfNS_4arch4Sm90ELb0ELb1ELb0ELb1ELb0ELb1ELb0ELb1ELb1ELb1ELb0ELb0EEENS1_21CollectiveEpilogueFwdINS6_IJSA_SC_SB_EEES9_NS_10bfloat16_tESG_Li384ELb1ELb1ELb0ELb1EEENS1_36VarlenDynamicPersistentTileSchedulerILi192ELi160ELi384ELi128ELb0ELb1ELb1ELb1ELb0ELb1EEEEEEEEEvNT_6ParamsE --------------------------
	.section	.nv.constant0._ZN7cutlass13device_kernelIN5flash11enable_sm90INS1_16FlashAttnFwdSm90INS1_25CollectiveMainloopFwdSm90ILi2EN4cute5tupleIJNS5_1CILi1EEES8_S8_EEENS6_IJNS7_ILi192EEENS7_ILi160EEENS7_ILi64EEEEEELi64ENS_12float_e4m3_tEfNS_4arch4Sm90ELb0ELb1ELb0ELb1ELb0ELb1ELb0ELb1ELb1ELb1ELb0ELb0EEENS1_21CollectiveEpilogueFwdINS6_IJSA_SC_SB_EEES9_NS_10bfloat16_tESG_Li384ELb1ELb1ELb0ELb1EEENS1_36VarlenDynamicPersistentTileSchedulerILi192ELi160ELi384ELi128ELb0ELb1ELb1ELb1ELb0ELb1EEEEEEEEEvNT_6ParamsE,"a",@progbits
	.sectionflags	@""
	.align	4
.nv.constant0._ZN7cutlass13device_kernelIN5flash11enable_sm90INS1_16FlashAttnFwdSm90INS1_25CollectiveMainloopFwdSm90ILi2EN4cute5tupleIJNS5_1CILi1EEES8_S8_EEENS6_IJNS7_ILi192EEENS7_ILi160EEENS7_ILi64EEEEEELi64ENS_12float_e4m3_tEfNS_4arch4Sm90ELb0ELb1ELb0ELb1ELb0ELb1ELb0ELb1ELb1ELb1ELb0ELb0EEENS1_21CollectiveEpilogueFwdINS6_IJSA_SC_SB_EEES9_NS_10bfloat16_tESG_Li384ELb1ELb1ELb0ELb1EEENS1_36VarlenDynamicPersistentTileSchedulerILi192ELi160ELi384ELi128ELb0ELb1ELb1ELb1ELb0ELb1EEEEEEEEEvNT_6ParamsE:
	.zero		3328


//--------------------- .nv.constant0._ZN7cutlass13device_kernelIN5flash11enable_sm90INS1_16FlashAttnFwdSm90INS1_25CollectiveMainloopFwdSm90ILi2EN4cute5tupleIJNS5_1CILi1EEES8_S8_EEENS6_IJNS7_ILi192EEENS7_ILi160EEENS7_ILi64EEEEEELi64ENS_12float_e4m3_tEfNS_4arch4Sm90ELb1ELb0ELb0ELb0ELb0ELb0ELb0ELb1ELb1ELb1ELb0ELb0EEENS1_21CollectiveEpilogueFwdINS6_IJSA_SC_SB_EEES9_NS_10bfloat16_tESG_Li384ELb0ELb1ELb0ELb1EEENS1_30DynamicPersistentTileSchedulerILi384ELi128ELb0ELb1ELb1EEEEEEEEEvNT_6ParamsE --------------------------
	.section	.nv.constant0._ZN7cutlass13device_kernelIN5flash11enable_sm90INS1_16FlashAttnFwdSm90INS1_25CollectiveMainloopFwdSm90ILi2EN4cute5tupleIJNS5_1CILi1EEES8_S8_EEENS6_IJNS7_ILi192EEENS7_ILi160EEENS7_ILi64EEEEEELi64ENS_12float_e4m3_tEfNS_4arch4Sm90ELb1ELb0ELb0ELb0ELb0ELb0ELb0ELb1ELb1ELb1ELb0ELb0EEENS1_21CollectiveEpilogueFwdINS6_IJSA_SC_SB_EEES9_NS_10bfloat16_tESG_Li384ELb0ELb1ELb0ELb1EEENS1_30DynamicPersistentTileSchedulerILi384ELi128ELb0ELb1ELb1EEEEEEEEEvNT_6ParamsE,"a",@progbits
	.sectionflags	@""
	.align	4
.nv.constant0._ZN7cutlass13device_kernelIN5flash11enable_sm90INS1_16FlashAttnFwdSm90INS1_25CollectiveMainloopFwdSm90ILi2EN4cute5tupleIJNS5_1CILi1EEES8_S8_EEENS6_IJNS7_ILi192EEENS7_ILi160EEENS7_ILi64EEEEEELi64ENS_12float_e4m3_tEfNS_4arch4Sm90ELb1ELb0ELb0ELb0ELb0ELb0ELb0ELb1ELb1ELb1ELb0ELb0EEENS1_21CollectiveEpilogueFwdINS6_IJSA_SC_SB_EEES9_NS_10bfloat16_tESG_Li384ELb0ELb1ELb0ELb1EEENS1_30DynamicPersistentTileSchedulerILi384ELi128ELb0ELb1ELb1EEEEEEEEEvNT_6ParamsE:
	.zero		3328


//--------------------- .nv.constant0._ZN7cutlass13device_kernelIN5flash11enable_sm90INS1_16FlashAttnFwdSm90INS1_25CollectiveMainloopFwdSm90ILi2EN4cute5tupleIJNS5_1CILi1EEES8_S8_EEENS6_IJNS7_ILi192EEENS7_ILi160EEENS7_ILi64EEEEEELi64ENS_12float_e4m3_tEfNS_4arch4Sm90ELb1ELb0ELb0ELb1ELb0ELb0ELb0ELb1ELb1ELb1ELb0ELb0EEENS1_21CollectiveEpilogueFwdINS6_IJSA_SC_SB_EEES9_NS_10bfloat16_tESG_Li384ELb1ELb1ELb0ELb1EEENS1_36VarlenDynamicPersistentTileSchedulerILi192ELi160ELi384ELi128ELb0ELb1ELb1ELb1ELb1ELb1EEEEEEEEEvNT_6ParamsE --------------------------
	.section	.nv.constant0._ZN7cutlass13device_kernelIN5flash11enable_sm90INS1_16FlashAttnFwdSm90INS1_25CollectiveMainloopFwdSm90ILi2EN4cute5tupleIJNS5_1CILi1EEES8_S8_EEENS6_IJNS7_ILi192EEENS7_ILi160EEENS7_ILi64EEEEEELi64ENS_12float_e4m3_tEfNS_4arch4Sm90ELb1ELb0ELb0ELb1ELb0ELb0ELb0ELb1ELb1ELb1ELb0ELb0EEENS1_21CollectiveEpilogueFwdINS6_IJSA_SC_SB_EEES9_NS_10bfloat16_tESG_Li384ELb1ELb1ELb0ELb1EEENS1_36VarlenDynamicPersistentTileSchedulerILi192ELi160ELi384ELi128ELb0ELb1ELb1ELb1ELb1ELb1EEEEEEEEEvNT_6ParamsE,"a",@progbits
	.sectionflags	@""
	.align	4
.nv.constant0._ZN7cutlass13device_kernelIN5flash11enable_sm90INS1_16FlashAttnFwdSm90INS1_25CollectiveMainloopFwdSm90ILi2EN4cute5tupleIJNS5_1CILi1EEES8_S8_EEENS6_IJNS7_ILi192EEENS7_ILi160EEENS7_ILi64EEEEEELi64ENS_12float_e4m3_tEfNS_4arch4Sm90ELb1ELb0ELb0ELb1ELb0ELb0ELb0ELb1ELb1ELb1ELb0ELb0EEENS1_21CollectiveEpilogueFwdINS6_IJSA_SC_SB_EEES9_NS_10bfloat16_tESG_Li384ELb1ELb1ELb0ELb1EEENS1_36VarlenDynamicPersistentTileSchedulerILi192ELi160ELi384ELi128ELb0ELb1ELb1ELb1ELb1ELb1EEEEEEEEEvNT_6ParamsE:
	.zero		3328


//--------------------- .nv.constant0._ZN7cutlass13device_kernelIN5flash11enable_sm90INS1_16FlashAttnFwdSm90INS1_25CollectiveMainloopFwdSm90ILi2EN4cute5tupleIJNS5_1CILi1EEES8_S8_EEENS6_IJNS7_ILi192EEENS7_ILi160EEENS7_ILi64EEEEEELi64ENS_12float_e4m3_tEfNS_4arch4Sm90ELb1ELb0ELb0ELb1ELb0ELb1ELb0ELb1ELb1ELb1ELb0ELb0EEENS1_21CollectiveEpilogueFwdINS6_IJSA_SC_SB_EEES9_NS_10bfloat16_tESG_Li384ELb1ELb1ELb0ELb1EEENS1_36VarlenDynamicPersistentTileSchedulerILi192ELi160ELi384ELi128ELb0ELb1ELb1ELb1ELb1ELb1EEEEEEEEEvNT_6ParamsE --------------------------
	.section	.nv.constant0._ZN7cutlass13device_kernelIN5flash11enable_sm90INS1_16FlashAttnFwdSm90INS1_25CollectiveMainloopFwdSm90ILi2EN4cute5tupleIJNS5_1CILi1EEES8_S8_EEENS6_IJNS7_ILi192EEENS7_ILi160EEENS7_ILi64EEEEEELi64ENS_12float_e4m3_tEfNS_4arch4Sm90ELb1ELb0ELb0ELb1ELb0ELb1ELb0ELb1ELb1ELb1ELb0ELb0EEENS1_21CollectiveEpilogueFwdINS6_IJSA_SC_SB_EEES9_NS_10bfloat16_tESG_Li384ELb1ELb1ELb0ELb1EEENS1_36VarlenDynamicPersistentTileSchedulerILi192ELi160ELi384ELi128ELb0ELb1ELb1ELb1ELb1ELb1EEEEEEEEEvNT_6ParamsE,"a",@progbits
	.sectionflags	@""
	.align	4
.nv.constant0._ZN7cutlass13device_kernelIN5flash11enable_sm90INS1_16FlashAttnFwdSm90INS1_25CollectiveMainloopFwdSm90ILi2EN4cute5tupleIJNS5_1CILi1EEES8_S8_EEENS6_IJNS7_ILi192EEENS7_ILi160EEENS7_ILi64EEEEEELi64ENS_12float_e4m3_tEfNS_4arch4Sm90ELb1ELb0ELb0ELb1ELb0ELb1ELb0ELb1ELb1ELb1ELb0ELb0EEENS1_21CollectiveEpilogueFwdINS6_IJSA_SC_SB_EEES9_NS_10bfloat16_tESG_Li384ELb1ELb1ELb0ELb1EEENS1_36VarlenDynamicPersistentTileSchedulerILi192ELi160ELi384ELi128ELb0ELb1ELb1ELb1ELb1ELb1EEEEEEEEEvNT_6ParamsE:
	.zero		3328


//--------------------- SYMBOLS --------------------------

	.type		.nv.reservedSmem.offset0,@object
	.size		.nv.reservedSmem.offset0,0x4
	.type		__assertfail,@function
